	.target	sm_100a

	.elftype	@"ET_EXEC"


//--------------------- .note.nv.tkinfo           --------------------------
	.section	.note.nv.tkinfo,"",@"SHT_NOTE"
	.sectionflags	@"SHF_NOTE_NV_TKINFO"
	.tkinfo
        /*0018*/ 	.word	0x00000081
        /*0030*/ 	.string	""
        /*0030*/ 	.string	"ptxas-blackwell"
        /*0030*/ 	.string	"Cuda compilation tools, release 12.9, V12.9.86"
        /*0030*/ 	.string	"Build cuda_12.9.r12.9/compiler.36037853_0"
        /*0030*/ 	.string	"-v  -suppress-debug-info  -lineinfo  -arch sm_100a "



//--------------------- .note.nv.cuver            --------------------------
	.section	.note.nv.cuver,"",@"SHT_NOTE"
	.sectionflags	@"SHF_NOTE_NV_CUVER"
        /*0018*/ 	.short	0x0001
        /*001a*/ 	.short	0x0064
        /*001c*/ 	.short	0x0001
        /*001e*/ 	.short	0x0000
        /*0020*/ 	.short	0x0001
        /*0022*/ 	.short	0x0000


//--------------------- .nv.info                  --------------------------
	.section	.nv.info,"",@"SHT_CUDA_INFO"
	.align	4


	//----- nvinfo : EIATTR_REGCOUNT
	.align		4
        /*0000*/ 	.byte	0x04, 0x2f
        /*0002*/ 	.short	(.L_4 - .L_3)
	.align		4
.L_3:
        /*0004*/ 	.word	index@(matmul_kernel)
        /*0008*/ 	.word	0x000000ff


	//----- nvinfo : EIATTR_FRAME_SIZE
	.align		4
.L_4:
        /*000c*/ 	.byte	0x04, 0x11
        /*000e*/ 	.short	(.L_6 - .L_5)
	.align		4
.L_5:
        /*0010*/ 	.word	index@($__internal_2_$__cuda_sm10x_tcgen05_guardrail_trap_unallocated_columns_being_dealloced)
        /*0014*/ 	.word	0x00001170


	//----- nvinfo : EIATTR_FRAME_SIZE
	.align		4
.L_6:
        /*0018*/ 	.byte	0x04, 0x11
        /*001a*/ 	.short	(.L_8 - .L_7)
	.align		4
.L_7:
        /*001c*/ 	.word	index@($__internal_1_$__cuda_sm10x_tcgen05_guardrail_trap_phase_invalid_during_alloc)
        /*0020*/ 	.word	0x00001170


	//----- nvinfo : EIATTR_FRAME_SIZE
	.align		4
.L_8:
        /*0024*/ 	.byte	0x04, 0x11
        /*0026*/ 	.short	(.L_10 - .L_9)
	.align		4
.L_9:
        /*0028*/ 	.word	index@($__internal_0_$__cuda_sm10x_tcgen05_guardrail_trap_col_being_dealloced_not_returned_by_alloc)
        /*002c*/ 	.word	0x00001170


	//----- nvinfo : EIATTR_FRAME_SIZE
	.align		4
.L_10:
        /*0030*/ 	.byte	0x04, 0x11
        /*0032*/ 	.short	(.L_12 - .L_11)
	.align		4
.L_11:
        /*0034*/ 	.word	index@(matmul_kernel)
        /*0038*/ 	.word	0x00001170


	//----- nvinfo : EIATTR_MIN_STACK_SIZE
	.align		4
.L_12:
        /*003c*/ 	.byte	0x04, 0x12
        /*003e*/ 	.short	(.L_14 - .L_13)
	.align		4
.L_13:
        /*0040*/ 	.word	index@(matmul_kernel)
        /*0044*/ 	.word	0x00001170
.L_14:


//--------------------- .nv.info.matmul_kernel    --------------------------
	.section	.nv.info.matmul_kernel,"",@"SHT_CUDA_INFO"
	.sectionflags	@""
	.align	4


	//----- nvinfo : EIATTR_CUDA_API_VERSION
	.align		4
        /*0000*/ 	.byte	0x04, 0x37
        /*0002*/ 	.short	(.L_16 - .L_15)
.L_15:
        /*0004*/ 	.word	0x00000081


	//----- nvinfo : EIATTR_KPARAM_INFO
	.align		4
.L_16:
        /*0008*/ 	.byte	0x04, 0x17
        /*000a*/ 	.short	(.L_18 - .L_17)
.L_17:
        /*000c*/ 	.word	0x00000000
        /*0010*/ 	.short	0x000d
        /*0012*/ 	.short	0x0048
        /*0014*/ 	.byte	0x00, 0xf4, 0x21, 0x00


	//----- nvinfo : EIATTR_KPARAM_INFO
	.align		4
.L_18:
        /*0018*/ 	.byte	0x04, 0x17
        /*001a*/ 	.short	(.L_20 - .L_19)
.L_19:
        /*001c*/ 	.word	0x00000000
        /*0020*/ 	.short	0x000c
        /*0022*/ 	.short	0x0040
        /*0024*/ 	.byte	0x00, 0xf4, 0x21, 0x00


	//----- nvinfo : EIATTR_KPARAM_INFO
	.align		4
.L_20:
        /*0028*/ 	.byte	0x04, 0x17
        /*002a*/ 	.short	(.L_22 - .L_21)
.L_21:
        /*002c*/ 	.word	0x00000000
        /*0030*/ 	.short	0x000b
        /*0032*/ 	.short	0x0038
        /*0034*/ 	.byte	0x00, 0xf0, 0x11, 0x00


	//----- nvinfo : EIATTR_KPARAM_INFO
	.align		4
.L_22:
        /*0038*/ 	.byte	0x04, 0x17
        /*003a*/ 	.short	(.L_24 - .L_23)
.L_23:
        /*003c*/ 	.word	0x00000000
        /*0040*/ 	.short	0x000a
        /*0042*/ 	.short	0x0034
        /*0044*/ 	.byte	0x00, 0xf0, 0x11, 0x00


	//----- nvinfo : EIATTR_KPARAM_INFO
	.align		4
.L_24:
        /*0048*/ 	.byte	0x04, 0x17
        /*004a*/ 	.short	(.L_26 - .L_25)
.L_25:
        /*004c*/ 	.word	0x00000000
        /*0050*/ 	.short	0x0009
        /*0052*/ 	.short	0x0030
        /*0054*/ 	.byte	0x00, 0xf0, 0x11, 0x00


	//----- nvinfo : EIATTR_KPARAM_INFO
	.align		4
.L_26:
        /*0058*/ 	.byte	0x04, 0x17
        /*005a*/ 	.short	(.L_28 - .L_27)
.L_27:
        /*005c*/ 	.word	0x00000000
        /*0060*/ 	.short	0x0008
        /*0062*/ 	.short	0x002c
        /*0064*/ 	.byte	0x00, 0xf0, 0x11, 0x00


	//----- nvinfo : EIATTR_KPARAM_INFO
	.align		4
.L_28:
        /*0068*/ 	.byte	0x04, 0x17
        /*006a*/ 	.short	(.L_30 - .L_29)
.L_29:
        /*006c*/ 	.word	0x00000000
        /*0070*/ 	.short	0x0007
        /*0072*/ 	.short	0x0028
        /*0074*/ 	.byte	0x00, 0xf0, 0x11, 0x00


	//----- nvinfo : EIATTR_KPARAM_INFO
	.align		4
.L_30:
        /*0078*/ 	.byte	0x04, 0x17
        /*007a*/ 	.short	(.L_32 - .L_31)
.L_31:
        /*007c*/ 	.word	0x00000000
        /*0080*/ 	.short	0x0006
        /*0082*/ 	.short	0x0024
        /*0084*/ 	.byte	0x00, 0xf0, 0x11, 0x00


	//----- nvinfo : EIATTR_KPARAM_INFO
	.align		4
.L_32:
        /*0088*/ 	.byte	0x04, 0x17
        /*008a*/ 	.short	(.L_34 - .L_33)
.L_33:
        /*008c*/ 	.word	0x00000000
        /*0090*/ 	.short	0x0005
        /*0092*/ 	.short	0x0020
        /*0094*/ 	.byte	0x00, 0xf0, 0x11, 0x00


	//----- nvinfo : EIATTR_KPARAM_INFO
	.align		4
.L_34:
        /*0098*/ 	.byte	0x04, 0x17
        /*009a*/ 	.short	(.L_36 - .L_35)
.L_35:
        /*009c*/ 	.word	0x00000000
        /*00a0*/ 	.short	0x0004
        /*00a2*/ 	.short	0x001c
        /*00a4*/ 	.byte	0x00, 0xf0, 0x11, 0x00


	//----- nvinfo : EIATTR_KPARAM_INFO
	.align		4
.L_36:
        /*00a8*/ 	.byte	0x04, 0x17
        /*00aa*/ 	.short	(.L_38 - .L_37)
.L_37:
        /*00ac*/ 	.word	0x00000000
        /*00b0*/ 	.short	0x0003
        /*00b2*/ 	.short	0x0018
        /*00b4*/ 	.byte	0x00, 0xf0, 0x11, 0x00


	//----- nvinfo : EIATTR_KPARAM_INFO
	.align		4
.L_38:
        /*00b8*/ 	.byte	0x04, 0x17
        /*00ba*/ 	.short	(.L_40 - .L_39)
.L_39:
        /*00bc*/ 	.word	0x00000000
        /*00c0*/ 	.short	0x0002
        /*00c2*/ 	.short	0x0010
        /*00c4*/ 	.byte	0x00, 0xf4, 0x21, 0x00


	//----- nvinfo : EIATTR_KPARAM_INFO
	.align		4
.L_40:
        /*00c8*/ 	.byte	0x04, 0x17
        /*00ca*/ 	.short	(.L_42 - .L_41)
.L_41:
        /*00cc*/ 	.word	0x00000000
        /*00d0*/ 	.short	0x0001
        /*00d2*/ 	.short	0x0008
        /*00d4*/ 	.byte	0x00, 0xf4, 0x21, 0x00


	//----- nvinfo : EIATTR_KPARAM_INFO
	.align		4
.L_42:
        /*00d8*/ 	.byte	0x04, 0x17
        /*00da*/ 	.short	(.L_44 - .L_43)
.L_43:
        /*00dc*/ 	.word	0x00000000
        /*00e0*/ 	.short	0x0000
        /*00e2*/ 	.short	0x0000
        /*00e4*/ 	.byte	0x00, 0xf4, 0x21, 0x00


	//----- nvinfo : EIATTR_AT_ENTRY_FRAGMENTS
	.align		4
.L_44:
        /*00e8*/ 	.byte	0x04, 0x4f
        /*00ea*/ 	.short	(.L_46 - .L_45)


	//   ....[0]....
.L_45:
        /*00ec*/ 	.word	0x00000004


	//----- nvinfo : EIATTR_RESERVED_SMEM_USED
	.align		4
.L_46:
        /*00f0*/ 	.byte	0x01, 0x41
	.zero		2


	//----- nvinfo : EIATTR_SPARSE_MMA_MASK
	.align		4
        /*00f4*/ 	.byte	0x03, 0x50
        /*00f6*/ 	.short	0x0000


	//----- nvinfo : EIATTR_TCGEN05_1CTA_USED
	.align		4
        /*00f8*/ 	.byte	0x01, 0x51
	.zero		2


	//----- nvinfo : EIATTR_MAXREG_COUNT
	.align		4
        /*00fc*/ 	.byte	0x03, 0x1b
        /*00fe*/ 	.short	0x00ff


	//----- nvinfo : EIATTR_NUM_BARRIERS
	.align		4
        /*0100*/ 	.byte	0x02, 0x4c
        /*0102*/ 	.byte	0x01
	.zero		1


	//----- nvinfo : EIATTR_ANNOTATIONS
	.align		4
        /*0104*/ 	.byte	0x04, 0x55
        /*0106*/ 	.short	(.L_48 - .L_47)


	//   ....[0]....
.L_47:
        /*0108*/ 	.word	0x00000001
        /*010c*/ 	.byte	0x20, 0x09, 0x00, 0x00, 0x01, 0x00, 0x00, 0x00, 0xe0, 0x09, 0x00, 0x00, 0x01, 0x00, 0x00, 0x00
        /* <DEDUP_REMOVED lines=2266> */
        /*8ebc*/ 	.byte	0xf0, 0x0d, 0x04, 0x00


	//----- nvinfo : EIATTR_INT_WARP_WIDE_INSTR_OFFSETS
	.align		4
.L_48:
        /*8ec0*/ 	.byte	0x04, 0x31
        /*8ec2*/ 	.short	(.L_50 - .L_49)


	//   ....[0]....
.L_49:
        /*8ec4*/ 	.word	0x0000b4b0


	//   ....[1]....
        /*8ec8*/ 	.word	0x0000b540


	//   ....[2]....
        /*8ecc*/ 	.word	0x0000b5f0


	//   ....[3]....
        /*8ed0*/ 	.word	0x00041300


	//   ....[4]....
        /*8ed4*/ 	.word	0x00041350


	//----- nvinfo : EIATTR_COOP_GROUP_MASK_REGIDS
	.align		4
.L_50:
        /*8ed8*/ 	.byte	0x04, 0x29
        /*8eda*/ 	.short	(.L_52 - .L_51)


	//   ....[0]....
.L_51:
        /*8edc*/ 	.word	0xffffffff


	//   ....[1]....
        /*8ee0*/ 	.word	0xffffffff


	//   ....[2]....
        /*8ee4*/ 	.word	0xffffffff


	//   ....[3]....
        /*8ee8*/ 	.word	0xffffffff


	//----- nvinfo : EIATTR_COOP_GROUP_INSTR_OFFSETS
	.align		4
.L_52:
        /*8eec*/ 	.byte	0x04, 0x28
        /*8eee*/ 	.short	(.L_54 - .L_53)


	//   ....[0]....
.L_53:
        /*8ef0*/ 	.word	0x00000070


	//   ....[1]....
        /*8ef4*/ 	.word	0x00000330


	//   ....[2]....
        /*8ef8*/ 	.word	0x00041190


	//   ....[3]....
        /*8efc*/ 	.word	0x00041400


	//----- nvinfo : EIATTR_VRC_CTA_INIT_COUNT
	.align		4
.L_54:
        /*8f00*/ 	.byte	0x02, 0x4a
        /*8f02*/ 	.byte	0x80
	.zero		1


	//----- nvinfo : EIATTR_MBARRIER_INSTR_OFFSETS
	.align		4
        /*8f04*/ 	.byte	0x04, 0x39
        /*8f06*/ 	.short	(.L_56 - .L_55)


	//   ....[0]....
.L_55:
        /*8f08*/ 	.word	0x0000b5b0
        /*8f0c*/ 	.word	0x000000ff
        /*8f10*/ 	.word	0x00000000
        /*8f14*/ 	.short	0x0100
        /*8f16*/ 	.byte	0x04
	.zero		1


	//   ....[1]....
        /*8f18*/ 	.word	0x0000b660
        /*8f1c*/ 	.word	0x000000ff
        /*8f20*/ 	.word	0x000d0008
        /*8f24*/ 	.short	0x0100
        /*8f26*/ 	.byte	0x09
	.zero		1


	//   ....[2]....
        /*8f28*/ 	.word	0x00032b70
        /*8f2c*/ 	.word	0x000000ff
        /*8f30*/ 	.word	0x00000000
        /*8f34*/ 	.short	0x010a
        /*8f36*/ 	.byte	0x04
	.zero		1


	//   ....[3]....
        /*8f38*/ 	.word	0x0003da50
        /*8f3c*/ 	.word	0x000000ff
        /*8f40*/ 	.word	0x00000000
        /*8f44*/ 	.short	0x010a
        /*8f46*/ 	.byte	0x04
	.zero		1


	//   ....[4]....
        /*8f48*/ 	.word	0x0003dbf0
        /*8f4c*/ 	.word	0x000000ff
        /*8f50*/ 	.word	0x000d0000
        /*8f54*/ 	.short	0x0108
        /*8f56*/ 	.byte	0x09
	.zero		1


	//   ....[5]....
        /*8f58*/ 	.word	0x0003dce0
        /*8f5c*/ 	.word	0x000000ff
        /*8f60*/ 	.word	0x000d0008
        /*8f64*/ 	.short	0x0108
        /*8f66*/ 	.byte	0x09
	.zero		1


	//   ....[6]....
        /*8f68*/ 	.word	0x00041420
        /*8f6c*/ 	.word	0x000000ff
        /*8f70*/ 	.word	0x00000000
        /*8f74*/ 	.short	0x010a
        /*8f76*/ 	.byte	0x04
	.zero		1


	//   ....[7]....
        /*8f78*/ 	.word	0x00041450
        /*8f7c*/ 	.word	0x000000ff
        /*8f80*/ 	.word	0x00000000
        /*8f84*/ 	.short	0x010a
        /*8f86*/ 	.byte	0x04
	.zero		1


	//----- nvinfo : EIATTR_NUM_MBARRIERS
	.align		4
.L_56:
        /*8f88*/ 	.byte	0x03, 0x38
        /*8f8a*/ 	.short	0x0002


	//----- nvinfo : EIATTR_EXIT_INSTR_OFFSETS
	.align		4
        /*8f8c*/ 	.byte	0x04, 0x1c
        /*8f8e*/ 	.short	(.L_58 - .L_57)


	//   ....[0]....
.L_57:
        /*8f90*/ 	.word	0x00041410


	//----- nvinfo : EIATTR_REQNTID
	.align		4
.L_58:
        /*8f94*/ 	.byte	0x04, 0x10
        /*8f96*/ 	.short	(.L_60 - .L_59)
.L_59:
        /*8f98*/ 	.word	0x00000080
        /*8f9c*/ 	.word	0x00000001
        /*8fa0*/ 	.word	0x00000001


	//----- nvinfo : EIATTR_CRS_STACK_SIZE
	.align		4
.L_60:
        /*8fa4*/ 	.byte	0x04, 0x1e
        /*8fa6*/ 	.short	(.L_62 - .L_61)
.L_61:
        /*8fa8*/ 	.word	0x00000000


	//----- nvinfo : EIATTR_CBANK_PARAM_SIZE
	.align		4
.L_62:
        /*8fac*/ 	.byte	0x03, 0x19
        /*8fae*/ 	.short	0x0050


	//----- nvinfo : EIATTR_PARAM_CBANK
	.align		4
        /*8fb0*/ 	.byte	0x04, 0x0a
        /*8fb2*/ 	.short	(.L_64 - .L_63)
	.align		4
.L_63:
        /*8fb4*/ 	.word	index@(.nv.constant0.matmul_kernel)
        /*8fb8*/ 	.short	0x0380
        /*8fba*/ 	.short	0x0050


	//----- nvinfo : EIATTR_SW_WAR
	.align		4
.L_64:
        /*8fbc*/ 	.byte	0x04, 0x36
        /*8fbe*/ 	.short	(.L_66 - .L_65)
.L_65:
        /*8fc0*/ 	.word	0x00000008
.L_66:


//--------------------- .nv.compat                --------------------------
	.section	.nv.compat,"",@"SHT_CUDA_COMPAT_INFO"
	.align	4
        /*0000*/ 	.byte	0x02, 0x02, 0x02, 0x00, 0x02, 0x05, 0x05, 0x00, 0x02, 0x03, 0x00, 0x00, 0x02, 0x06, 0x01, 0x00


//--------------------- .nv.callgraph             --------------------------
	.section	.nv.callgraph,"",@"SHT_CUDA_CALLGRAPH"
	.align	4
	.sectionentsize	8
	.align		4
        /*0000*/ 	.word	0x00000000
	.align		4
        /*0004*/ 	.word	0xffffffff
	.align		4
        /*0008*/ 	.word	0x00000000
	.align		4
        /*000c*/ 	.word	0xfffffffe
	.align		4
        /*0010*/ 	.word	0x00000000
	.align		4
        /*0014*/ 	.word	0xfffffffd
	.align		4
        /*0018*/ 	.word	0x00000000
	.align		4
        /*001c*/ 	.word	0xfffffffc


//--------------------- .text.matmul_kernel       --------------------------
	.section	.text.matmul_kernel,"ax",@progbits
	.align	128
        .global         matmul_kernel
        .type           matmul_kernel,@function
        .size           matmul_kernel,(.L_x_21 - matmul_kernel)
        .other          matmul_kernel,@"STO_CUDA_ENTRY STV_DEFAULT"
matmul_kernel:
.text.matmul_kernel:
[----:B------:R-:W1:Y:S01]  /*0000*/  LDC R1, c[0x0][0x37c] ;  /* 0x0000df00ff017b82 */ /* 0x000e620000000800 */
[----:B------:R-:W2:Y:S01]  /*0010*/  S2R R252, SR_TID.X ;  /* 0x0000000000fc7919 */ /* 0x000ea20000002100 */
[----:B-1----:R-:W-:Y:S01]  /*0020*/  VIADD R1, R1, 0xffffee90 ;  /* 0xffffee9001017836 */ /* 0x002fe20000000000 */
[----:B--2---:R-:W-:-:S13]  /*0030*/  ISETP.GE.U32.AND P0, PT, R252, 0x20, PT ;  /* 0x00000020fc00780c */ /* 0x004fda0003f06070 */
[----:B------:R-:W-:Y:S02]  /*0040*/  VOTEU.ANY UP0, P0 ;  /* 0x0000000000ff7886 */ /* 0x000fe40000000100 */
[----:B------:R-:W-:Y:S05]  /*0050*/  BRA.U UP0, `(.L_x_0) ;  /* 0x0000000100b87547 */ /* 0x000fea000b800000 */
[----:B------:R-:W1:Y:S01]  /*0060*/  S2UR UR6, SR_CgaCtaId ;  /* 0x00000000000679c3 */ /* 0x000e620000008800 */
[----:B------:R-:W-:Y:S01]  /*0070*/  NOP ;  /* 0x0000000000007918 */ /* 0x000fe20000000000 */
[----:B------:R-:W-:Y:S02]  /*0080*/  UMOV UR4, 0x40 ;  /* 0x0000004000047882 */ /* 0x000fe40000000000 */
[----:B-1----:R-:W-:-:S09]  /*0090*/  ULEA UR4, UR6, UR4, 0x18 ;  /* 0x0000000406047291 */ /* 0x002fd2000f8ec0ff */
[----:B------:R-:W1:Y:S01]  /*00a0*/  LDS.U8 R0, [UR4] ;  /* 0x00000004ff007984 */ /* 0x000e620008000000 */
[----:B------:R-:W-:Y:S02]  /*00b0*/  UMOV UR4, 0x400 ;  /* 0x0000040000047882 */ /* 0x000fe40000000000 */
[----:B------:R-:W-:Y:S01]  /*00c0*/  ULEA UR4, UR6, UR4, 0x18 ;  /* 0x0000000406047291 */ /* 0x000fe2000f8ec0ff */
[----:B-1----:R-:W-:-:S13]  /*00d0*/  ISETP.NE.AND P0, PT, R0, RZ, PT ;  /* 0x000000ff0000720c */ /* 0x002fda0003f05270 */
[----:B------:R-:W-:Y:S05]  /*00e0*/  @P0 BRA `(.L_x_1) ;  /* 0x00000000007c0947 */ /* 0x000fea0003800000 */
[----:B------:R-:W-:-:S13]  /*00f0*/  ELECT P0, URZ, PT ;  /* 0x0000000000ff782f */ /* 0x000fda0003800000 */
[----:B------:R-:W-:Y:S05]  /*0100*/  @!P0 BRA `(.L_x_2) ;  /* 0x0000000000848947 */ /* 0x000fea0003800000 */
[----:B------:R-:W-:Y:S01]  /*0110*/  UMOV UR5, 0x8 ;  /* 0x0000000800057882 */ /* 0x000fe20000000000 */
[----:B------:R-:W-:Y:S02]  /*0120*/  IMAD.MOV.U32 R4, RZ, RZ, 0x1 ;  /* 0x00000001ff047424 */ /* 0x000fe400078e00ff */
[----:B------:R-:W-:Y:S02]  /*0130*/  IMAD.MOV.U32 R5, RZ, RZ, 0xff ;  /* 0x000000ffff057424 */ /* 0x000fe400078e00ff */
[----:B------:R-:W-:Y:S04]  /*0140*/  DEPBAR.LE SB1, 0x36 ;  /* 0x00009d800000791a */ /* 0x000fe80000000000 */
[----:B------:R-:W1:Y:S02]  /*0150*/  UTCATOMSWS.FIND_AND_SET.ALIGN UP1, UR5, UR5 ;  /* 0x00000005000575e3 */ /* 0x000e640008020800 */
[----:B-1----:R-:W-:-:S04]  /*0160*/  PLOP3.LUT P0, PT, PT, PT, UP1, 0x80, 0x8 ;  /* 0x000000000008781c */ /* 0x002fc80003f0f018 */
[----:B------:R-:W-:-:S04]  /*0170*/  SEL R0, RZ, 0xffffffff, !P0 ;  /* 0xffffffffff007807 */ /* 0x000fc80004000000 */
[----:B------:R-:W-:Y:S01]  /*0180*/  ISETP.NE.AND P0, PT, R0, RZ, PT ;  /* 0x000000ff0000720c */ /* 0x000fe20003f05270 */
[----:B------:R-:W-:-:S12]  /*0190*/  IMAD.U32 R0, RZ, RZ, UR5 ;  /* 0x00000005ff007e24 */ /* 0x000fd8000f8e00ff */
[----:B------:R-:W-:Y:S05]  /*01a0*/  @P0 BRA `(.L_x_3) ;  /* 0x0000000000240947 */ /* 0x000fea0003800000 */
.L_x_4:
[----:B------:R-:W-:Y:S05]  /*01b0*/  NANOSLEEP 0x64 ;  /* 0x000000640000795d */ /* 0x000fea0003800000 */
[----:B------:R-:W-:-:S05]  /*01c0*/  UMOV UR5, 0x8 ;  /* 0x0000000800057882 */ /* 0x000fca0000000000 */
[----:B------:R-:W-:Y:S04]  /*01d0*/  DEPBAR.LE SB1, 0x36 ;  /* 0x00009d800000791a */ /* 0x000fe80000000000 */
[----:B------:R-:W1:Y:S02]  /*01e0*/  UTCATOMSWS.FIND_AND_SET.ALIGN UP1, UR5, UR5 ;  /* 0x00000005000575e3 */ /* 0x000e640008020800 */
[----:B-1----:R-:W-:-:S04]  /*01f0*/  PLOP3.LUT P0, PT, PT, PT, UP1, 0x80, 0x8 ;  /* 0x000000000008781c */ /* 0x002fc80003f0f018 */
[----:B------:R-:W-:-:S04]  /*0200*/  SEL R0, RZ, 0xffffffff, !P0 ;  /* 0xffffffffff007807 */ /* 0x000fc80004000000 */
[----:B------:R-:W-:Y:S02]  /*0210*/  ISETP.NE.AND P0, PT, R0, RZ, PT ;  /* 0x000000ff0000720c */ /* 0x000fe40003f05270 */
[----:B------:R-:W-:-:S11]  /*0220*/  MOV R0, UR5 ;  /* 0x0000000500007c02 */ /* 0x000fd60008000f00 */
[----:B------:R-:W-:Y:S05]  /*0230*/  @!P0 BRA `(.L_x_4) ;  /* 0xfffffffc00dc8947 */ /* 0x000fea000383ffff */
.L_x_3:
[C---:B------:R-:W-:Y:S01]  /*0240*/  VIADD R3, R0.reuse, 0x10 ;  /* 0x0000001000037836 */ /* 0x040fe20000000000 */
[----:B------:R-:W-:Y:S01]  /*0250*/  UMOV UR5, 0x50 ;  /* 0x0000005000057882 */ /* 0x000fe20000000000 */
[----:B------:R-:W-:Y:S01]  /*0260*/  SHF.L.U32 R2, R5, R0, RZ ;  /* 0x0000000005027219 */ /* 0x000fe200000006ff */
[----:B------:R-:W-:Y:S01]  /*0270*/  ULEA UR5, UR6, UR5, 0x18 ;  /* 0x0000000506057291 */ /* 0x000fe2000f8ec0ff */
[----:B------:R-:W-:Y:S01]  /*0280*/  IMAD.SHL.U32 R0, R0, 0x20, RZ ;  /* 0x0000002000007824 */ /* 0x000fe200078e00ff */
[----:B------:R-:W-:-:S04]  /*0290*/  SHF.L.U32 R3, R4, R3, RZ ;  /* 0x0000000304037219 */ /* 0x000fc800000006ff */
[----:B------:R-:W-:-:S05]  /*02a0*/  LOP3.LUT R2, R3, R2, RZ, 0xfc, !PT ;  /* 0x0000000203027212 */ /* 0x000fca00078efcff */
[----:B------:R1:W-:Y:S04]  /*02b0*/  ATOMS.OR RZ, [UR5], R2 ;  /* 0x00000002ffff798c */ /* 0x0003e8000b000005 */
[----:B------:R1:W-:Y:S01]  /*02c0*/  STS [UR4], R0 ;  /* 0x00000000ff007988 */ /* 0x0003e20008000804 */
[----:B------:R-:W-:Y:S05]  /*02d0*/  BRA `(.L_x_2) ;  /* 0x0000000000107947 */ /* 0x000fea0003800000 */
.L_x_1:
[----:B------:R-:W-:Y:S01]  /*02e0*/  IMAD.MOV.U32 R0, RZ, RZ, -0x1 ;  /* 0xffffffffff007424 */ /* 0x000fe200078e00ff */
[----:B------:R-:W-:-:S04]  /*02f0*/  MOV R2, 0x320 ;  /* 0x0000032000027802 */ /* 0x000fc80000000f00 */
[----:B------:R1:W-:Y:S03]  /*0300*/  STS [UR4], R0 ;  /* 0x00000000ff007988 */ /* 0x0003e60008000804 */
[----:B-1----:R-:W-:Y:S05]  /*0310*/  CALL.REL.NOINC `($__internal_1_$__cuda_sm10x_tcgen05_guardrail_trap_phase_invalid_during_alloc) ;  /* 0x0000041000647944 */ /* 0x002fea0003c00000 */
.L_x_2:
[----:B------:R-:W-:Y:S05]  /*0320*/  WARPSYNC.ALL ;  /* 0x0000000000007948 */ /* 0x000fea0003800000 */
[----:B------:R-:W-:Y:S01]  /*0330*/  NOP ;  /* 0x0000000000007918 */ /* 0x000fe20000000000 */
.L_x_0:
[----:B------:R-:W2:Y:S01]  /*0340*/  LDC.64 R20, c[0x0][0x398] ;  /* 0x0000e600ff147b82 */ /* 0x000ea20000000a00 */
[----:B------:R-:W3:Y:S01]  /*0350*/  S2R R5, SR_CTAID.X ;  /* 0x0000000000057919 */ /* 0x000ee20000002500 */
[----:B------:R-:W-:Y:S01]  /*0360*/  LOP3.LUT R132, R252, 0x7f, RZ, 0xc0, !PT ;  /* 0x0000007ffc847812 */ /* 0x000fe200078ec0ff */
[----:B------:R-:W-:Y:S01]  /*0370*/  UMOV UR9, 0x400 ;  /* 0x0000040000097882 */ /* 0x000fe20000000000 */
[----:B------:R-:W-:Y:S01]  /*0380*/  SHF.R.U32.HI R138, RZ, 0x5, R252 ;  /* 0x00000005ff8a7819 */ /* 0x000fe200000116fc */
[----:B------:R-:W4:Y:S03]  /*0390*/  LDCU UR6, c[0x0][0x3b0] ;  /* 0x00007600ff0677ac */ /* 0x000f260008000800 */
[----:B------:R-:W5:Y:S01]  /*03a0*/  S2UR UR5, SR_CgaCtaId ;  /* 0x00000000000579c3 */ /* 0x000f620000008800 */
[----:B------:R-:W1:Y:S01]  /*03b0*/  LDCU.128 UR12, c[0x0][0x380] ;  /* 0x00007000ff0c77ac */ /* 0x000e620008000c00 */
[----:B------:R-:W1:Y:S02]  /*03c0*/  LDCU UR4, c[0x0][0x3a4] ;  /* 0x00007480ff0477ac */ /* 0x000e640008000800 */
[----:B-12---:R-:W-:-:S05]  /*03d0*/  VIADD R0, R21, 0x7f ;  /* 0x0000007f15007836 */ /* 0x006fca0000000000 */
[----:B------:R-:W-:Y:S01]  /*03e0*/  SHF.R.S32.HI R3, RZ, 0x1f, R0 ;  /* 0x0000001fff037819 */ /* 0x000fe20000011400 */
[----:B-----5:R-:W-:-:S03]  /*03f0*/  ULEA UR9, UR5, UR9, 0x18 ;  /* 0x0000000905097291 */ /* 0x020fc6000f8ec0ff */
[----:B------:R-:W-:Y:S02]  /*0400*/  LEA.HI R3, R3, R0, RZ, 0x7 ;  /* 0x0000000003037211 */ /* 0x000fe400078f38ff */
[----:B---3--:R-:W-:Y:S02]  /*0410*/  IABS R8, R5 ;  /* 0x0000000500087213 */ /* 0x008fe40000000000 */
[----:B------:R-:W-:-:S04]  /*0420*/  SHF.R.S32.HI R3, RZ, 0x7, R3 ;  /* 0x00000007ff037819 */ /* 0x000fc80000011403 */
[----:B------:R-:W-:-:S04]  /*0430*/  SHF.L.U32 R4, R3, 0x3, RZ ;  /* 0x0000000303047819 */ /* 0x000fc800000006ff */
[-C--:B------:R-:W-:Y:S02]  /*0440*/  IABS R7, R4.reuse ;  /* 0x0000000400077213 */ /* 0x080fe40000000000 */
[----:B------:R-:W-:Y:S02]  /*0450*/  IABS R10, R4 ;  /* 0x00000004000a7213 */ /* 0x000fe40000000000 */
[----:B------:R-:W1:Y:S08]  /*0460*/  I2F.RP R0, R7 ;  /* 0x0000000700007306 */ /* 0x000e700000209400 */
[----:B-1----:R-:W1:Y:S02]  /*0470*/  MUFU.RCP R0, R0 ;  /* 0x0000000000007308 */ /* 0x002e640000001000 */
[----:B-1----:R-:W-:Y:S01]  /*0480*/  VIADD R2, R0, 0xffffffe ;  /* 0x0ffffffe00027836 */ /* 0x002fe20000000000 */
[----:B------:R-:W-:-:S05]  /*0490*/  IADD3 R0, PT, PT, RZ, -R10, RZ ;  /* 0x8000000aff007210 */ /* 0x000fca0007ffe0ff */
[----:B------:R1:W2:Y:S02]  /*04a0*/  F2I.FTZ.U32.TRUNC.NTZ R3, R2 ;  /* 0x0000000200037305 */ /* 0x0002a4000021f000 */
[----:B-1----:R-:W-:Y:S02]  /*04b0*/  IMAD.MOV.U32 R2, RZ, RZ, RZ ;  /* 0x000000ffff027224 */ /* 0x002fe400078e00ff */
[----:B--2---:R-:W-:-:S04]  /*04c0*/  IMAD.MOV R6, RZ, RZ, -R3 ;  /* 0x000000ffff067224 */ /* 0x004fc800078e0a03 */
[----:B------:R-:W-:Y:S02]  /*04d0*/  IMAD R9, R6, R7, RZ ;  /* 0x0000000706097224 */ /* 0x000fe400078e02ff */
[----:B------:R-:W-:Y:S02]  /*04e0*/  IMAD.MOV.U32 R6, RZ, RZ, R8 ;  /* 0x000000ffff067224 */ /* 0x000fe400078e0008 */
[----:B------:R-:W-:-:S06]  /*04f0*/  IMAD.HI.U32 R3, R3, R9, R2 ;  /* 0x0000000903037227 */ /* 0x000fcc00078e0002 */
[----:B------:R-:W-:-:S04]  /*0500*/  IMAD.HI.U32 R3, R3, R6, RZ ;  /* 0x0000000603037227 */ /* 0x000fc800078e00ff */
[----:B------:R-:W-:Y:S01]  /*0510*/  IMAD R0, R3, R0, R6 ;  /* 0x0000000003007224 */ /* 0x000fe200078e0206 */
[----:B------:R-:W-:Y:S04]  /*0520*/  BAR.SYNC.DEFER_BLOCKING 0x0 ;  /* 0x0000000000007b1d */ /* 0x000fe80000010000 */
[----:B------:R-:W-:-:S13]  /*0530*/  ISETP.GT.U32.AND P1, PT, R7, R0, PT ;  /* 0x000000000700720c */ /* 0x000fda0003f24070 */
[----:B------:R-:W-:Y:S02]  /*0540*/  @!P1 IMAD.IADD R0, R0, 0x1, -R7 ;  /* 0x0000000100009824 */ /* 0x000fe400078e0a07 */
[----:B------:R-:W-:Y:S01]  /*0550*/  @!P1 VIADD R3, R3, 0x1 ;  /* 0x0000000103039836 */ /* 0x000fe20000000000 */
[----:B------:R-:W-:Y:S02]  /*0560*/  ISETP.NE.AND P1, PT, R4, RZ, PT ;  /* 0x000000ff0400720c */ /* 0x000fe40003f25270 */
[----:B------:R-:W-:Y:S02]  /*0570*/  ISETP.GE.U32.AND P0, PT, R0, R7, PT ;  /* 0x000000070000720c */ /* 0x000fe40003f06070 */
[----:B------:R-:W-:-:S04]  /*0580*/  LOP3.LUT R0, R5, R4, RZ, 0x3c, !PT ;  /* 0x0000000405007212 */ /* 0x000fc800078e3cff */
[----:B------:R-:W-:Y:S02]  /*0590*/  ISETP.GE.AND P2, PT, R0, RZ, PT ;  /* 0x000000ff0000720c */ /* 0x000fe40003f46270 */
[----:B------:R-:W-:-:S05]  /*05a0*/  IADD3 R0, PT, PT, R20, 0x7f, RZ ;  /* 0x0000007f14007810 */ /* 0x000fca0007ffe0ff */
[----:B------:R-:W-:-:S04]  /*05b0*/  @P0 VIADD R3, R3, 0x1 ;  /* 0x0000000103030836 */ /* 0x000fc80000000000 */
[----:B------:R-:W-:Y:S01]  /*05c0*/  IMAD.MOV.U32 R2, RZ, RZ, R3 ;  /* 0x000000ffff027224 */ /* 0x000fe200078e0003 */
[----:B------:R-:W-:-:S03]  /*05d0*/  SHF.R.S32.HI R3, RZ, 0x1f, R0 ;  /* 0x0000001fff037819 */ /* 0x000fc60000011400 */
[----:B------:R-:W-:Y:S01]  /*05e0*/  @!P2 IMAD.MOV R2, RZ, RZ, -R2 ;  /* 0x000000ffff02a224 */ /* 0x000fe200078e0a02 */
[----:B------:R-:W-:Y:S02]  /*05f0*/  @!P1 LOP3.LUT R2, RZ, R4, RZ, 0x33, !PT ;  /* 0x00000004ff029212 */ /* 0x000fe400078e33ff */
[----:B------:R-:W-:-:S03]  /*0600*/  LEA.HI R3, R3, R0, RZ, 0x7 ;  /* 0x0000000003037211 */ /* 0x000fc600078f38ff */
[----:B------:R-:W-:Y:S02]  /*0610*/  IMAD.SHL.U32 R10, R2, 0x8, RZ ;  /* 0x00000008020a7824 */ /* 0x000fe400078e00ff */
[----:B------:R-:W-:-:S03]  /*0620*/  IMAD.MOV R2, RZ, RZ, -R2 ;  /* 0x000000ffff027224 */ /* 0x000fc600078e0a02 */
[----:B------:R-:W-:Y:S01]  /*0630*/  LEA.HI.SX32 R3, R3, -R10, 0x19 ;  /* 0x8000000a03037211 */ /* 0x000fe200078fcaff */
[----:B------:R-:W-:Y:S02]  /*0640*/  IMAD R13, R4, R2, R5 ;  /* 0x00000002040d7224 */ /* 0x000fe400078e0205 */
[----:B------:R-:W-:Y:S01]  /*0650*/  IMAD.MOV.U32 R2, RZ, RZ, RZ ;  /* 0x000000ffff027224 */ /* 0x000fe200078e00ff */
[----:B------:R-:W-:Y:S02]  /*0660*/  VIMNMX R12, PT, PT, R3, 0x8, PT ;  /* 0x00000008030c7848 */ /* 0x000fe40003fe0100 */
[----:B------:R-:W-:Y:S02]  /*0670*/  IABS R4, R13 ;  /* 0x0000000d00047213 */ /* 0x000fe40000000000 */
[-C--:B------:R-:W-:Y:S02]  /*0680*/  IABS R8, R12.reuse ;  /* 0x0000000c00087213 */ /* 0x080fe40000000000 */
[----:B------:R-:W-:-:S02]  /*0690*/  IABS R6, R12 ;  /* 0x0000000c00067213 */ /* 0x000fc40000000000 */
[----:B------:R-:W1:Y:S08]  /*06a0*/  I2F.RP R0, R8 ;  /* 0x0000000800007306 */ /* 0x000e700000209400 */
[----:B-1----:R-:W1:Y:S02]  /*06b0*/  MUFU.RCP R0, R0 ;  /* 0x0000000000007308 */ /* 0x002e640000001000 */
[----:B-1----:R-:W-:Y:S01]  /*06c0*/  VIADD R3, R0, 0xffffffe ;  /* 0x0ffffffe00037836 */ /* 0x002fe20000000000 */
[----:B------:R-:W-:-:S05]  /*06d0*/  IABS R0, R21 ;  /* 0x0000001500007213 */ /* 0x000fca0000000000 */
[----:B------:R-:W1:Y:S02]  /*06e0*/  F2I.FTZ.U32.TRUNC.NTZ R3, R3 ;  /* 0x0000000300037305 */ /* 0x000e64000021f000 */
[----:B-1----:R-:W-:-:S05]  /*06f0*/  IADD3 R7, PT, PT, RZ, -R3, RZ ;  /* 0x80000003ff077210 */ /* 0x002fca0007ffe0ff */
[----:B------:R-:W-:-:S04]  /*0700*/  IMAD R5, R7, R8, RZ ;  /* 0x0000000807057224 */ /* 0x000fc800078e02ff */
[----:B------:R-:W-:Y:S01]  /*0710*/  IMAD.HI.U32 R2, R3, R5, R2 ;  /* 0x0000000503027227 */ /* 0x000fe200078e0002 */
[----:B------:R-:W-:-:S03]  /*0720*/  IABS R5, R20 ;  /* 0x0000001400057213 */ /* 0x000fc60000000000 */
[----:B------:R-:W-:Y:S02]  /*0730*/  IMAD.MOV.U32 R3, RZ, RZ, R4 ;  /* 0x000000ffff037224 */ /* 0x000fe400078e0004 */
[----:B------:R-:W-:Y:S02]  /*0740*/  IMAD.MOV R4, RZ, RZ, -R6 ;  /* 0x000000ffff047224 */ /* 0x000fe400078e0a06 */
[----:B------:R-:W-:Y:S01]  /*0750*/  IMAD.HI.U32 R2, R2, R3, RZ ;  /* 0x0000000302027227 */ /* 0x000fe200078e00ff */
[----:B------:R-:W1:Y:S03]  /*0760*/  I2F.RP R6, R0 ;  /* 0x0000000000067306 */ /* 0x000e660000209400 */
[----:B------:R-:W-:-:S05]  /*0770*/  IMAD R3, R2, R4, R3 ;  /* 0x0000000402037224 */ /* 0x000fca00078e0203 */
[----:B------:R-:W-:Y:S01]  /*0780*/  ISETP.GT.U32.AND P1, PT, R8, R3, PT ;  /* 0x000000030800720c */ /* 0x000fe20003f24070 */
[----:B------:R-:W2:Y:S08]  /*0790*/  I2F.RP R4, R5 ;  /* 0x0000000500047306 */ /* 0x000eb00000209400 */
[----:B-1----:R-:W1:Y:S04]  /*07a0*/  MUFU.RCP R6, R6 ;  /* 0x0000000600067308 */ /* 0x002e680000001000 */
[----:B------:R-:W-:-:S02]  /*07b0*/  @!P1 IMAD.IADD R3, R3, 0x1, -R8 ;  /* 0x0000000103039824 */ /* 0x000fc400078e0a08 */
[----:B------:R-:W-:Y:S01]  /*07c0*/  @!P1 VIADD R2, R2, 0x1 ;  /* 0x0000000102029836 */ /* 0x000fe20000000000 */
[----:B------:R-:W-:Y:S01]  /*07d0*/  ISETP.NE.AND P1, PT, R12, RZ, PT ;  /* 0x000000ff0c00720c */ /* 0x000fe20003f25270 */
[----:B--2---:R-:W2:Y:S01]  /*07e0*/  MUFU.RCP R4, R4 ;  /* 0x0000000400047308 */ /* 0x004ea20000001000 */
[----:B------:R-:W-:Y:S02]  /*07f0*/  ISETP.GE.U32.AND P0, PT, R3, R8, PT ;  /* 0x000000080300720c */ /* 0x000fe40003f06070 */
[----:B------:R-:W-:-:S04]  /*0800*/  LOP3.LUT R3, R13, R12, RZ, 0x3c, !PT ;  /* 0x0000000c0d037212 */ /* 0x000fc800078e3cff */
[----:B------:R-:W-:Y:S02]  /*0810*/  ISETP.GE.AND P2, PT, R3, RZ, PT ;  /* 0x000000ff0300720c */ /* 0x000fe40003f46270 */
[----:B-1----:R-:W-:-:S04]  /*0820*/  IADD3 R8, PT, PT, R6, 0xffffffe, RZ ;  /* 0x0ffffffe06087810 */ /* 0x002fc80007ffe0ff */
[----:B------:R-:W1:Y:S01]  /*0830*/  F2I.FTZ.U32.TRUNC.NTZ R3, R8 ;  /* 0x0000000800037305 */ /* 0x000e62000021f000 */
[----:B------:R-:W-:Y:S02]  /*0840*/  @P0 VIADD R2, R2, 0x1 ;  /* 0x0000000102020836 */ /* 0x000fe40000000000 */
[----:B--2---:R-:W-:Y:S02]  /*0850*/  VIADD R6, R4, 0xffffffe ;  /* 0x0ffffffe04067836 */ /* 0x004fe40000000000 */
[----:B------:R-:W-:-:S03]  /*0860*/  IMAD.MOV.U32 R14, RZ, RZ, R2 ;  /* 0x000000ffff0e7224 */ /* 0x000fc600078e0002 */
[----:B------:R-:W2:Y:S01]  /*0870*/  F2I.FTZ.U32.TRUNC.NTZ R7, R6 ;  /* 0x0000000600077305 */ /* 0x000ea2000021f000 */
[----:B------:R-:W-:Y:S01]  /*0880*/  IMAD.MOV.U32 R2, RZ, RZ, RZ ;  /* 0x000000ffff027224 */ /* 0x000fe200078e00ff */
[----:B------:R-:W-:Y:S02]  /*0890*/  @!P2 IADD3 R14, PT, PT, -R14, RZ, RZ ;  /* 0x000000ff0e0ea210 */ /* 0x000fe40007ffe1ff */
[----:B------:R-:W-:Y:S01]  /*08a0*/  @!P1 LOP3.LUT R14, RZ, R12, RZ, 0x33, !PT ;  /* 0x0000000cff0e9212 */ /* 0x000fe200078e33ff */
[----:B-1----:R-:W-:-:S04]  /*08b0*/  IMAD.MOV R9, RZ, RZ, -R3 ;  /* 0x000000ffff097224 */ /* 0x002fc800078e0a03 */
[----:B------:R-:W-:Y:S02]  /*08c0*/  IMAD.SHL.U32 R133, R14, 0x80, RZ ;  /* 0x000000800e857824 */ /* 0x000fe400078e00ff */
[----:B------:R-:W-:Y:S02]  /*08d0*/  IMAD R9, R9, R0, RZ ;  /* 0x0000000009097224 */ /* 0x000fe400078e02ff */
[----:B------:R-:W-:Y:S01]  /*08e0*/  VIADD R11, R133, 0x7f ;  /* 0x0000007f850b7836 */ /* 0x000fe20000000000 */
[----:B--2---:R-:W-:Y:S01]  /*08f0*/  IADD3 R8, PT, PT, RZ, -R7, RZ ;  /* 0x80000007ff087210 */ /* 0x004fe20007ffe0ff */
[----:B------:R-:W-:Y:S01]  /*0900*/  IMAD.HI.U32 R4, R3, R9, R2 ;  /* 0x0000000903047227 */ /* 0x000fe200078e0002 */
[C---:B------:R-:W-:Y:S02]  /*0910*/  IADD3 R15, PT, PT, R133.reuse, 0x5, RZ ;  /* 0x00000005850f7810 */ /* 0x040fe40007ffe0ff */
[----:B------:R1:W-:Y:S01]  /*0920*/  STL [R1+0xa20], R11 ;  /* 0x000a200b01007387 */ /* 0x0003e20000100800 */
[----:B------:R-:W-:Y:S01]  /*0930*/  IMAD.MOV R3, RZ, RZ, -R14 ;  /* 0x000000ffff037224 */ /* 0x000fe200078e0a0e */
[----:B------:R-:W-:Y:S01]  /*0940*/  IABS R129, R15 ;  /* 0x0000000f00817213 */ /* 0x000fe20000000000 */
[C---:B------:R-:W-:Y:S01]  /*0950*/  VIADD R16, R133.reuse, 0x4 ;  /* 0x0000000485107836 */ /* 0x040fe20000000000 */
[C---:B------:R-:W-:Y:S01]  /*0960*/  IADD3 R250, PT, PT, R133.reuse, 0xf, RZ ;  /* 0x0000000f85fa7810 */ /* 0x040fe20007ffe0ff */
[----:B------:R-:W-:Y:S01]  /*0970*/  IMAD R3, R12, R3, R13 ;  /* 0x000000030c037224 */ /* 0x000fe200078e020d */
[C---:B------:R-:W-:Y:S01]  /*0980*/  IADD3 R12, PT, PT, R133.reuse, 0xa, RZ ;  /* 0x0000000a850c7810 */ /* 0x040fe20007ffe0ff */
[C---:B------:R-:W-:Y:S01]  /*0990*/  VIADD R19, R133.reuse, 0x1 ;  /* 0x0000000185137836 */ /* 0x040fe20000000000 */
[----:B------:R-:W-:Y:S01]  /*09a0*/  IABS R13, R16 ;  /* 0x00000010000d7213 */ /* 0x000fe20000000000 */
[----:B------:R-:W-:Y:S01]  /*09b0*/  IMAD R9, R8, R5, RZ ;  /* 0x0000000508097224 */ /* 0x000fe200078e02ff */
[----:B-1----:R-:W-:Y:S01]  /*09c0*/  IABS R11, R11 ;  /* 0x0000000b000b7213 */ /* 0x002fe20000000000 */
[C---:B------:R-:W-:Y:S01]  /*09d0*/  VIADD R18, R133.reuse, 0x2 ;  /* 0x0000000285127836 */ /* 0x040fe20000000000 */
[----:B------:R-:W-:Y:S01]  /*09e0*/  STL [R1+0xa1c], R19 ;  /* 0x000a1c1301007387 */ /* 0x000fe20000100800 */
[----:B------:R-:W-:Y:S01]  /*09f0*/  VIADD R17, R133, 0x3 ;  /* 0x0000000385117836 */ /* 0x000fe20000000000 */
[----:B------:R-:W-:Y:S01]  /*0a00*/  IADD3 R3, PT, PT, R10, R3, RZ ;  /* 0x000000030a037210 */ /* 0x000fe20007ffe0ff */
[----:B------:R-:W-:Y:S01]  /*0a10*/  IMAD.HI.U32 R6, R4, R11, RZ ;  /* 0x0000000b04067227 */ /* 0x000fe200078e00ff */
[----:B------:R-:W-:Y:S01]  /*0a20*/  STL [R1+0xa18], R18 ;  /* 0x000a181201007387 */ /* 0x000fe20000100800 */
[----:B------:R-:W-:-:S02]  /*0a30*/  IABS R137, R133 ;  /* 0x0000008500897213 */ /* 0x000fc40000000000 */
[----:B------:R-:W-:Y:S01]  /*0a40*/  IMAD.MOV R136, RZ, RZ, -R6 ;  /* 0x000000ffff887224 */ /* 0x000fe200078e0a06 */
[----:B------:R-:W-:Y:S01]  /*0a50*/  IABS R131, R17 ;  /* 0x0000001100837213 */ /* 0x000fe20000000000 */
[----:B------:R-:W-:Y:S01]  /*0a60*/  IMAD.MOV.U32 R6, RZ, RZ, RZ ;  /* 0x000000ffff067224 */ /* 0x000fe200078e00ff */
[----:B------:R1:W-:Y:S01]  /*0a70*/  STL [R1+0xa14], R17 ;  /* 0x000a141101007387 */ /* 0x0003e20000100800 */
[----:B------:R-:W-:Y:S01]  /*0a80*/  VIADD R14, R133, 0x9 ;  /* 0x00000009850e7836 */ /* 0x000fe20000000000 */
[----:B------:R-:W-:Y:S01]  /*0a90*/  IABS R135, R19 ;  /* 0x0000001300877213 */ /* 0x000fe20000000000 */
[----:B------:R-:W-:Y:S01]  /*0aa0*/  IMAD.HI.U32 R6, R7, R9, R6 ;  /* 0x0000000907067227 */ /* 0x000fe200078e0006 */
[----:B------:R-:W-:Y:S01]  /*0ab0*/  STL [R1+0xa10], R16 ;  /* 0x000a101001007387 */ /* 0x000fe20000100800 */
[----:B------:R-:W-:Y:S02]  /*0ac0*/  IABS R119, R250 ;  /* 0x000000fa00777213 */ /* 0x000fe40000000000 */
[----:B------:R-:W-:Y:S01]  /*0ad0*/  IMAD.HI.U32 R9, R4, R13, RZ ;  /* 0x0000000d04097227 */ /* 0x000fe200078e00ff */
[----:B------:R2:W-:Y:S01]  /*0ae0*/  STL [R1+0xa0c], R15 ;  /* 0x000a0c0f01007387 */ /* 0x0005e20000100800 */
[----:B------:R-:W-:-:S02]  /*0af0*/  IABS R125, R14 ;  /* 0x0000000e007d7213 */ /* 0x000fc40000000000 */
[----:B------:R-:W-:Y:S01]  /*0b00*/  IMAD.MOV R9, RZ, RZ, -R9 ;  /* 0x000000ffff097224 */ /* 0x000fe200078e0a09 */
[C---:B------:R-:W-:Y:S01]  /*0b10*/  IADD3 R245, PT, PT, R133.reuse, 0x14, RZ ;  /* 0x0000001485f57810 */ /* 0x040fe20007ffe0ff */
[----:B------:R-:W-:Y:S01]  /*0b20*/  IMAD.HI.U32 R8, R4, R131, RZ ;  /* 0x0000008304087227 */ /* 0x000fe200078e00ff */
[C---:B------:R-:W-:Y:S02]  /*0b30*/  IADD3 R240, PT, PT, R133.reuse, 0x19, RZ ;  /* 0x0000001985f07810 */ /* 0x040fe40007ffe0ff */
[C---:B------:R-:W-:Y:S01]  /*0b40*/  IADD3 R235, PT, PT, R133.reuse, 0x1e, RZ ;  /* 0x0000001e85eb7810 */ /* 0x040fe20007ffe0ff */
[C---:B-1----:R-:W-:Y:S01]  /*0b50*/  VIADD R17, R133.reuse, 0x6 ;  /* 0x0000000685117836 */ /* 0x042fe20000000000 */
[----:B------:R-:W-:Y:S01]  /*0b60*/  IABS R109, R240 ;  /* 0x000000f0006d7213 */ /* 0x000fe20000000000 */
[C---:B--2---:R-:W-:Y:S01]  /*0b70*/  VIADD R15, R133.reuse, 0x8 ;  /* 0x00000008850f7836 */ /* 0x044fe20000000000 */
[C---:B------:R-:W-:Y:S01]  /*0b80*/  IADD3 R230, PT, PT, R133.reuse, 0x23, RZ ;  /* 0x0000002385e67810 */ /* 0x040fe20007ffe0ff */
[C---:B------:R-:W-:Y:S01]  /*0b90*/  VIADD R16, R133.reuse, 0x7 ;  /* 0x0000000785107836 */ /* 0x040fe20000000000 */
[----:B------:R-:W-:Y:S01]  /*0ba0*/  STL [R1+0xac8], R17 ;  /* 0x000ac81101007387 */ /* 0x000fe20000100800 */
[C---:B------:R-:W-:Y:S01]  /*0bb0*/  IMAD R130, R0.reuse, R9, R13 ;  /* 0x0000000900827224 */ /* 0x040fe200078e020d */
[----:B------:R-:W-:Y:S01]  /*0bc0*/  IABS R13, R15 ;  /* 0x0000000f000d7213 */ /* 0x000fe20000000000 */
[----:B------:R-:W-:Y:S01]  /*0bd0*/  IMAD.MOV R8, RZ, RZ, -R8 ;  /* 0x000000ffff087224 */ /* 0x000fe200078e0a08 */
[----:B------:R1:W-:Y:S01]  /*0be0*/  STL [R1+0xacc], R16 ;  /* 0x000acc1001007387 */ /* 0x0003e20000100800 */
[----:B------:R-:W-:Y:S01]  /*0bf0*/  IABS R127, R16 ;  /* 0x00000010007f7213 */ /* 0x000fe20000000000 */
[C---:B------:R-:W-:Y:S01]  /*0c00*/  VIADD R251, R133.reuse, 0xe ;  /* 0x0000000e85fb7836 */ /* 0x040fe20000000000 */
[----:B------:R-:W-:Y:S01]  /*0c10*/  IABS R99, R230 ;  /* 0x000000e600637213 */ /* 0x000fe20000000000 */
[----:B------:R2:W-:Y:S01]  /*0c20*/  STL [R1+0xac4], R15 ;  /* 0x000ac40f01007387 */ /* 0x0005e20000100800 */
[----:B------:R-:W-:Y:S01]  /*0c30*/  IMAD R131, R0, R8, R131 ;  /* 0x0000000800837224 */ /* 0x000fe200078e0283 */
[C---:B------:R-:W-:Y:S01]  /*0c40*/  IADD3 R225, PT, PT, R133.reuse, 0x28, RZ ;  /* 0x0000002885e17810 */ /* 0x040fe20007ffe0ff */
[----:B------:R-:W-:Y:S01]  /*0c50*/  IMAD.HI.U32 R8, R4, R13, RZ ;  /* 0x0000000d04087227 */ /* 0x000fe200078e00ff */
[----:B------:R3:W-:Y:S01]  /*0c60*/  STL [R1+0xad0], R14 ;  /* 0x000ad00e01007387 */ /* 0x0007e20000100800 */
[----:B------:R-:W-:-:S02]  /*0c70*/  IADD3 R220, PT, PT, R133, 0x2d, RZ ;  /* 0x0000002d85dc7810 */ /* 0x000fc40007ffe0ff */
[C---:B-1----:R-:W-:Y:S01]  /*0c80*/  VIADD R16, R133.reuse, 0xb ;  /* 0x0000000b85107836 */ /* 0x042fe20000000000 */
[----:B------:R1:W-:Y:S01]  /*0c90*/  STL [R1+0xac0], R12 ;  /* 0x000ac00c01007387 */ /* 0x0003e20000100800 */
[----:B------:R-:W-:Y:S01]  /*0ca0*/  IMAD.MOV R8, RZ, RZ, -R8 ;  /* 0x000000ffff087224 */ /* 0x000fe200078e0a08 */
[----:B--2---:R-:W-:Y:S01]  /*0cb0*/  IABS R15, R12 ;  /* 0x0000000c000f7213 */ /* 0x004fe20000000000 */
[C---:B------:R-:W-:Y:S01]  /*0cc0*/  IMAD R136, R0.reuse, R136, R11 ;  /* 0x0000008800887224 */ /* 0x040fe200078e020b */
[----:B------:R-:W-:Y:S01]  /*0cd0*/  STL [R1+0xad4], R16 ;  /* 0x000ad41001007387 */ /* 0x000fe20000100800 */
[----:B------:R-:W-:Y:S01]  /*0ce0*/  IMAD R126, R0, R8, R13 ;  /* 0x00000008007e7224 */ /* 0x000fe200078e020d */
[----:B------:R-:W-:Y:S01]  /*0cf0*/  IABS R13, R251 ;  /* 0x000000fb000d7213 */ /* 0x000fe20000000000 */
[----:B---3--:R-:W-:Y:S01]  /*0d00*/  VIADD R14, R133, 0xc ;  /* 0x0000000c850e7836 */ /* 0x008fe20000000000 */
[----:B------:R-:W-:Y:S01]  /*0d10*/  IABS R11, R18 ;  /* 0x00000012000b7213 */ /* 0x000fe20000000000 */
[----:B------:R-:W-:Y:S01]  /*0d20*/  IMAD.HI.U32 R2, R4, R137, RZ ;  /* 0x0000008904027227 */ /* 0x000fe200078e00ff */
[----:B------:R-:W-:-:S02]  /*0d30*/  IABS R123, R16 ;  /* 0x00000010007b7213 */ /* 0x000fc40000000000 */
[----:B------:R-:W-:Y:S01]  /*0d40*/  STL [R1+0xabc], R14 ;  /* 0x000abc0e01007387 */ /* 0x000fe20000100800 */
[----:B-1----:R-:W-:Y:S01]  /*0d50*/  VIADD R12, R133, 0xd ;  /* 0x0000000d850c7836 */ /* 0x002fe20000000000 */
[C---:B------:R-:W-:Y:S01]  /*0d60*/  ISETP.GT.U32.AND P6, PT, R0.reuse, R136, PT ;  /* 0x000000880000720c */ /* 0x040fe20003fc4070 */
[----:B------:R-:W-:Y:S01]  /*0d70*/  IMAD.MOV R2, RZ, RZ, -R2 ;  /* 0x000000ffff027224 */ /* 0x000fe200078e0a02 */
[----:B------:R-:W-:Y:S01]  /*0d80*/  ISETP.GT.U32.AND P4, PT, R0, R131, PT ;  /* 0x000000830000720c */ /* 0x000fe20003f84070 */
[----:B------:R-:W-:Y:S01]  /*0d90*/  IMAD.HI.U32 R7, R4, R11, RZ ;  /* 0x0000000b04077227 */ /* 0x000fe200078e00ff */
[----:B------:R-:W-:Y:S01]  /*0da0*/  STL [R1+0xbb4], R12 ;  /* 0x000bb40c01007387 */ /* 0x000fe20000100800 */
[----:B------:R-:W-:Y:S02]  /*0db0*/  IABS R121, R12 ;  /* 0x0000000c00797213 */ /* 0x000fe40000000000 */
[----:B------:R-:W-:Y:S01]  /*0dc0*/  IMAD R137, R0, R2, R137 ;  /* 0x0000000200897224 */ /* 0x000fe200078e0289 */
[----:B------:R-:W-:Y:S01]  /*0dd0*/  STL [R1+0xbb0], R251 ;  /* 0x000bb0fb01007387 */ /* 0x000fe20000100800 */
[----:B------:R-:W-:Y:S01]  /*0de0*/  IMAD.MOV R7, RZ, RZ, -R7 ;  /* 0x000000ffff077224 */ /* 0x000fe200078e0a07 */
[----:B------:R-:W-:Y:S01]  /*0df0*/  IABS R89, R220 ;  /* 0x000000dc00597213 */ /* 0x000fe20000000000 */
[----:B------:R-:W-:Y:S01]  /*0e00*/  IMAD.HI.U32 R2, R4, R135, RZ ;  /* 0x0000008704027227 */ /* 0x000fe200078e00ff */
[----:B------:R-:W-:Y:S01]  /*0e10*/  STL [R1+0xbac], R250 ;  /* 0x000bacfa01007387 */ /* 0x000fe20000100800 */
[----:B------:R-:W-:-:S02]  /*0e20*/  ISETP.GT.U32.AND P1, PT, R0, R137, PT ;  /* 0x000000890000720c */ /* 0x000fc40003f24070 */
[----:B------:R-:W-:Y:S01]  /*0e30*/  IMAD R134, R0, R7, R11 ;  /* 0x0000000700867224 */ /* 0x000fe200078e020b */
[----:B------:R1:W-:Y:S01]  /*0e40*/  STL [R1+0xc08], R251 ;  /* 0x000c08fb01007387 */ /* 0x0003e20000100800 */
[----:B------:R-:W-:Y:S01]  /*0e50*/  IMAD.MOV R2, RZ, RZ, -R2 ;  /* 0x000000ffff027224 */ /* 0x000fe200078e0a02 */
[----:B------:R-:W-:Y:S01]  /*0e60*/  IABS R11, R17 ;  /* 0x00000011000b7213 */ /* 0x000fe20000000000 */
[----:B------:R-:W-:Y:S01]  /*0e70*/  IMAD.HI.U32 R10, R4, R129, RZ ;  /* 0x00000081040a7227 */ /* 0x000fe200078e00ff */
[C---:B------:R-:W-:Y:S01]  /*0e80*/  ISETP.GT.U32.AND P5, PT, R0.reuse, R134, PT ;  /* 0x000000860000720c */ /* 0x040fe20003fa4070 */
[----:B------:R-:W-:Y:S01]  /*0e90*/  STL [R1+0xc0c], R250 ;  /* 0x000c0cfa01007387 */ /* 0x000fe20000100800 */
[----:B------:R-:W-:Y:S01]  /*0ea0*/  IADD3 R215, PT, PT, R133, 0x32, RZ ;  /* 0x0000003285d77810 */ /* 0x000fe20007ffe0ff */
[----:B------:R-:W-:Y:S01]  /*0eb0*/  IMAD R135, R0, R2, R135 ;  /* 0x0000000200877224 */ /* 0x000fe200078e0287 */
[----:B------:R-:W-:Y:S01]  /*0ec0*/  IADD3 R10, PT, PT, -R10, RZ, RZ ;  /* 0x000000ff0a0a7210 */ /* 0x000fe20007ffe1ff */
[----:B------:R-:W-:Y:S01]  /*0ed0*/  IMAD.HI.U32 R2, R4, R11, RZ ;  /* 0x0000000b04027227 */ /* 0x000fe200078e00ff */
[----:B-1----:R-:W-:-:S02]  /*0ee0*/  LEA R251, R3, R132, 0x7 ;  /* 0x0000008403fb7211 */ /* 0x002fc400078e38ff */
[C---:B------:R-:W-:Y:S01]  /*0ef0*/  ISETP.GT.U32.AND P2, PT, R0.reuse, R135, PT ;  /* 0x000000870000720c */ /* 0x040fe20003f44070 */
[----:B------:R-:W-:Y:S01]  /*0f00*/  IMAD.MOV R2, RZ, RZ, -R2 ;  /* 0x000000ffff027224 */ /* 0x000fe200078e0a02 */
[----:B------:R-:W-:Y:S01]  /*0f10*/  IABS R3, R251 ;  /* 0x000000fb00037213 */ /* 0x000fe20000000000 */
[----:B------:R-:W-:Y:S01]  /*0f20*/  @!P1 IMAD.IADD R137, R137, 0x1, -R0 ;  /* 0x0000000189899824 */ /* 0x000fe200078e0a00 */
[C---:B------:R-:W-:Y:S01]  /*0f30*/  ISETP.GT.U32.AND P1, PT, R0.reuse, R130, PT ;  /* 0x000000820000720c */ /* 0x040fe20003f24070 */
[----:B------:R-:W-:Y:S01]  /*0f40*/  IMAD R128, R0, R2, R11 ;  /* 0x0000000200807224 */ /* 0x000fe200078e020b */
[----:B------:R-:W-:Y:S01]  /*0f50*/  IABS R11, R14 ;  /* 0x0000000e000b7213 */ /* 0x000fe20000000000 */
[----:B------:R-:W-:Y:S01]  /*0f60*/  IMAD.HI.U32 R6, R6, R3, RZ ;  /* 0x0000000306067227 */ /* 0x000fe200078e00ff */
[C---:B------:R-:W-:Y:S02]  /*0f70*/  IADD3 R210, PT, PT, R133.reuse, 0x37, RZ ;  /* 0x0000003785d27810 */ /* 0x040fe40007ffe0ff */
[C---:B------:R-:W-:Y:S01]  /*0f80*/  IADD3 R205, PT, PT, R133.reuse, 0x3c, RZ ;  /* 0x0000003c85cd7810 */ /* 0x040fe20007ffe0ff */
[----:B------:R-:W-:Y:S01]  /*0f90*/  IMAD.MOV R6, RZ, RZ, -R6 ;  /* 0x000000ffff067224 */ /* 0x000fe200078e0a06 */
[----:B------:R-:W-:Y:S01]  /*0fa0*/  IABS R79, R210 ;  /* 0x000000d2004f7213 */ /* 0x000fe20000000000 */
[----:B------:R-:W-:Y:S01]  /*0fb0*/  IMAD.HI.U32 R2, R4, R123, RZ ;  /* 0x0000007b04027227 */ /* 0x000fe200078e00ff */
[----:B------:R-:W-:-:S02]  /*0fc0*/  IADD3 R200, PT, PT, R133, 0x41, RZ ;  /* 0x0000004185c87810 */ /* 0x000fc40007ffe0ff */
[----:B------:R-:W-:Y:S01]  /*0fd0*/  IADD3 R195, PT, PT, R133, 0x46, RZ ;  /* 0x0000004685c37810 */ /* 0x000fe20007ffe0ff */
[----:B------:R-:W-:Y:S01]  /*0fe0*/  IMAD R3, R5, R6, R3 ;  /* 0x0000000605037224 */ /* 0x000fe200078e0203 */
[----:B------:R-:W-:Y:S01]  /*0ff0*/  IABS R69, R200 ;  /* 0x000000c800457213 */ /* 0x000fe20000000000 */
[----:B------:R-:W-:Y:S01]  /*1000*/  IMAD.HI.U32 R7, R4, R127, RZ ;  /* 0x0000007f04077227 */ /* 0x000fe200078e00ff */
[----:B------:R-:W-:Y:S02]  /*1010*/  IADD3 R190, PT, PT, R133, 0x4b, RZ ;  /* 0x0000004b85be7810 */ /* 0x000fe40007ffe0ff */
[----:B------:R-:W-:Y:S01]  /*1020*/  ISETP.GT.U32.AND P0, PT, R5, R3, PT ;  /* 0x000000030500720c */ /* 0x000fe20003f04070 */
[C---:B------:R-:W-:Y:S01]  /*1030*/  IMAD R129, R0.reuse, R10, R129 ;  /* 0x0000000a00817224 */ /* 0x040fe200078e0281 */
[----:B------:R-:W-:Y:S01]  /*1040*/  IABS R59, R190 ;  /* 0x000000be003b7213 */ /* 0x000fe20000000000 */
[----:B------:R-:W-:Y:S01]  /*1050*/  IMAD.MOV R2, RZ, RZ, -R2 ;  /* 0x000000ffff027224 */ /* 0x000fe200078e0a02 */
[C---:B------:R-:W-:Y:S01]  /*1060*/  IADD3 R185, PT, PT, R133.reuse, 0x50, RZ ;  /* 0x0000005085b97810 */ /* 0x040fe20007ffe0ff */
[----:B------:R-:W-:Y:S01]  /*1070*/  IMAD.MOV R7, RZ, RZ, -R7 ;  /* 0x000000ffff077224 */ /* 0x000fe200078e0a07 */
[C---:B------:R-:W-:Y:S01]  /*1080*/  IADD3 R180, PT, PT, R133.reuse, 0x55, RZ ;  /* 0x0000005585b47810 */ /* 0x040fe20007ffe0ff */
[C---:B------:R-:W-:Y:S01]  /*1090*/  IMAD R123, R0.reuse, R2, R123 ;  /* 0x00000002007b7224 */ /* 0x040fe200078e027b */
[C---:B------:R-:W-:Y:S01]  /*10a0*/  IADD3 R175, PT, PT, R133.reuse, 0x5a, RZ ;  /* 0x0000005a85af7810 */ /* 0x040fe20007ffe0ff */
[----:B------:R-:W-:Y:S01]  /*10b0*/  IMAD R127, R0, R7, R127 ;  /* 0x00000007007f7224 */ /* 0x000fe200078e027f */
[----:B------:R-:W-:Y:S01]  /*10c0*/  IABS R49, R180 ;  /* 0x000000b400317213 */ /* 0x000fe20000000000 */
[----:B------:R-:W-:Y:S01]  /*10d0*/  IMAD.HI.U32 R7, R4, R11, RZ ;  /* 0x0000000b04077227 */ /* 0x000fe200078e00ff */
[----:B------:R-:W-:-:S02]  /*10e0*/  IADD3 R170, PT, PT, R133, 0x5f, RZ ;  /* 0x0000005f85aa7810 */ /* 0x000fc40007ffe0ff */
[----:B------:R-:W-:Y:S01]  /*10f0*/  IADD3 R165, PT, PT, R133, 0x64, RZ ;  /* 0x0000006485a57810 */ /* 0x000fe20007ffe0ff */
[----:B------:R-:W-:Y:S01]  /*1100*/  @!P0 IMAD.IADD R3, R3, 0x1, -R5 ;  /* 0x0000000103038824 */ /* 0x000fe200078e0a05 */
[----:B------:R-:W-:Y:S01]  /*1110*/  ISETP.GT.U32.AND P0, PT, R0, R137, PT ;  /* 0x000000890000720c */ /* 0x000fe20003f04070 */
[--C-:B------:R-:W-:Y:S01]  /*1120*/  @!P1 IMAD.IADD R130, R130, 0x1, -R0.reuse ;  /* 0x0000000182829824 */ /* 0x100fe200078e0a00 */
[----:B------:R-:W-:Y:S01]  /*1130*/  ISETP.GT.U32.AND P1, PT, R0, R123, PT ;  /* 0x0000007b0000720c */ /* 0x000fe20003f24070 */
[----:B------:R-:W-:Y:S01]  /*1140*/  IMAD.MOV R7, RZ, RZ, -R7 ;  /* 0x000000ffff077224 */ /* 0x000fe200078e0a07 */
[----:B------:R-:W-:Y:S01]  /*1150*/  ISETP.GT.U32.AND P3, PT, R5, R3, PT ;  /* 0x000000030500720c */ /* 0x000fe20003f64070 */
[----:B------:R-:W-:Y:S01]  /*1160*/  IMAD.HI.U32 R10, R4, R15, RZ ;  /* 0x0000000f040a7227 */ /* 0x000fe200078e00ff */
[----:B------:R-:W-:Y:S02]  /*1170*/  IABS R39, R170 ;  /* 0x000000aa00277213 */ /* 0x000fe40000000000 */
[----:B------:R-:W-:Y:S01]  /*1180*/  IADD3 R160, PT, PT, R133, 0x69, RZ ;  /* 0x0000006985a07810 */ /* 0x000fe20007ffe0ff */
[----:B------:R-:W-:Y:S01]  /*1190*/  IMAD R122, R0, R7, R11 ;  /* 0x00000007007a7224 */ /* 0x000fe200078e020b */
[----:B------:R-:W-:Y:S01]  /*11a0*/  IADD3 R10, PT, PT, -R10, RZ, RZ ;  /* 0x000000ff0a0a7210 */ /* 0x000fe20007ffe1ff */
[----:B------:R-:W-:Y:S01]  /*11b0*/  @!P6 IMAD.IADD R136, R136, 0x1, -R0 ;  /* 0x000000018888e824 */ /* 0x000fe200078e0a00 */
[----:B------:R-:W-:Y:S01]  /*11c0*/  ISETP.GT.U32.AND P6, PT, R0, R128, PT ;  /* 0x000000800000720c */ /* 0x000fe20003fc4070 */
[----:B------:R-:W-:Y:S01]  /*11d0*/  IMAD.HI.U32 R9, R4, R125, RZ ;  /* 0x0000007d04097227 */ /* 0x000fe200078e00ff */
[----:B------:R-:W-:-:S02]  /*11e0*/  @!P0 IADD3 R137, PT, PT, R137, -R0, RZ ;  /* 0x8000000089898210 */ /* 0x000fc40007ffe0ff */
[C---:B------:R-:W-:Y:S01]  /*11f0*/  ISETP.GT.U32.AND P0, PT, R0.reuse, R127, PT ;  /* 0x0000007f0000720c */ /* 0x040fe20003f04070 */
[----:B------:R-:W-:Y:S01]  /*1200*/  @!P3 IMAD.IADD R3, R3, 0x1, -R5 ;  /* 0x000000010303b824 */ /* 0x000fe200078e0a05 */
[C---:B------:R-:W-:Y:S01]  /*1210*/  ISETP.GT.U32.AND P3, PT, R0.reuse, R129, PT ;  /* 0x000000810000720c */ /* 0x040fe20003f64070 */
[----:B------:R-:W-:Y:S01]  /*1220*/  IMAD.MOV R9, RZ, RZ, -R9 ;  /* 0x000000ffff097224 */ /* 0x000fe200078e0a09 */
[----:B------:R-:W-:Y:S01]  /*1230*/  IABS R19, R160 ;  /* 0x000000a000137213 */ /* 0x000fe20000000000 */
[----:B------:R-:W-:Y:S01]  /*1240*/  @!P1 IMAD.IADD R123, R123, 0x1, -R0 ;  /* 0x000000017b7b9824 */ /* 0x000fe200078e0a00 */
        /* <DEDUP_REMOVED lines=8> */
[--C-:B------:R-:W-:Y:S01]  /*12d0*/  @!P2 IMAD.IADD R135, R135, 0x1, -R0.reuse ;  /* 0x000000018787a824 */ /* 0x100fe200078e0a00 */
[----:B------:R-:W-:Y:S01]  /*12e0*/  @!P3 IADD3 R129, PT, PT, R129, -R0, RZ ;  /* 0x800000008181b210 */ /* 0x000fe20007ffe0ff */
[----:B------:R-:W-:Y:S01]  /*12f0*/  IMAD.HI.U32 R10, R4, R119, RZ ;  /* 0x00000077040a7227 */ /* 0x000fe200078e00ff */
[C---:B------:R-:W-:Y:S02]  /*1300*/  ISETP.GT.U32.AND P3, PT, R0.reuse, R122, PT ;  /* 0x0000007a0000720c */ /* 0x040fe40003f64070 */
[C---:B------:R-:W-:Y:S01]  /*1310*/  ISETP.GT.U32.AND P1, PT, R0.reuse, R129, PT ;  /* 0x000000810000720c */ /* 0x040fe20003f24070 */
[----:B------:R-:W-:Y:S01]  /*1320*/  IMAD.MOV R9, RZ, RZ, -R9 ;  /* 0x000000ffff097224 */ /* 0x000fe200078e0a09 */
[----:B------:R-:W-:Y:S01]  /*1330*/  ISETP.GT.U32.AND P2, PT, R0, R126, PT ;  /* 0x0000007e0000720c */ /* 0x000fe20003f44070 */
[----:B------:R-:W-:Y:S01]  /*1340*/  VIADD R247, R133, 0x12 ;  /* 0x0000001285f77836 */ /* 0x000fe20000000000 */
[----:B------:R-:W-:Y:S01]  /*1350*/  IADD3 R10, PT, PT, -R10, RZ, RZ ;  /* 0x000000ff0a0a7210 */ /* 0x000fe20007ffe1ff */
[--C-:B------:R-:W-:Y:S01]  /*1360*/  @!P5 IMAD.IADD R134, R134, 0x1, -R0.reuse ;  /* 0x000000018686d824 */ /* 0x100fe200078e0a00 */
[C---:B------:R-:W-:Y:S01]  /*1370*/  ISETP.GT.U32.AND P5, PT, R0.reuse, R125, PT ;  /* 0x0000007d0000720c */ /* 0x040fe20003fa4070 */
[--C-:B------:R-:W-:Y:S01]  /*1380*/  @!P4 IMAD.IADD R131, R131, 0x1, -R0.reuse ;  /* 0x000000018383c824 */ /* 0x100fe200078e0a00 */
[----:B------:R-:W-:Y:S01]  /*1390*/  ISETP.GT.U32.AND P4, PT, R0, R124, PT ;  /* 0x0000007c0000720c */ /* 0x000fe20003f84070 */
[--C-:B------:R-:W-:Y:S01]  /*13a0*/  @!P6 IMAD.IADD R128, R128, 0x1, -R0.reuse ;  /* 0x000000018080e824 */ /* 0x100fe200078e0a00 */
[C---:B------:R-:W-:Y:S01]  /*13b0*/  ISETP.GT.U32.AND P6, PT, R0.reuse, R136, PT ;  /* 0x000000880000720c */ /* 0x040fe20003fc4070 */
[----:B------:R-:W-:Y:S01]  /*13c0*/  @!P0 IMAD.IADD R127, R127, 0x1, -R0 ;  /* 0x000000017f7f8824 */ /* 0x000fe200078e0a00 */
[----:B------:R-:W-:Y:S01]  /*13d0*/  ISETP.GT.U32.AND P0, PT, R0, R135, PT ;  /* 0x000000870000720c */ /* 0x000fe20003f04070 */
[----:B------:R-:W-:-:S04]  /*13e0*/  IMAD.HI.U32 R8, R4, R121, RZ ;  /* 0x0000007904087227 */ /* 0x000fc800078e00ff */
[----:B------:R-:W-:Y:S01]  /*13f0*/  IMAD R120, R0, R9, R13 ;  /* 0x0000000900787224 */ /* 0x000fe200078e020d */
[----:B------:R-:W-:Y:S01]  /*1400*/  IABS R13, R247 ;  /* 0x000000f7000d7213 */ /* 0x000fe20000000000 */
[----:B------:R-:W-:Y:S01]  /*1410*/  @!P3 IMAD.IADD R122, R122, 0x1, -R0 ;  /* 0x000000017a7ab824 */ /* 0x000fe200078e0a00 */
[----:B------:R-:W-:Y:S01]  /*1420*/  ISETP.GT.U32.AND P3, PT, R0, R128, PT ;  /* 0x000000800000720c */ /* 0x000fe20003f64070 */
[----:B------:R-:W-:Y:S01]  /*1430*/  IMAD.MOV R8, RZ, RZ, -R8 ;  /* 0x000000ffff087224 */ /* 0x000fe200078e0a08 */
[----:B------:R-:W-:Y:S01]  /*1440*/  @!P4 IADD3 R124, PT, PT, R124, -R0, RZ ;  /* 0x800000007c7cc210 */ /* 0x000fe20007ffe0ff */
[----:B------:R-:W-:Y:S01]  /*1450*/  @!P1 IMAD.IADD R129, R129, 0x1, -R0 ;  /* 0x0000000181819824 */ /* 0x000fe200078e0a00 */
[C---:B------:R-:W-:Y:S01]  /*1460*/  ISETP.GT.U32.AND P1, PT, R0.reuse, R123, PT ;  /* 0x0000007b0000720c */ /* 0x040fe20003f24070 */
[C---:B------:R-:W-:Y:S01]  /*1470*/  IMAD R121, R0.reuse, R8, R121 ;  /* 0x0000000800797224 */ /* 0x040fe200078e0279 */
[----:B------:R-:W-:Y:S01]  /*1480*/  @!P0 IADD3 R135, PT, PT, R135, -R0, RZ ;  /* 0x8000000087878210 */ /* 0x000fe20007ffe0ff */
[C---:B------:R-:W-:Y:S01]  /*1490*/  IMAD R119, R0.reuse, R10, R119 ;  /* 0x0000000a00777224 */ /* 0x040fe200078e0277 */
[C---:B------:R-:W-:Y:S01]  /*14a0*/  ISETP.GT.U32.AND P4, PT, R0.reuse, R130, PT ;  /* 0x000000820000720c */ /* 0x040fe20003f84070 */
[----:B------:R-:W-:Y:S01]  /*14b0*/  VIADD R246, R133, 0x13 ;  /* 0x0000001385f67836 */ /* 0x000fe20000000000 */
[----:B------:R-:W-:Y:S01]  /*14c0*/  ISETP.GT.U32.AND P0, PT, R0, R127, PT ;  /* 0x0000007f0000720c */ /* 0x000fe20003f04070 */
[----:B------:R-:W-:-:S02]  /*14d0*/  IMAD.HI.U32 R8, R4, R13, RZ ;  /* 0x0000000d04087227 */ /* 0x000fc400078e00ff */
[----:B------:R-:W-:Y:S02]  /*14e0*/  @!P3 IADD3 R128, PT, PT, R128, -R0, RZ ;  /* 0x800000008080b210 */ /* 0x000fe40007ffe0ff */
[----:B------:R-:W-:Y:S01]  /*14f0*/  @!P2 IMAD.IADD R126, R126, 0x1, -R0 ;  /* 0x000000017e7ea824 */ /* 0x000fe200078e0a00 */
[----:B------:R-:W-:Y:S01]  /*1500*/  ISETP.GT.U32.AND P2, PT, R0, R134, PT ;  /* 0x000000860000720c */ /* 0x000fe20003f44070 */
[----:B------:R-:W-:Y:S01]  /*1510*/  VIADD R249, R133, 0x10 ;  /* 0x0000001085f97836 */ /* 0x000fe20000000000 */
[----:B------:R-:W-:Y:S01]  /*1520*/  IABS R115, R246 ;  /* 0x000000f600737213 */ /* 0x000fe20000000000 */
[----:B------:R-:W-:Y:S01]  /*1530*/  IMAD.HI.U32 R10, R4, R15, RZ ;  /* 0x0000000f040a7227 */ /* 0x000fe200078e00ff */
[----:B------:R-:W-:Y:S02]  /*1540*/  ISETP.GT.U32.AND P3, PT, R0, R121, PT ;  /* 0x000000790000720c */ /* 0x000fe40003f64070 */
[----:B------:R-:W-:Y:S01]  /*1550*/  IABS R11, R249 ;  /* 0x000000f9000b7213 */ /* 0x000fe20000000000 */
[----:B------:R-:W-:Y:S01]  /*1560*/  IMAD.MOV R8, RZ, RZ, -R8 ;  /* 0x000000ffff087224 */ /* 0x000fe200078e0a08 */
[----:B------:R-:W-:Y:S01]  /*1570*/  IADD3 R10, PT, PT, -R10, RZ, RZ ;  /* 0x000000ff0a0a7210 */ /* 0x000fe20007ffe1ff */
[--C-:B------:R-:W-:Y:S01]  /*1580*/  @!P5 IMAD.IADD R125, R125, 0x1, -R0.reuse ;  /* 0x000000017d7dd824 */ /* 0x100fe200078e0a00 */
[C---:B------:R-:W-:Y:S01]  /*1590*/  ISETP.GT.U32.AND P5, PT, R0.reuse, R131, PT ;  /* 0x000000830000720c */ /* 0x040fe20003fa4070 */
[----:B------:R-:W-:Y:S01]  /*15a0*/  IMAD R116, R0, R8, R13 ;  /* 0x0000000800747224 */ /* 0x000fe200078e020d */
[----:B------:R-:W-:Y:S01]  /*15b0*/  @!P1 IADD3 R123, PT, PT, R123, -R0, RZ ;  /* 0x800000007b7b9210 */ /* 0x000fe20007ffe0ff */
[----:B------:R-:W-:Y:S01]  /*15c0*/  @!P6 IMAD.IADD R136, R136, 0x1, -R0 ;  /* 0x000000018888e824 */ /* 0x000fe200078e0a00 */
[C---:B------:R-:W-:Y:S01]  /*15d0*/  ISETP.GT.U32.AND P6, PT, R0.reuse, R122, PT ;  /* 0x0000007a0000720c */ /* 0x040fe20003fc4070 */
[C---:B------:R-:W-:Y:S01]  /*15e0*/  VIADD R248, R133.reuse, 0x11 ;  /* 0x0000001185f87836 */ /* 0x040fe20000000000 */
[----:B------:R-:W-:Y:S01]  /*15f0*/  ISETP.GT.U32.AND P1, PT, R0, R116, PT ;  /* 0x000000740000720c */ /* 0x000fe20003f24070 */
[C---:B------:R-:W-:Y:S01]  /*1600*/  IMAD.HI.U32 R9, R4.reuse, R115, RZ ;  /* 0x0000007304097227 */ /* 0x040fe200078e00ff */
[----:B------:R-:W-:Y:S02]  /*1610*/  STL [R1+0xba8], R249 ;  /* 0x000ba8f901007387 */ /* 0x000fe40000100800 */
[----:B------:R-:W-:Y:S01]  /*1620*/  IABS R117, R248 ;  /* 0x000000f800757213 */ /* 0x000fe20000000000 */
[----:B------:R-:W-:Y:S01]  /*1630*/  VIADD R244, R133, 0x15 ;  /* 0x0000001585f47836 */ /* 0x000fe20000000000 */
[----:B------:R-:W-:Y:S01]  /*1640*/  STL [R1+0xba4], R248 ;  /* 0x000ba4f801007387 */ /* 0x000fe20000100800 */
[----:B------:R-:W-:-:S03]  /*1650*/  IMAD.HI.U32 R2, R4, R11, RZ ;  /* 0x0000000b04027227 */ /* 0x000fc600078e00ff */
[----:B------:R-:W-:Y:S01]  /*1660*/  IABS R113, R244 ;  /* 0x000000f400717213 */ /* 0x000fe20000000000 */
[----:B------:R-:W-:Y:S01]  /*1670*/  IMAD R114, R0, R10, R15 ;  /* 0x0000000a00727224 */ /* 0x000fe200078e020f */
[----:B------:R-:W-:Y:S01]  /*1680*/  IABS R15, R235 ;  /* 0x000000eb000f7213 */ /* 0x000fe20000000000 */
[----:B------:R-:W-:Y:S01]  /*1690*/  IMAD.HI.U32 R10, R4, R109, RZ ;  /* 0x0000006d040a7227 */ /* 0x000fe200078e00ff */
[----:B------:R-:W-:Y:S03]  /*16a0*/  STL [R1+0xc10], R249 ;  /* 0x000c10f901007387 */ /* 0x000fe60000100800 */
[----:B------:R-:W-:Y:S01]  /*16b0*/  IMAD.MOV R9, RZ, RZ, -R9 ;  /* 0x000000ffff097224 */ /* 0x000fe200078e0a09 */
[----:B------:R-:W-:Y:S01]  /*16c0*/  IADD3 R10, PT, PT, -R10, RZ, RZ ;  /* 0x000000ff0a0a7210 */ /* 0x000fe20007ffe1ff */
[----:B------:R-:W-:Y:S01]  /*16d0*/  @!P2 IMAD.IADD R134, R134, 0x1, -R0 ;  /* 0x000000018686a824 */ /* 0x000fe200078e0a00 */
[C---:B------:R-:W-:Y:S01]  /*16e0*/  ISETP.GT.U32.AND P2, PT, R0.reuse, R126, PT ;  /* 0x0000007e0000720c */ /* 0x040fe20003f44070 */
[----:B------:R-:W-:Y:S01]  /*16f0*/  IMAD.MOV R2, RZ, RZ, -R2 ;  /* 0x000000ffff027224 */ /* 0x000fe200078e0a02 */
[----:B------:R-:W-:Y:S01]  /*1700*/  STL [R1+0xba0], R247 ;  /* 0x000ba0f701007387 */ /* 0x000fe20000100800 */
[----:B------:R-:W-:-:S02]  /*1710*/  IMAD R115, R0, R9, R115 ;  /* 0x0000000900737224 */ /* 0x000fc400078e0273 */
[----:B------:R-:W-:Y:S01]  /*1720*/  VIADD R243, R133, 0x16 ;  /* 0x0000001685f37836 */ /* 0x000fe20000000000 */
[----:B------:R-:W-:Y:S01]  /*1730*/  STL [R1+0xc14], R248 ;  /* 0x000c14f801007387 */ /* 0x000fe20000100800 */
[--C-:B------:R-:W-:Y:S01]  /*1740*/  @!P5 IMAD.IADD R131, R131, 0x1, -R0.reuse ;  /* 0x000000018383d824 */ /* 0x100fe200078e0a00 */
[----:B------:R-:W-:Y:S01]  /*1750*/  ISETP.GT.U32.AND P5, PT, R0, R125, PT ;  /* 0x0000007d0000720c */ /* 0x000fe20003fa4070 */
[--C-:B------:R-:W-:Y:S01]  /*1760*/  @!P4 IMAD.IADD R130, R130, 0x1, -R0.reuse ;  /* 0x000000018282c824 */ /* 0x100fe200078e0a00 */
[C---:B------:R-:W-:Y:S01]  /*1770*/  ISETP.GT.U32.AND P4, PT, R0.reuse, R124, PT ;  /* 0x0000007c0000720c */ /* 0x040fe20003f84070 */
[--C-:B------:R-:W-:Y:S01]  /*1780*/  @!P0 IMAD.IADD R127, R127, 0x1, -R0.reuse ;  /* 0x000000017f7f8824 */ /* 0x100fe200078e0a00 */
[----:B------:R-:W-:Y:S01]  /*1790*/  ISETP.GT.U32.AND P0, PT, R0, R120, PT ;  /* 0x000000780000720c */ /* 0x000fe20003f04070 */
[----:B------:R-:W-:Y:S01]  /*17a0*/  IMAD.HI.U32 R7, R4, R117, RZ ;  /* 0x0000007504077227 */ /* 0x000fe200078e00ff */
[----:B------:R-:W-:Y:S03]  /*17b0*/  STL [R1+0xb9c], R246 ;  /* 0x000b9cf601007387 */ /* 0x000fe60000100800 */
[----:B------:R-:W-:Y:S01]  /*17c0*/  IMAD R118, R0, R2, R11 ;  /* 0x0000000200767224 */ /* 0x000fe200078e020b */
[----:B------:R-:W-:Y:S01]  /*17d0*/  IABS R11, R243 ;  /* 0x000000f3000b7213 */ /* 0x000fe20000000000 */
[----:B------:R-:W-:Y:S01]  /*17e0*/  IMAD.HI.U32 R2, R4, R113, RZ ;  /* 0x0000007104027227 */ /* 0x000fe200078e00ff */
[----:B------:R-:W-:Y:S03]  /*17f0*/  STL [R1+0xc18], R247 ;  /* 0x000c18f701007387 */ /* 0x000fe60000100800 */
[----:B------:R-:W-:Y:S01]  /*1800*/  IMAD R109, R0, R10, R109 ;  /* 0x0000000a006d7224 */ /* 0x000fe200078e026d */
[----:B------:R-:W-:Y:S01]  /*1810*/  STL [R1+0xb98], R245 ;  /* 0x000b98f501007387 */ /* 0x000fe20000100800 */
[--C-:B------:R-:W-:Y:S01]  /*1820*/  @!P6 IMAD.IADD R122, R122, 0x1, -R0.reuse ;  /* 0x000000017a7ae824 */ /* 0x100fe200078e0a00 */
[C---:B------:R-:W-:Y:S01]  /*1830*/  ISETP.GT.U32.AND P6, PT, R0.reuse, R115, PT ;  /* 0x000000730000720c */ /* 0x040fe20003fc4070 */
[----:B------:R-:W-:Y:S01]  /*1840*/  @!P3 IMAD.IADD R121, R121, 0x1, -R0 ;  /* 0x000000017979b824 */ /* 0x000fe200078e0a00 */
[----:B------:R-:W-:Y:S01]  /*1850*/  ISETP.GT.U32.AND P3, PT, R0, R114, PT ;  /* 0x000000720000720c */ /* 0x000fe20003f64070 */
[----:B------:R-:W-:Y:S01]  /*1860*/  IMAD.MOV R7, RZ, RZ, -R7 ;  /* 0x000000ffff077224 */ /* 0x000fe200078e0a07 */
[----:B------:R1:W-:Y:S01]  /*1870*/  STL [R1+0xc1c], R246 ;  /* 0x000c1cf601007387 */ /* 0x0003e20000100800 */
[----:B------:R-:W-:-:S02]  /*1880*/  VIADD R241, R133, 0x18 ;  /* 0x0000001885f17836 */ /* 0x000fc40000000000 */
[C---:B------:R-:W-:Y:S01]  /*1890*/  VIADD R242, R133.reuse, 0x17 ;  /* 0x0000001785f27836 */ /* 0x040fe20000000000 */
[----:B------:R-:W-:Y:S01]  /*18a0*/  STL [R1+0xb94], R244 ;  /* 0x000b94f401007387 */ /* 0x000fe20000100800 */
[----:B------:R-:W-:Y:S01]  /*18b0*/  IMAD.MOV R2, RZ, RZ, -R2 ;  /* 0x000000ffff027224 */ /* 0x000fe200078e0a02 */
[----:B------:R-:W-:Y:S01]  /*18c0*/  IABS R13, R241 ;  /* 0x000000f1000d7213 */ /* 0x000fe20000000000 */
[--C-:B------:R-:W-:Y:S01]  /*18d0*/  @!P1 IMAD.IADD R116, R116, 0x1, -R0.reuse ;  /* 0x0000000174749824 */ /* 0x100fe200078e0a00 */
[C---:B------:R-:W-:Y:S01]  /*18e0*/  ISETP.GT.U32.AND P1, PT, R0.reuse, R109, PT ;  /* 0x0000006d0000720c */ /* 0x040fe20003f24070 */
[----:B------:R-:W-:Y:S01]  /*18f0*/  IMAD R117, R0, R7, R117 ;  /* 0x0000000700757224 */ /* 0x000fe200078e0275 */
[----:B------:R-:W-:Y:S01]  /*1900*/  IABS R111, R242 ;  /* 0x000000f2006f7213 */ /* 0x000fe20000000000 */
[----:B------:R-:W-:Y:S01]  /*1910*/  IMAD.HI.U32 R7, R4, R11, RZ ;  /* 0x0000000b04077227 */ /* 0x000fe200078e00ff */
[----:B------:R-:W-:Y:S03]  /*1920*/  STL [R1+0xb90], R243 ;  /* 0x000b90f301007387 */ /* 0x000fe60000100800 */
[----:B------:R-:W-:Y:S01]  /*1930*/  IMAD R113, R0, R2, R113 ;  /* 0x0000000200717224 */ /* 0x000fe200078e0271 */
[----:B------:R-:W-:Y:S01]  /*1940*/  STL [R1+0xb8c], R242 ;  /* 0x000b8cf201007387 */ /* 0x000fe20000100800 */
[----:B------:R-:W-:Y:S01]  /*1950*/  @!P2 IMAD.IADD R126, R126, 0x1, -R0 ;  /* 0x000000017e7ea824 */ /* 0x000fe200078e0a00 */
[----:B------:R-:W-:Y:S01]  /*1960*/  ISETP.GT.U32.AND P2, PT, R0, R119, PT ;  /* 0x000000770000720c */ /* 0x000fe20003f44070 */
[----:B------:R-:W-:Y:S01]  /*1970*/  IMAD.MOV R7, RZ, RZ, -R7 ;  /* 0x000000ffff077224 */ /* 0x000fe200078e0a07 */
[----:B------:R-:W-:Y:S01]  /*1980*/  STL [R1+0xb88], R241 ;  /* 0x000b88f101007387 */ /* 0x000fe20000100800 */
[----:B------:R-:W-:-:S02]  /*1990*/  VIADD R239, R133, 0x1a ;  /* 0x0000001a85ef7836 */ /* 0x000fc40000000000 */
[--C-:B------:R-:W-:Y:S01]  /*19a0*/  @!P5 IMAD.IADD R125, R125, 0x1, -R0.reuse ;  /* 0x000000017d7dd824 */ /* 0x100fe200078e0a00 */
[----:B------:R-:W-:Y:S01]  /*19b0*/  ISETP.GT.U32.AND P5, PT, R0, R118, PT ;  /* 0x000000760000720c */ /* 0x000fe20003fa4070 */
[--C-:B------:R-:W-:Y:S01]  /*19c0*/  @!P4 IMAD.IADD R124, R124, 0x1, -R0.reuse ;  /* 0x000000017c7cc824 */ /* 0x100fe200078e0a00 */
[----:B------:R-:W-:Y:S01]  /*19d0*/  ISETP.GT.U32.AND P4, PT, R0, R117, PT ;  /* 0x000000750000720c */ /* 0x000fe20003f84070 */
[--C-:B------:R-:W-:Y:S01]  /*19e0*/  @!P0 IMAD.IADD R120, R120, 0x1, -R0.reuse ;  /* 0x0000000178788824 */ /* 0x100fe200078e0a00 */
[----:B------:R-:W-:Y:S01]  /*19f0*/  ISETP.GT.U32.AND P0, PT, R0, R113, PT ;  /* 0x000000710000720c */ /* 0x000fe20003f04070 */
[C---:B------:R-:W-:Y:S01]  /*1a00*/  IMAD.HI.U32 R9, R4.reuse, R13, RZ ;  /* 0x0000000d04097227 */ /* 0x040fe200078e00ff */
[----:B------:R-:W-:Y:S03]  /*1a10*/  STL [R1+0xb84], R240 ;  /* 0x000b84f001007387 */ /* 0x000fe60000100800 */
[----:B------:R-:W-:Y:S01]  /*1a20*/  IMAD.HI.U32 R8, R4, R111, RZ ;  /* 0x0000006f04087227 */ /* 0x000fe200078e00ff */
[----:B------:R-:W-:Y:S03]  /*1a30*/  STL [R1+0xb80], R239 ;  /* 0x000b80ef01007387 */ /* 0x000fe60000100800 */
[----:B------:R-:W-:Y:S01]  /*1a40*/  IMAD R112, R0, R7, R11 ;  /* 0x0000000700707224 */ /* 0x000fe200078e020b */
[----:B------:R-:W-:Y:S01]  /*1a50*/  IABS R11, R239 ;  /* 0x000000ef000b7213 */ /* 0x000fe20000000000 */
[--C-:B------:R-:W-:Y:S01]  /*1a60*/  @!P6 IMAD.IADD R115, R115, 0x1, -R0.reuse ;  /* 0x000000017373e824 */ /* 0x100fe200078e0a00 */
[----:B------:R-:W-:Y:S01]  /*1a70*/  @!P5 IADD3 R118, PT, PT, R118, -R0, RZ ;  /* 0x800000007676d210 */ /* 0x000fe20007ffe0ff */
[----:B------:R-:W-:Y:S01]  /*1a80*/  @!P3 IMAD.IADD R114, R114, 0x1, -R0 ;  /* 0x000000017272b824 */ /* 0x000fe200078e0a00 */
[C---:B------:R-:W-:Y:S01]  /*1a90*/  ISETP.GT.U32.AND P3, PT, R0.reuse, R120, PT ;  /* 0x000000780000720c */ /* 0x040fe20003f64070 */
[----:B------:R-:W-:Y:S01]  /*1aa0*/  IMAD.MOV R9, RZ, RZ, -R9 ;  /* 0x000000ffff097224 */ /* 0x000fe200078e0a09 */
[----:B------:R-:W-:Y:S01]  /*1ab0*/  @!P0 IADD3 R113, PT, PT, R113, -R0, RZ ;  /* 0x8000000071718210 */ /* 0x000fe20007ffe0ff */
[----:B------:R-:W-:Y:S01]  /*1ac0*/  VIADD R237, R133, 0x1c ;  /* 0x0000001c85ed7836 */ /* 0x000fe20000000000 */
[----:B------:R-:W-:Y:S01]  /*1ad0*/  ISETP.GT.U32.AND P6, PT, R0, R121, PT ;  /* 0x000000790000720c */ /* 0x000fe20003fc4070 */
[----:B------:R-:W-:-:S02]  /*1ae0*/  IMAD.MOV R8, RZ, RZ, -R8 ;  /* 0x000000ffff087224 */ /* 0x000fc400078e0a08 */
[--C-:B------:R-:W-:Y:S01]  /*1af0*/  @!P1 IMAD.IADD R109, R109, 0x1, -R0.reuse ;  /* 0x000000016d6d9824 */ /* 0x100fe200078e0a00 */
[C---:B------:R-:W-:Y:S01]  /*1b00*/  ISETP.GT.U32.AND P1, PT, R0.reuse, R115, PT ;  /* 0x000000730000720c */ /* 0x040fe20003f24070 */
[C---:B------:R-:W-:Y:S01]  /*1b10*/  IMAD R110, R0.reuse, R9, R13 ;  /* 0x00000009006e7224 */ /* 0x040fe200078e020d */
[----:B------:R-:W-:Y:S01]  /*1b20*/  IABS R13, R237 ;  /* 0x000000ed000d7213 */ /* 0x000fe20000000000 */
[----:B------:R-:W-:Y:S02]  /*1b30*/  IMAD R111, R0, R8, R111 ;  /* 0x00000008006f7224 */ /* 0x000fe400078e026f */
[----:B------:R-:W-:Y:S02]  /*1b40*/  VIADD R238, R133, 0x1b ;  /* 0x0000001b85ee7836 */ /* 0x000fe40000000000 */
[----:B------:R-:W-:Y:S01]  /*1b50*/  IMAD.HI.U32 R2, R4, R11, RZ ;  /* 0x0000000b04027227 */ /* 0x000fe200078e00ff */
[C---:B------:R-:W-:Y:S02]  /*1b60*/  ISETP.GT.U32.AND P5, PT, R0.reuse, R111, PT ;  /* 0x0000006f0000720c */ /* 0x040fe40003fa4070 */
[----:B------:R-:W-:Y:S01]  /*1b70*/  IABS R107, R238 ;  /* 0x000000ee006b7213 */ /* 0x000fe20000000000 */
[----:B------:R-:W-:Y:S01]  /*1b80*/  @!P2 IMAD.IADD R119, R119, 0x1, -R0 ;  /* 0x000000017777a824 */ /* 0x000fe200078e0a00 */
[C---:B------:R-:W-:Y:S01]  /*1b90*/  ISETP.GT.U32.AND P2, PT, R0.reuse, R112, PT ;  /* 0x000000700000720c */ /* 0x040fe20003f44070 */
[----:B------:R-:W-:Y:S01]  /*1ba0*/  IMAD.MOV R2, RZ, RZ, -R2 ;  /* 0x000000ffff027224 */ /* 0x000fe200078e0a02 */
[----:B------:R-:W-:Y:S01]  /*1bb0*/  @!P6 IADD3 R121, PT, PT, R121, -R0, RZ ;  /* 0x800000007979e210 */ /* 0x000fe20007ffe0ff */
[----:B------:R-:W-:Y:S01]  /*1bc0*/  VIADD R232, R133, 0x21 ;  /* 0x0000002185e87836 */ /* 0x000fe20000000000 */
[C---:B------:R-:W-:Y:S01]  /*1bd0*/  ISETP.GT.U32.AND P0, PT, R0.reuse, R119, PT ;  /* 0x000000770000720c */ /* 0x040fe20003f04070 */
[----:B------:R-:W-:Y:S01]  /*1be0*/  @!P4 IMAD.IADD R117, R117, 0x1, -R0 ;  /* 0x000000017575c824 */ /* 0x000fe200078e0a00 */
[----:B------:R-:W-:Y:S01]  /*1bf0*/  ISETP.GT.U32.AND P4, PT, R0, R110, PT ;  /* 0x0000006e0000720c */ /* 0x000fe20003f84070 */
[----:B------:R-:W-:Y:S01]  /*1c00*/  VIADD R236, R133, 0x1d ;  /* 0x0000001d85ec7836 */ /* 0x000fe20000000000 */
[----:B------:R-:W-:Y:S01]  /*1c10*/  IABS R101, R232 ;  /* 0x000000e800657213 */ /* 0x000fe20000000000 */
[----:B------:R-:W-:Y:S01]  /*1c20*/  IMAD.HI.U32 R8, R4, R13, RZ ;  /* 0x0000000d04087227 */ /* 0x000fe200078e00ff */
[C---:B------:R-:W-:Y:S01]  /*1c30*/  ISETP.GT.U32.AND P6, PT, R0.reuse, R109, PT ;  /* 0x0000006d0000720c */ /* 0x040fe20003fc4070 */
[----:B------:R-:W-:Y:S01]  /*1c40*/  STL [R1+0xb7c], R238 ;  /* 0x000b7cee01007387 */ /* 0x000fe20000100800 */
[----:B------:R-:W-:Y:S01]  /*1c50*/  IABS R105, R236 ;  /* 0x000000ec00697213 */ /* 0x000fe20000000000 */
[----:B------:R-:W-:-:S02]  /*1c60*/  IMAD R108, R0, R2, R11 ;  /* 0x00000002006c7224 */ /* 0x000fc400078e020b */
[----:B------:R-:W-:Y:S01]  /*1c70*/  @!P3 IMAD.IADD R120, R120, 0x1, -R0 ;  /* 0x000000017878b824 */ /* 0x000fe200078e0a00 */
[----:B------:R-:W-:Y:S01]  /*1c80*/  ISETP.GT.U32.AND P3, PT, R0, R114, PT ;  /* 0x000000720000720c */ /* 0x000fe20003f64070 */
[----:B------:R-:W-:Y:S01]  /*1c90*/  IMAD.MOV R8, RZ, RZ, -R8 ;  /* 0x000000ffff087224 */ /* 0x000fe200078e0a08 */
[----:B------:R-:W-:Y:S01]  /*1ca0*/  STL [R1+0xb78], R237 ;  /* 0x000b78ed01007387 */ /* 0x000fe20000100800 */
[----:B------:R-:W-:-:S03]  /*1cb0*/  IMAD.HI.U32 R7, R4, R107, RZ ;  /* 0x0000006b04077227 */ /* 0x000fc600078e00ff */
[----:B------:R-:W-:Y:S01]  /*1cc0*/  STL [R1+0xb74], R236 ;  /* 0x000b74ec01007387 */ /* 0x000fe20000100800 */
[----:B------:R-:W-:Y:S01]  /*1cd0*/  @!P1 IMAD.IADD R115, R115, 0x1, -R0 ;  /* 0x0000000173739824 */ /* 0x000fe200078e0a00 */
[C---:B------:R-:W-:Y:S01]  /*1ce0*/  ISETP.GT.U32.AND P1, PT, R0.reuse, R108, PT ;  /* 0x0000006c0000720c */ /* 0x040fe20003f24070 */
[----:B------:R-:W-:Y:S01]  /*1cf0*/  IMAD R106, R0, R8, R13 ;  /* 0x00000008006a7224 */ /* 0x000fe200078e020d */
[----:B------:R-:W-:Y:S01]  /*1d00*/  STL [R1+0xb70], R235 ;  /* 0x000b70eb01007387 */ /* 0x000fe20000100800 */
[----:B------:R-:W-:Y:S02]  /*1d10*/  IMAD.MOV R7, RZ, RZ, -R7 ;  /* 0x000000ffff077224 */ /* 0x000fe400078e0a07 */
[----:B------:R-:W-:Y:S02]  /*1d20*/  VIADD R231, R133, 0x22 ;  /* 0x0000002285e77836 */ /* 0x000fe40000000000 */
[----:B------:R-:W-:-:S03]  /*1d30*/  IMAD.HI.U32 R8, R4, R101, RZ ;  /* 0x0000006504087227 */ /* 0x000fc600078e00ff */
[----:B------:R-:W-:Y:S01]  /*1d40*/  IABS R13, R231 ;  /* 0x000000e7000d7213 */ /* 0x000fe20000000000 */
[----:B------:R-:W-:Y:S01]  /*1d50*/  @!P2 IMAD.IADD R112, R112, 0x1, -R0 ;  /* 0x000000017070a824 */ /* 0x000fe200078e0a00 */
[----:B------:R-:W-:Y:S01]  /*1d60*/  ISETP.GT.U32.AND P2, PT, R0, R118, PT ;  /* 0x000000760000720c */ /* 0x000fe20003f44070 */
[----:B------:R-:W-:-:S04]  /*1d70*/  IMAD.HI.U32 R9, R4, R105, RZ ;  /* 0x0000006904097227 */ /* 0x000fc800078e00ff */
[C---:B------:R-:W-:Y:S02]  /*1d80*/  IMAD R107, R0.reuse, R7, R107 ;  /* 0x00000007006b7224 */ /* 0x040fe400078e026b */
[----:B------:R-:W-:Y:S02]  /*1d90*/  IMAD.MOV R8, RZ, RZ, -R8 ;  /* 0x000000ffff087224 */ /* 0x000fe400078e0a08 */
[--C-:B------:R-:W-:Y:S01]  /*1da0*/  @!P5 IMAD.IADD R111, R111, 0x1, -R0.reuse ;  /* 0x000000016f6fd824 */ /* 0x100fe200078e0a00 */
[----:B------:R-:W-:Y:S01]  /*1db0*/  ISETP.GT.U32.AND P5, PT, R0, R117, PT ;  /* 0x000000750000720c */ /* 0x000fe20003fa4070 */
[--C-:B------:R-:W-:Y:S01]  /*1dc0*/  @!P4 IMAD.IADD R110, R110, 0x1, -R0.reuse ;  /* 0x000000016e6ec824 */ /* 0x100fe200078e0a00 */
[C---:B------:R-:W-:Y:S01]  /*1dd0*/  ISETP.GT.U32.AND P4, PT, R0.reuse, R116, PT ;  /* 0x000000740000720c */ /* 0x040fe20003f84070 */
[----:B------:R-:W-:Y:S01]  /*1de0*/  @!P0 IMAD.IADD R119, R119, 0x1, -R0 ;  /* 0x0000000177778824 */ /* 0x000fe200078e0a00 */
[----:B------:R-:W-:Y:S01]  /*1df0*/  ISETP.GT.U32.AND P0, PT, R0, R113, PT ;  /* 0x000000710000720c */ /* 0x000fe20003f04070 */
[----:B------:R-:W-:-:S02]  /*1e00*/  IMAD.MOV R9, RZ, RZ, -R9 ;  /* 0x000000ffff097224 */ /* 0x000fc400078e0a09 */
[----:B------:R-:W-:Y:S02]  /*1e10*/  VIADD R233, R133, 0x20 ;  /* 0x0000002085e97836 */ /* 0x000fe40000000000 */
[----:B------:R-:W-:-:S03]  /*1e20*/  IMAD.HI.U32 R10, R4, R15, RZ ;  /* 0x0000000f040a7227 */ /* 0x000fc600078e00ff */
[----:B------:R-:W-:Y:S01]  /*1e30*/  IABS R11, R233 ;  /* 0x000000e9000b7213 */ /* 0x000fe20000000000 */
[----:B------:R-:W-:Y:S01]  /*1e40*/  IMAD R101, R0, R8, R101 ;  /* 0x0000000800657224 */ /* 0x000fe200078e0265 */
[----:B------:R-:W-:Y:S01]  /*1e50*/  IADD3 R10, PT, PT, -R10, RZ, RZ ;  /* 0x000000ff0a0a7210 */ /* 0x000fe20007ffe1ff */
[----:B------:R-:W-:Y:S01]  /*1e60*/  @!P3 IMAD.IADD R114, R114, 0x1, -R0 ;  /* 0x000000017272b824 */ /* 0x000fe200078e0a00 */
[C---:B------:R-:W-:Y:S01]  /*1e70*/  ISETP.GT.U32.AND P3, PT, R0.reuse, R107, PT ;  /* 0x0000006b0000720c */ /* 0x040fe20003f64070 */
[----:B------:R-:W-:Y:S01]  /*1e80*/  IMAD R105, R0, R9, R105 ;  /* 0x0000000900697224 */ /* 0x000fe200078e0269 */
[----:B------:R-:W-:Y:S01]  /*1e90*/  @!P4 IADD3 R116, PT, PT, R116, -R0, RZ ;  /* 0x800000007474c210 */ /* 0x000fe20007ffe0ff */
[----:B------:R-:W-:Y:S01]  /*1ea0*/  VIADD R234, R133, 0x1f ;  /* 0x0000001f85ea7836 */ /* 0x000fe20000000000 */
[----:B------:R-:W-:Y:S01]  /*1eb0*/  ISETP.GT.U32.AND P4, PT, R0, R110, PT ;  /* 0x0000006e0000720c */ /* 0x000fe20003f84070 */
[----:B------:R-:W-:-:S03]  /*1ec0*/  IMAD.HI.U32 R9, R4, R13, RZ ;  /* 0x0000000d04097227 */ /* 0x000fc600078e00ff */
[----:B------:R-:W-:Y:S01]  /*1ed0*/  IABS R103, R234 ;  /* 0x000000ea00677213 */ /* 0x000fe20000000000 */
[--C-:B------:R-:W-:Y:S01]  /*1ee0*/  @!P1 IMAD.IADD R108, R108, 0x1, -R0.reuse ;  /* 0x000000016c6c9824 */ /* 0x100fe200078e0a00 */
[----:B------:R-:W-:Y:S01]  /*1ef0*/  ISETP.GT.U32.AND P1, PT, R0, R101, PT ;  /* 0x000000650000720c */ /* 0x000fe20003f24070 */
[----:B------:R-:W-:Y:S01]  /*1f00*/  IMAD.MOV R9, RZ, RZ, -R9 ;  /* 0x000000ffff097224 */ /* 0x000fe200078e0a09 */
[----:B------:R-:W-:Y:S01]  /*1f10*/  STL [R1+0xb6c], R234 ;  /* 0x000b6cea01007387 */ /* 0x000fe20000100800 */
[----:B------:R-:W-:Y:S01]  /*1f20*/  @!P2 IMAD.IADD R118, R118, 0x1, -R0 ;  /* 0x000000017676a824 */ /* 0x000fe200078e0a00 */
[----:B------:R-:W-:Y:S01]  /*1f30*/  ISETP.GT.U32.AND P2, PT, R0, R112, PT ;  /* 0x000000700000720c */ /* 0x000fe20003f44070 */
[----:B------:R-:W-:Y:S01]  /*1f40*/  IMAD.HI.U32 R7, R4, R11, RZ ;  /* 0x0000000b04077227 */ /* 0x000fe200078e00ff */
[----:B------:R-:W-:Y:S03]  /*1f50*/  STL [R1+0xb68], R233 ;  /* 0x000b68e901007387 */ /* 0x000fe60000100800 */
[----:B------:R-:W-:Y:S01]  /*1f60*/  IMAD R104, R0, R10, R15 ;  /* 0x0000000a00687224 */ /* 0x000fe200078e020f */
[----:B------:R-:W-:Y:S01]  /*1f70*/  IABS R15, R225 ;  /* 0x000000e1000f7213 */ /* 0x000fe20000000000 */
[----:B------:R-:W-:Y:S01]  /*1f80*/  IMAD.HI.U32 R10, R4, R99, RZ ;  /* 0x00000063040a7227 */ /* 0x000fe200078e00ff */
[----:B------:R-:W-:Y:S01]  /*1f90*/  STL [R1+0xb64], R232 ;  /* 0x000b64e801007387 */ /* 0x000fe20000100800 */
[----:B------:R-:W-:-:S02]  /*1fa0*/  @!P1 IADD3 R101, PT, PT, R101, -R0, RZ ;  /* 0x8000000065659210 */ /* 0x000fc40007ffe0ff */
[----:B------:R-:W-:Y:S01]  /*1fb0*/  IMAD R100, R0, R9, R13 ;  /* 0x0000000900647224 */ /* 0x000fe200078e020d */
[----:B------:R-:W-:Y:S01]  /*1fc0*/  IADD3 R10, PT, PT, -R10, RZ, RZ ;  /* 0x000000ff0a0a7210 */ /* 0x000fe20007ffe1ff */
[--C-:B------:R-:W-:Y:S01]  /*1fd0*/  @!P5 IMAD.IADD R117, R117, 0x1, -R0.reuse ;  /* 0x000000017575d824 */ /* 0x100fe200078e0a00 */
[C---:B------:R-:W-:Y:S01]  /*1fe0*/  ISETP.GT.U32.AND P5, PT, R0.reuse, R111, PT ;  /* 0x0000006f0000720c */ /* 0x040fe20003fa4070 */
[----:B------:R-:W-:Y:S01]  /*1ff0*/  @!P0 IMAD.IADD R113, R113, 0x1, -R0 ;  /* 0x0000000171718824 */ /* 0x000fe200078e0a00 */
[----:B------:R-:W-:Y:S01]  /*2000*/  ISETP.GT.U32.AND P0, PT, R0, R106, PT ;  /* 0x0000006a0000720c */ /* 0x000fe20003f04070 */
[----:B------:R-:W-:Y:S01]  /*2010*/  IMAD.HI.U32 R2, R4, R103, RZ ;  /* 0x0000006704027227 */ /* 0x000fe200078e00ff */
[----:B------:R-:W-:Y:S03]  /*2020*/  STL [R1+0xb60], R231 ;  /* 0x000b60e701007387 */ /* 0x000fe60000100800 */
[----:B------:R-:W-:Y:S01]  /*2030*/  IMAD.MOV R7, RZ, RZ, -R7 ;  /* 0x000000ffff077224 */ /* 0x000fe200078e0a07 */
[----:B------:R-:W-:Y:S01]  /*2040*/  STL [R1+0xbbc], R230 ;  /* 0x000bbce601007387 */ /* 0x000fe20000100800 */
[----:B------:R-:W-:-:S02]  /*2050*/  VIADD R229, R133, 0x24 ;  /* 0x0000002485e57836 */ /* 0x000fc40000000000 */
[----:B------:R-:W-:Y:S01]  /*2060*/  @!P3 IMAD.IADD R107, R107, 0x1, -R0 ;  /* 0x000000016b6bb824 */ /* 0x000fe200078e0a00 */
[C---:B------:R-:W-:Y:S01]  /*2070*/  ISETP.GT.U32.AND P3, PT, R0.reuse, R100, PT ;  /* 0x000000640000720c */ /* 0x040fe20003f64070 */
[----:B------:R-:W-:Y:S01]  /*2080*/  IMAD.MOV R2, RZ, RZ, -R2 ;  /* 0x000000ffff027224 */ /* 0x000fe200078e0a02 */
[-C--:B------:R-:W-:Y:S01]  /*2090*/  @!P5 IADD3 R111, PT, PT, R111, -R0.reuse, RZ ;  /* 0x800000006f6fd210 */ /* 0x080fe20007ffe0ff */
[C---:B------:R-:W-:Y:S01]  /*20a0*/  IMAD R102, R0.reuse, R7, R11 ;  /* 0x0000000700667224 */ /* 0x040fe200078e020b */
[----:B------:R-:W-:Y:S01]  /*20b0*/  IABS R11, R229 ;  /* 0x000000e5000b7213 */ /* 0x000fe20000000000 */
[C---:B------:R-:W-:Y:S01]  /*20c0*/  VIADD R228, R133.reuse, 0x25 ;  /* 0x0000002585e47836 */ /* 0x040fe20000000000 */
[----:B------:R-:W-:Y:S01]  /*20d0*/  ISETP.GT.U32.AND P1, PT, R0, R107, PT ;  /* 0x0000006b0000720c */ /* 0x000fe20003f24070 */
[C---:B------:R-:W-:Y:S01]  /*20e0*/  VIADD R227, R133.reuse, 0x26 ;  /* 0x0000002685e37836 */ /* 0x040fe20000000000 */
[----:B------:R-:W-:Y:S01]  /*20f0*/  @!P0 IADD3 R106, PT, PT, R106, -R0, RZ ;  /* 0x800000006a6a8210 */ /* 0x000fe20007ffe0ff */
[C---:B------:R-:W-:Y:S01]  /*2100*/  IMAD R103, R0.reuse, R2, R103 ;  /* 0x0000000200677224 */ /* 0x040fe200078e0267 */
[----:B------:R-:W-:Y:S01]  /*2110*/  IABS R97, R228 ;  /* 0x000000e400617213 */ /* 0x000fe20000000000 */
[----:B------:R-:W-:Y:S01]  /*2120*/  IMAD R99, R0, R10, R99 ;  /* 0x0000000a00637224 */ /* 0x000fe200078e0263 */
[----:B------:R-:W-:Y:S01]  /*2130*/  IABS R13, R227 ;  /* 0x000000e3000d7213 */ /* 0x000fe20000000000 */
[--C-:B------:R-:W-:Y:S01]  /*2140*/  @!P2 IMAD.IADD R112, R112, 0x1, -R0.reuse ;  /* 0x000000017070a824 */ /* 0x100fe200078e0a00 */
[----:B------:R-:W-:Y:S01]  /*2150*/  ISETP.GT.U32.AND P2, PT, R0, R105, PT ;  /* 0x000000690000720c */ /* 0x000fe20003f44070 */
[----:B------:R-:W-:Y:S01]  /*2160*/  IMAD.HI.U32 R2, R4, R11, RZ ;  /* 0x0000000b04027227 */ /* 0x000fe200078e00ff */
[C---:B------:R-:W-:Y:S01]  /*2170*/  ISETP.GT.U32.AND P5, PT, R0.reuse, R104, PT ;  /* 0x000000680000720c */ /* 0x040fe20003fa4070 */
[----:B------:R-:W-:Y:S01]  /*2180*/  STL [R1+0xbc0], R229 ;  /* 0x000bc0e501007387 */ /* 0x000fe20000100800 */
[----:B------:R-:W-:Y:S01]  /*2190*/  ISETP.GT.U32.AND P0, PT, R0, R99, PT ;  /* 0x000000630000720c */ /* 0x000fe20003f04070 */
[----:B------:R-:W-:Y:S01]  /*21a0*/  @!P4 IMAD.IADD R110, R110, 0x1, -R0 ;  /* 0x000000016e6ec824 */ /* 0x000fe200078e0a00 */
[----:B------:R-:W-:Y:S01]  /*21b0*/  ISETP.GT.U32.AND P4, PT, R0, R103, PT ;  /* 0x000000670000720c */ /* 0x000fe20003f84070 */
[----:B------:R-:W-:Y:S01]  /*21c0*/  VIADD R226, R133, 0x27 ;  /* 0x0000002785e27836 */ /* 0x000fe20000000000 */
[----:B------:R-:W-:Y:S01]  /*21d0*/  STL [R1+0xbc8], R228 ;  /* 0x000bc8e401007387 */ /* 0x000fe20000100800 */
[----:B------:R-:W-:-:S03]  /*21e0*/  IMAD.HI.U32 R7, R4, R97, RZ ;  /* 0x0000006104077227 */ /* 0x000fc600078e00ff */
[----:B------:R-:W-:Y:S01]  /*21f0*/  IABS R95, R226 ;  /* 0x000000e2005f7213 */ /* 0x000fe20000000000 */
[----:B------:R-:W-:Y:S01]  /*2200*/  IMAD.HI.U32 R8, R4, R13, RZ ;  /* 0x0000000d04087227 */ /* 0x000fe200078e00ff */
[----:B------:R-:W-:Y:S03]  /*2210*/  STL [R1+0xbcc], R227 ;  /* 0x000bcce301007387 */ /* 0x000fe60000100800 */
[----:B------:R-:W-:Y:S01]  /*2220*/  IMAD.MOV R2, RZ, RZ, -R2 ;  /* 0x000000ffff027224 */ /* 0x000fe200078e0a02 */
[----:B------:R-:W-:Y:S01]  /*2230*/  STL [R1+0xbd4], R226 ;  /* 0x000bd4e201007387 */ /* 0x000fe20000100800 */
[----:B------:R-:W-:Y:S01]  /*2240*/  @!P3 IMAD.IADD R100, R100, 0x1, -R0 ;  /* 0x000000016464b824 */ /* 0x000fe200078e0a00 */
[----:B------:R-:W-:Y:S01]  /*2250*/  ISETP.GT.U32.AND P3, PT, R0, R106, PT ;  /* 0x0000006a0000720c */ /* 0x000fe20003f64070 */
[----:B------:R-:W-:Y:S01]  /*2260*/  VIADD R223, R133, 0x2a ;  /* 0x0000002a85df7836 */ /* 0x000fe20000000000 */
[----:B------:R-:W-:Y:S01]  /*2270*/  STL [R1+0xbd8], R225 ;  /* 0x000bd8e101007387 */ /* 0x000fe20000100800 */
[----:B------:R-:W-:-:S02]  /*2280*/  IMAD.MOV R7, RZ, RZ, -R7 ;  /* 0x000000ffff077224 */ /* 0x000fc400078e0a07 */
[----:B------:R-:W-:Y:S02]  /*2290*/  IMAD.MOV R8, RZ, RZ, -R8 ;  /* 0x000000ffff087224 */ /* 0x000fe400078e0a08 */
[----:B------:R-:W-:Y:S01]  /*22a0*/  IMAD R98, R0, R2, R11 ;  /* 0x0000000200627224 */ /* 0x000fe200078e020b */
[----:B------:R-:W-:Y:S01]  /*22b0*/  IABS R11, R223 ;  /* 0x000000df000b7213 */ /* 0x000fe20000000000 */
[----:B------:R-:W-:-:S04]  /*22c0*/  IMAD.HI.U32 R10, R4, R15, RZ ;  /* 0x0000000f040a7227 */ /* 0x000fc800078e00ff */
[--C-:B------:R-:W-:Y:S01]  /*22d0*/  @!P1 IMAD.IADD R107, R107, 0x1, -R0.reuse ;  /* 0x000000016b6b9824 */ /* 0x100fe200078e0a00 */
[C---:B------:R-:W-:Y:S01]  /*22e0*/  ISETP.GT.U32.AND P1, PT, R0.reuse, R101, PT ;  /* 0x000000650000720c */ /* 0x040fe20003f24070 */
[----:B------:R-:W-:Y:S01]  /*22f0*/  IMAD R97, R0, R7, R97 ;  /* 0x0000000700617224 */ /* 0x000fe200078e0261 */
[----:B------:R-:W-:Y:S01]  /*2300*/  IADD3 R10, PT, PT, -R10, RZ, RZ ;  /* 0x000000ff0a0a7210 */ /* 0x000fe20007ffe1ff */
[C---:B------:R-:W-:Y:S02]  /*2310*/  IMAD R96, R0.reuse, R8, R13 ;  /* 0x0000000800607224 */ /* 0x040fe400078e020d */
[C---:B------:R-:W-:Y:S02]  /*2320*/  VIADD R224, R133.reuse, 0x29 ;  /* 0x0000002985e07836 */ /* 0x040fe40000000000 */
[----:B------:R-:W-:Y:S02]  /*2330*/  VIADD R221, R133, 0x2c ;  /* 0x0000002c85dd7836 */ /* 0x000fe40000000000 */
[--C-:B------:R-:W-:Y:S01]  /*2340*/  @!P6 IMAD.IADD R109, R109, 0x1, -R0.reuse ;  /* 0x000000016d6de824 */ /* 0x100fe200078e0a00 */
[C---:B------:R-:W-:Y:S01]  /*2350*/  ISETP.GT.U32.AND P6, PT, R0.reuse, R102, PT ;  /* 0x000000660000720c */ /* 0x040fe20003fc4070 */
[----:B------:R-:W-:Y:S01]  /*2360*/  @!P2 IMAD.IADD R105, R105, 0x1, -R0 ;  /* 0x000000016969a824 */ /* 0x000fe200078e0a00 */
[----:B------:R-:W-:Y:S01]  /*2370*/  ISETP.GT.U32.AND P2, PT, R0, R98, PT ;  /* 0x000000620000720c */ /* 0x000fe20003f44070 */
[----:B------:R-:W-:Y:S01]  /*2380*/  IMAD.HI.U32 R9, R4, R95, RZ ;  /* 0x0000005f04097227 */ /* 0x000fe200078e00ff */
[----:B------:R-:W-:Y:S01]  /*2390*/  IABS R93, R224 ;  /* 0x000000e0005d7213 */ /* 0x000fe20000000000 */
[----:B------:R-:W-:Y:S01]  /*23a0*/  STL [R1+0xbe0], R224 ;  /* 0x000be0e001007387 */ /* 0x000fe20000100800 */
[----:B------:R-:W-:Y:S01]  /*23b0*/  IABS R13, R221 ;  /* 0x000000dd000d7213 */ /* 0x000fe20000000000 */
[----:B------:R-:W-:-:S02]  /*23c0*/  VIADD R218, R133, 0x2f ;  /* 0x0000002f85da7836 */ /* 0x000fc40000000000 */
[--C-:B------:R-:W-:Y:S01]  /*23d0*/  @!P5 IMAD.IADD R104, R104, 0x1, -R0.reuse ;  /* 0x000000016868d824 */ /* 0x100fe200078e0a00 */
[C---:B------:R-:W-:Y:S01]  /*23e0*/  ISETP.GT.U32.AND P5, PT, R0.reuse, R97, PT ;  /* 0x000000610000720c */ /* 0x040fe20003fa4070 */
[--C-:B------:R-:W-:Y:S01]  /*23f0*/  @!P4 IMAD.IADD R103, R103, 0x1, -R0.reuse ;  /* 0x000000016767c824 */ /* 0x100fe200078e0a00 */
[C---:B------:R-:W-:Y:S01]  /*2400*/  ISETP.GT.U32.AND P4, PT, R0.reuse, R96, PT ;  /* 0x000000600000720c */ /* 0x040fe20003f84070 */
[----:B------:R-:W-:Y:S01]  /*2410*/  @!P0 IMAD.IADD R99, R99, 0x1, -R0 ;  /* 0x0000000163638824 */ /* 0x000fe200078e0a00 */
[----:B------:R-:W-:Y:S01]  /*2420*/  ISETP.GT.U32.AND P0, PT, R0, R105, PT ;  /* 0x000000690000720c */ /* 0x000fe20003f04070 */
[----:B------:R-:W-:Y:S01]  /*2430*/  IMAD.MOV R9, RZ, RZ, -R9 ;  /* 0x000000ffff097224 */ /* 0x000fe200078e0a09 */
[----:B------:R-:W-:Y:S01]  /*2440*/  IABS R87, R218 ;  /* 0x000000da00577213 */ /* 0x000fe20000000000 */
[----:B------:R-:W-:Y:S01]  /*2450*/  VIADD R222, R133, 0x2b ;  /* 0x0000002b85de7836 */ /* 0x000fe20000000000 */
[----:B------:R-:W-:Y:S01]  /*2460*/  STL [R1+0xbe4], R223 ;  /* 0x000be4df01007387 */ /* 0x000fe20000100800 */
[----:B------:R-:W-:-:S03]  /*2470*/  IMAD.HI.U32 R7, R4, R11, RZ ;  /* 0x0000000b04077227 */ /* 0x000fc600078e00ff */
[----:B------:R-:W-:Y:S01]  /*2480*/  IABS R91, R222 ;  /* 0x000000de005b7213 */ /* 0x000fe20000000000 */
[----:B------:R-:W-:Y:S01]  /*2490*/  IMAD R94, R0, R10, R15 ;  /* 0x0000000a005e7224 */ /* 0x000fe200078e020f */
[----:B------:R-:W-:Y:S01]  /*24a0*/  IABS R15, R215 ;  /* 0x000000d7000f7213 */ /* 0x000fe20000000000 */
[--C-:B------:R-:W-:Y:S01]  /*24b0*/  @!P3 IMAD.IADD R106, R106, 0x1, -R0.reuse ;  /* 0x000000016a6ab824 */ /* 0x100fe200078e0a00 */
[C---:B------:R-:W-:Y:S01]  /*24c0*/  ISETP.GT.U32.AND P3, PT, R0.reuse, R100, PT ;  /* 0x000000640000720c */ /* 0x040fe20003f64070 */
[C---:B------:R-:W-:Y:S01]  /*24d0*/  IMAD R95, R0.reuse, R9, R95 ;  /* 0x00000009005f7224 */ /* 0x040fe200078e025f */
[----:B------:R-:W-:Y:S01]  /*24e0*/  @!P0 IADD3 R105, PT, PT, R105, -R0, RZ ;  /* 0x8000000069698210 */ /* 0x000fe20007ffe0ff */
[----:B------:R-:W-:Y:S01]  /*24f0*/  IMAD.MOV R7, RZ, RZ, -R7 ;  /* 0x000000ffff077224 */ /* 0x000fe200078e0a07 */
[----:B------:R-:W-:Y:S01]  /*2500*/  ISETP.GT.U32.AND P0, PT, R0, R99, PT ;  /* 0x000000630000720c */ /* 0x000fe20003f04070 */
[C---:B------:R-:W-:Y:S01]  /*2510*/  IMAD.HI.U32 R2, R4.reuse, R93, RZ ;  /* 0x0000005d04027227 */ /* 0x040fe200078e00ff */
[----:B------:R-:W-:Y:S03]  /*2520*/  STL [R1+0xbec], R222 ;  /* 0x000becde01007387 */ /* 0x000fe60000100800 */
[----:B------:R-:W-:Y:S01]  /*2530*/  IMAD.HI.U32 R9, R4, R13, RZ ;  /* 0x0000000d04097227 */ /* 0x000fe200078e00ff */
[----:B------:R-:W-:Y:S03]  /*2540*/  STL [R1+0xbf0], R221 ;  /* 0x000bf0dd01007387 */ /* 0x000fe60000100800 */
[----:B------:R-:W-:Y:S01]  /*2550*/  @!P1 IMAD.IADD R101, R101, 0x1, -R0 ;  /* 0x0000000165659824 */ /* 0x000fe200078e0a00 */
[C---:B------:R-:W-:Y:S01]  /*2560*/  ISETP.GT.U32.AND P1, PT, R0.reuse, R94, PT ;  /* 0x0000005e0000720c */ /* 0x040fe20003f24070 */
[----:B------:R-:W-:Y:S01]  /*2570*/  IMAD R92, R0, R7, R11 ;  /* 0x00000007005c7224 */ /* 0x000fe200078e020b */
[----:B------:R-:W-:Y:S01]  /*2580*/  @!P3 IADD3 R100, PT, PT, R100, -R0, RZ ;  /* 0x800000006464b210 */ /* 0x000fe20007ffe0ff */
[----:B------:R-:W-:Y:S01]  /*2590*/  IMAD.MOV R2, RZ, RZ, -R2 ;  /* 0x000000ffff027224 */ /* 0x000fe200078e0a02 */
[----:B------:R-:W-:Y:S01]  /*25a0*/  STL [R1+0xbf8], R220 ;  /* 0x000bf8dc01007387 */ /* 0x000fe20000100800 */
[----:B------:R-:W-:-:S02]  /*25b0*/  IMAD.MOV R9, RZ, RZ, -R9 ;  /* 0x000000ffff097224 */ /* 0x000fc400078e0a09 */
[----:B------:R-:W-:Y:S02]  /*25c0*/  VIADD R217, R133, 0x30 ;  /* 0x0000003085d97836 */ /* 0x000fe40000000000 */
[----:B------:R-:W-:-:S04]  /*25d0*/  IMAD.HI.U32 R7, R4, R87, RZ ;  /* 0x0000005704077227 */ /* 0x000fc800078e00ff */
[--C-:B------:R-:W-:Y:S01]  /*25e0*/  @!P6 IMAD.IADD R102, R102, 0x1, -R0.reuse ;  /* 0x000000016666e824 */ /* 0x100fe200078e0a00 */
[----:B------:R-:W-:Y:S01]  /*25f0*/  ISETP.GT.U32.AND P6, PT, R0, R108, PT ;  /* 0x0000006c0000720c */ /* 0x000fe20003fc4070 */
[----:B------:R-:W-:Y:S01]  /*2600*/  @!P2 IMAD.IADD R98, R98, 0x1, -R0 ;  /* 0x000000016262a824 */ /* 0x000fe200078e0a00 */
[----:B------:R-:W-:Y:S01]  /*2610*/  ISETP.GT.U32.AND P2, PT, R0, R104, PT ;  /* 0x000000680000720c */ /* 0x000fe20003f44070 */
[----:B------:R-:W-:-:S04]  /*2620*/  IMAD.HI.U32 R8, R4, R91, RZ ;  /* 0x0000005b04087227 */ /* 0x000fc800078e00ff */
[C---:B------:R-:W-:Y:S02]  /*2630*/  IMAD R93, R0.reuse, R2, R93 ;  /* 0x00000002005d7224 */ /* 0x040fe400078e025d */
[C---:B------:R-:W-:Y:S01]  /*2640*/  IMAD R90, R0.reuse, R9, R13 ;  /* 0x00000009005a7224 */ /* 0x040fe200078e020d */
[----:B------:R-:W-:Y:S01]  /*2650*/  IABS R13, R217 ;  /* 0x000000d9000d7213 */ /* 0x000fe20000000000 */
[----:B------:R-:W-:Y:S01]  /*2660*/  IMAD.MOV R7, RZ, RZ, -R7 ;  /* 0x000000ffff077224 */ /* 0x000fe200078e0a07 */
[C---:B------:R-:W-:Y:S01]  /*2670*/  ISETP.GT.U32.AND P3, PT, R0.reuse, R93, PT ;  /* 0x0000005d0000720c */ /* 0x040fe20003f64070 */
[--C-:B------:R-:W-:Y:S01]  /*2680*/  @!P5 IMAD.IADD R97, R97, 0x1, -R0.reuse ;  /* 0x000000016161d824 */ /* 0x100fe200078e0a00 */
[----:B------:R-:W-:Y:S01]  /*2690*/  ISETP.GT.U32.AND P5, PT, R0, R103, PT ;  /* 0x000000670000720c */ /* 0x000fe20003fa4070 */
[----:B------:R-:W-:Y:S01]  /*26a0*/  @!P4 IMAD.IADD R96, R96, 0x1, -R0 ;  /* 0x000000016060c824 */ /* 0x000fe200078e0a00 */
[----:B------:R-:W-:Y:S01]  /*26b0*/  ISETP.GT.U32.AND P4, PT, R0, R102, PT ;  /* 0x000000660000720c */ /* 0x000fe20003f84070 */
[----:B------:R-:W-:-:S02]  /*26c0*/  IMAD.MOV R8, RZ, RZ, -R8 ;  /* 0x000000ffff087224 */ /* 0x000fc400078e0a08 */
[C---:B------:R-:W-:Y:S02]  /*26d0*/  IMAD R87, R0.reuse, R7, R87 ;  /* 0x0000000700577224 */ /* 0x040fe400078e0257 */
[----:B------:R-:W-:Y:S02]  /*26e0*/  IMAD R91, R0, R8, R91 ;  /* 0x00000008005b7224 */ /* 0x000fe400078e025b */
[C---:B------:R-:W-:Y:S02]  /*26f0*/  VIADD R219, R133.reuse, 0x2e ;  /* 0x0000002e85db7836 */ /* 0x040fe40000000000 */
[----:B------:R-:W-:Y:S02]  /*2700*/  VIADD R216, R133, 0x31 ;  /* 0x0000003185d87836 */ /* 0x000fe40000000000 */
[----:B------:R-:W-:Y:S01]  /*2710*/  IMAD.HI.U32 R8, R4, R13, RZ ;  /* 0x0000000d04087227 */ /* 0x000fe200078e00ff */
[----:B------:R-:W-:Y:S01]  /*2720*/  IABS R11, R219 ;  /* 0x000000db000b7213 */ /* 0x000fe20000000000 */
[----:B------:R-:W-:Y:S01]  /*2730*/  STL [R1+0xbfc], R219 ;  /* 0x000bfcdb01007387 */ /* 0x000fe20000100800 */
[----:B------:R-:W-:Y:S01]  /*2740*/  IABS R85, R216 ;  /* 0x000000d800557213 */ /* 0x000fe20000000000 */
[----:B------:R-:W-:Y:S01]  /*2750*/  @!P1 IMAD.IADD R94, R94, 0x1, -R0 ;  /* 0x000000015e5e9824 */ /* 0x000fe200078e0a00 */
[----:B------:R-:W-:Y:S01]  /*2760*/  ISETP.GT.U32.AND P1, PT, R0, R87, PT ;  /* 0x000000570000720c */ /* 0x000fe20003f24070 */
[----:B------:R-:W-:Y:S01]  /*2770*/  IMAD.MOV R8, RZ, RZ, -R8 ;  /* 0x000000ffff087224 */ /* 0x000fe200078e0a08 */
[----:B------:R-:W-:Y:S01]  /*2780*/  STL [R1+0xc04], R218 ;  /* 0x000c04da01007387 */ /* 0x000fe20000100800 */
[--C-:B------:R-:W-:Y:S01]  /*2790*/  @!P2 IMAD.IADD R104, R104, 0x1, -R0.reuse ;  /* 0x000000016868a824 */ /* 0x100fe200078e0a00 */
[----:B------:R-:W-:Y:S01]  /*27a0*/  ISETP.GT.U32.AND P2, PT, R0, R98, PT ;  /* 0x000000620000720c */ /* 0x000fe20003f44070 */
[----:B------:R-:W-:Y:S01]  /*27b0*/  IMAD.HI.U32 R10, R4, R89, RZ ;  /* 0x00000059040a7227 */ /* 0x000fe200078e00ff */
[----:B------:R-:W-:Y:S03]  /*27c0*/  STL [R1+0xc00], R217 ;  /* 0x000c00d901007387 */ /* 0x000fe60000100800 */
[----:B------:R-:W-:Y:S01]  /*27d0*/  IMAD R86, R0, R8, R13 ;  /* 0x0000000800567224 */ /* 0x000fe200078e020d */
[----:B------:R-:W-:Y:S01]  /*27e0*/  IADD3 R10, PT, PT, -R10, RZ, RZ ;  /* 0x000000ff0a0a7210 */ /* 0x000fe20007ffe1ff */
[--C-:B------:R-:W-:Y:S01]  /*27f0*/  @!P5 IMAD.IADD R103, R103, 0x1, -R0.reuse ;  /* 0x000000016767d824 */ /* 0x100fe200078e0a00 */
[----:B------:R-:W-:Y:S01]  /*2800*/  ISETP.GT.U32.AND P5, PT, R0, R97, PT ;  /* 0x000000610000720c */ /* 0x000fe20003fa4070 */
[--C-:B------:R-:W-:Y:S01]  /*2810*/  @!P4 IMAD.IADD R102, R102, 0x1, -R0.reuse ;  /* 0x000000016666c824 */ /* 0x100fe200078e0a00 */
[C---:B------:R-:W-:Y:S01]  /*2820*/  ISETP.GT.U32.AND P4, PT, R0.reuse, R95, PT ;  /* 0x0000005f0000720c */ /* 0x040fe20003f84070 */
[--C-:B------:R-:W-:Y:S01]  /*2830*/  @!P0 IMAD.IADD R99, R99, 0x1, -R0.reuse ;  /* 0x0000000163638824 */ /* 0x100fe200078e0a00 */
[----:B------:R-:W-:Y:S01]  /*2840*/  ISETP.GT.U32.AND P0, PT, R0, R92, PT ;  /* 0x0000005c0000720c */ /* 0x000fe20003f04070 */
[C---:B------:R-:W-:Y:S01]  /*2850*/  IMAD.HI.U32 R2, R4.reuse, R11, RZ ;  /* 0x0000000b04027227 */ /* 0x040fe200078e00ff */
[----:B------:R-:W-:Y:S03]  /*2860*/  STL [R1+0xbf4], R216 ;  /* 0x000bf4d801007387 */ /* 0x000fe60000100800 */
[----:B------:R-:W-:Y:S01]  /*2870*/  IMAD.HI.U32 R9, R4, R85, RZ ;  /* 0x0000005504097227 */ /* 0x000fe200078e00ff */
[----:B------:R-:W-:Y:S03]  /*2880*/  STL [R1+0xbe8], R215 ;  /* 0x000be8d701007387 */ /* 0x000fe60000100800 */
[--C-:B------:R-:W-:Y:S01]  /*2890*/  @!P6 IMAD.IADD R108, R108, 0x1, -R0.reuse ;  /* 0x000000016c6ce824 */ /* 0x100fe200078e0a00 */
[C---:B------:R-:W-:Y:S01]  /*28a0*/  ISETP.GT.U32.AND P6, PT, R0.reuse, R96, PT ;  /* 0x000000600000720c */ /* 0x040fe20003fc4070 */
[----:B------:R-:W-:Y:S01]  /*28b0*/  @!P3 IMAD.IADD R93, R93, 0x1, -R0 ;  /* 0x000000015d5db824 */ /* 0x000fe200078e0a00 */
[----:B------:R-:W-:Y:S01]  /*28c0*/  ISETP.GT.U32.AND P3, PT, R0, R86, PT ;  /* 0x000000560000720c */ /* 0x000fe20003f64070 */
[----:B------:R-:W-:Y:S01]  /*28d0*/  IMAD.MOV R2, RZ, RZ, -R2 ;  /* 0x000000ffff027224 */ /* 0x000fe200078e0a02 */
[----:B------:R-:W-:Y:S01]  /*28e0*/  @!P4 IADD3 R95, PT, PT, R95, -R0, RZ ;  /* 0x800000005f5fc210 */ /* 0x000fe20007ffe0ff */
[----:B------:R-:W-:-:S02]  /*28f0*/  VIADD R213, R133, 0x34 ;  /* 0x0000003485d57836 */ /* 0x000fc40000000000 */
[----:B------:R-:W-:Y:S02]  /*2900*/  IMAD.MOV R9, RZ, RZ, -R9 ;  /* 0x000000ffff097224 */ /* 0x000fe400078e0a09 */
[----:B------:R-:W-:Y:S02]  /*2910*/  VIADD R214, R133, 0x33 ;  /* 0x0000003385d67836 */ /* 0x000fe40000000000 */
[--C-:B------:R-:W-:Y:S01]  /*2920*/  @!P1 IMAD.IADD R87, R87, 0x1, -R0.reuse ;  /* 0x0000000157579824 */ /* 0x100fe200078e0a00 */
[C---:B------:R-:W-:Y:S01]  /*2930*/  ISETP.GT.U32.AND P1, PT, R0.reuse, R93, PT ;  /* 0x0000005d0000720c */ /* 0x040fe20003f24070 */
[C---:B------:R-:W-:Y:S01]  /*2940*/  IMAD R89, R0.reuse, R10, R89 ;  /* 0x0000000a00597224 */ /* 0x040fe200078e0259 */
[----:B------:R-:W-:Y:S01]  /*2950*/  IABS R83, R214 ;  /* 0x000000d600537213 */ /* 0x000fe20000000000 */
[----:B------:R-:W-:Y:S01]  /*2960*/  IMAD R88, R0, R2, R11 ;  /* 0x0000000200587224 */ /* 0x000fe200078e020b */
[----:B------:R-:W-:Y:S01]  /*2970*/  IABS R11, R213 ;  /* 0x000000d5000b7213 */ /* 0x000fe20000000000 */
[----:B------:R-:W-:Y:S01]  /*2980*/  IMAD.HI.U32 R10, R4, R15, RZ ;  /* 0x0000000f040a7227 */ /* 0x000fe200078e00ff */
[----:B------:R-:W-:Y:S02]  /*2990*/  STL [R1+0xbdc], R214 ;  /* 0x000bdcd601007387 */ /* 0x000fe40000100800 */
[C---:B------:R-:W-:Y:S01]  /*29a0*/  ISETP.GT.U32.AND P4, PT, R0.reuse, R88, PT ;  /* 0x000000580000720c */ /* 0x040fe20003f84070 */
[----:B------:R-:W-:Y:S01]  /*29b0*/  IMAD R85, R0, R9, R85 ;  /* 0x0000000900557224 */ /* 0x000fe200078e0255 */
[----:B------:R-:W-:Y:S01]  /*29c0*/  IADD3 R10, PT, PT, -R10, RZ, RZ ;  /* 0x000000ff0a0a7210 */ /* 0x000fe20007ffe1ff */
[--C-:B------:R-:W-:Y:S01]  /*29d0*/  @!P2 IMAD.IADD R98, R98, 0x1, -R0.reuse ;  /* 0x000000016262a824 */ /* 0x100fe200078e0a00 */
[C---:B------:R-:W-:Y:S01]  /*29e0*/  ISETP.GT.U32.AND P2, PT, R0.reuse, R91, PT ;  /* 0x0000005b0000720c */ /* 0x040fe20003f44070 */
[----:B------:R-:W-:Y:S01]  /*29f0*/  VIADD R211, R133, 0x36 ;  /* 0x0000003685d37836 */ /* 0x000fe20000000000 */
[----:B------:R-:W-:Y:S01]  /*2a00*/  STL [R1+0xbd0], R213 ;  /* 0x000bd0d501007387 */ /* 0x000fe20000100800 */
[--C-:B------:R-:W-:Y:S01]  /*2a10*/  @!P5 IMAD.IADD R97, R97, 0x1, -R0.reuse ;  /* 0x000000016161d824 */ /* 0x100fe200078e0a00 */
[----:B------:R-:W-:Y:S01]  /*2a20*/  ISETP.GT.U32.AND P5, PT, R0, R90, PT ;  /* 0x0000005a0000720c */ /* 0x000fe20003fa4070 */
[----:B------:R-:W-:Y:S01]  /*2a30*/  @!P0 IMAD.IADD R92, R92, 0x1, -R0 ;  /* 0x000000015c5c8824 */ /* 0x000fe200078e0a00 */
[----:B------:R-:W-:Y:S01]  /*2a40*/  ISETP.GT.U32.AND P0, PT, R0, R85, PT ;  /* 0x000000550000720c */ /* 0x000fe20003f04070 */
[----:B------:R-:W-:Y:S01]  /*2a50*/  IMAD.HI.U32 R7, R4, R11, RZ ;  /* 0x0000000b04077227 */ /* 0x000fe200078e00ff */
[----:B------:R-:W-:-:S03]  /*2a60*/  IABS R13, R211 ;  /* 0x000000d3000d7213 */ /* 0x000fc60000000000 */
[----:B------:R-:W-:-:S04]  /*2a70*/  IMAD.HI.U32 R2, R4, R83, RZ ;  /* 0x0000005304027227 */ /* 0x000fc800078e00ff */
[--C-:B------:R-:W-:Y:S01]  /*2a80*/  @!P6 IMAD.IADD R96, R96, 0x1, -R0.reuse ;  /* 0x000000016060e824 */ /* 0x100fe200078e0a00 */
[----:B------:R-:W-:Y:S01]  /*2a90*/  ISETP.GT.U32.AND P6, PT, R0, R89, PT ;  /* 0x000000590000720c */ /* 0x000fe20003fc4070 */
[----:B------:R-:W-:Y:S01]  /*2aa0*/  @!P3 IMAD.IADD R86, R86, 0x1, -R0 ;  /* 0x000000015656b824 */ /* 0x000fe200078e0a00 */
[----:B------:R-:W-:Y:S01]  /*2ab0*/  ISETP.GT.U32.AND P3, PT, R0, R92, PT ;  /* 0x0000005c0000720c */ /* 0x000fe20003f64070 */
[----:B------:R-:W-:Y:S01]  /*2ac0*/  IMAD.MOV R7, RZ, RZ, -R7 ;  /* 0x000000ffff077224 */ /* 0x000fe200078e0a07 */
[-C--:B------:R-:W-:Y:S01]  /*2ad0*/  @!P5 IADD3 R90, PT, PT, R90, -R0.reuse, RZ ;  /* 0x800000005a5ad210 */ /* 0x080fe20007ffe0ff */
[----:B------:R-:W-:Y:S01]  /*2ae0*/  VIADD R209, R133, 0x38 ;  /* 0x0000003885d17836 */ /* 0x000fe20000000000 */
[----:B------:R-:W-:Y:S01]  /*2af0*/  @!P0 IADD3 R85, PT, PT, R85, -R0, RZ ;  /* 0x8000000055558210 */ /* 0x000fe20007ffe0ff */
[----:B------:R-:W-:Y:S01]  /*2b00*/  IMAD R84, R0, R10, R15 ;  /* 0x0000000a00547224 */ /* 0x000fe200078e020f */
[----:B------:R-:W-:Y:S01]  /*2b10*/  IABS R15, R205 ;  /* 0x000000cd000f7213 */ /* 0x000fe20000000000 */
[----:B------:R-:W-:-:S02]  /*2b20*/  IMAD.MOV R2, RZ, RZ, -R2 ;  /* 0x000000ffff027224 */ /* 0x000fc400078e0a02 */
[----:B------:R-:W-:Y:S01]  /*2b30*/  @!P1 IMAD.IADD R93, R93, 0x1, -R0 ;  /* 0x000000015d5d9824 */ /* 0x000fe200078e0a00 */
[C---:B------:R-:W-:Y:S01]  /*2b40*/  ISETP.GT.U32.AND P1, PT, R0.reuse, R87, PT ;  /* 0x000000570000720c */ /* 0x040fe20003f24070 */
[----:B------:R-:W-:Y:S01]  /*2b50*/  IMAD R82, R0, R7, R11 ;  /* 0x0000000700527224 */ /* 0x000fe200078e020b */
[----:B------:R-:W-:Y:S01]  /*2b60*/  IABS R11, R209 ;  /* 0x000000d1000b7213 */ /* 0x000fe20000000000 */
[----:B------:R-:W-:-:S04]  /*2b70*/  IMAD.HI.U32 R9, R4, R13, RZ ;  /* 0x0000000d04097227 */ /* 0x000fc800078e00ff */
[C---:B------:R-:W-:Y:S02]  /*2b80*/  IMAD R83, R0.reuse, R2, R83 ;  /* 0x0000000200537224 */ /* 0x040fe400078e0253 */
[--C-:B------:R-:W-:Y:S01]  /*2b90*/  @!P2 IMAD.IADD R91, R91, 0x1, -R0.reuse ;  /* 0x000000015b5ba824 */ /* 0x100fe200078e0a00 */
[C---:B------:R-:W-:Y:S01]  /*2ba0*/  ISETP.GT.U32.AND P2, PT, R0.reuse, R84, PT ;  /* 0x000000540000720c */ /* 0x040fe20003f44070 */
[----:B------:R-:W-:Y:S01]  /*2bb0*/  IMAD.MOV R9, RZ, RZ, -R9 ;  /* 0x000000ffff097224 */ /* 0x000fe200078e0a09 */
[C---:B------:R-:W-:Y:S01]  /*2bc0*/  ISETP.GT.U32.AND P5, PT, R0.reuse, R83, PT ;  /* 0x000000530000720c */ /* 0x040fe20003fa4070 */
[C---:B------:R-:W-:Y:S01]  /*2bd0*/  VIADD R204, R133.reuse, 0x3d ;  /* 0x0000003d85cc7836 */ /* 0x040fe20000000000 */
[----:B------:R-:W-:Y:S01]  /*2be0*/  ISETP.GT.U32.AND P0, PT, R0, R91, PT ;  /* 0x0000005b0000720c */ /* 0x000fe20003f04070 */
[----:B------:R-:W-:Y:S01]  /*2bf0*/  @!P4 IMAD.IADD R88, R88, 0x1, -R0 ;  /* 0x000000015858c824 */ /* 0x000fe200078e0a00 */
[----:B------:R-:W-:Y:S01]  /*2c00*/  ISETP.GT.U32.AND P4, PT, R0, R94, PT ;  /* 0x0000005e0000720c */ /* 0x000fe20003f84070 */
[C---:B------:R-:W-:Y:S01]  /*2c10*/  VIADD R212, R133.reuse, 0x35 ;  /* 0x0000003585d47836 */ /* 0x040fe20000000000 */
[----:B------:R-:W-:Y:S01]  /*2c20*/  IABS R73, R204 ;  /* 0x000000cc00497213 */ /* 0x000fe20000000000 */
[----:B------:R-:W-:-:S02]  /*2c30*/  VIADD R208, R133, 0x39 ;  /* 0x0000003985d07836 */ /* 0x000fc40000000000 */
[C---:B------:R-:W-:Y:S01]  /*2c40*/  IMAD.HI.U32 R2, R4.reuse, R11, RZ ;  /* 0x0000000b04027227 */ /* 0x040fe200078e00ff */
[----:B------:R-:W-:Y:S01]  /*2c50*/  IABS R81, R212 ;  /* 0x000000d400517213 */ /* 0x000fe20000000000 */
[----:B------:R-:W-:Y:S01]  /*2c60*/  STL [R1+0xbc4], R212 ;  /* 0x000bc4d401007387 */ /* 0x000fe20000100800 */
[----:B------:R-:W-:Y:S01]  /*2c70*/  IABS R77, R208 ;  /* 0x000000d0004d7213 */ /* 0x000fe20000000000 */
[----:B------:R-:W-:Y:S02]  /*2c80*/  IMAD.HI.U32 R10, R4, R79, RZ ;  /* 0x0000004f040a7227 */ /* 0x000fe400078e00ff */
[----:B------:R-:W-:Y:S02]  /*2c90*/  STL [R1+0xbb8], R211 ;  /* 0x000bb8d301007387 */ /* 0x000fe40000100800 */
[----:B------:R-:W-:Y:S01]  /*2ca0*/  IMAD R80, R0, R9, R13 ;  /* 0x0000000900507224 */ /* 0x000fe200078e020d */
[----:B------:R-:W-:Y:S01]  /*2cb0*/  IADD3 R10, PT, PT, -R10, RZ, RZ ;  /* 0x000000ff0a0a7210 */ /* 0x000fe20007ffe1ff */
[--C-:B------:R-:W-:Y:S01]  /*2cc0*/  @!P6 IMAD.IADD R89, R89, 0x1, -R0.reuse ;  /* 0x000000015959e824 */ /* 0x100fe200078e0a00 */
[----:B------:R-:W-:Y:S01]  /*2cd0*/  ISETP.GT.U32.AND P6, PT, R0, R95, PT ;  /* 0x0000005f0000720c */ /* 0x000fe20003fc4070 */
[----:B------:R-:W-:Y:S01]  /*2ce0*/  @!P3 IMAD.IADD R92, R92, 0x1, -R0 ;  /* 0x000000015c5cb824 */ /* 0x000fe200078e0a00 */
[----:B------:R-:W-:Y:S01]  /*2cf0*/  ISETP.GT.U32.AND P3, PT, R0, R86, PT ;  /* 0x000000560000720c */ /* 0x000fe20003f64070 */
[----:B------:R-:W-:Y:S01]  /*2d00*/  IMAD.MOV R2, RZ, RZ, -R2 ;  /* 0x000000ffff027224 */ /* 0x000fe200078e0a02 */
[----:B------:R-:W-:Y:S01]  /*2d10*/  @!P4 IADD3 R94, PT, PT, R94, -R0, RZ ;  /* 0x800000005e5ec210 */ /* 0x000fe20007ffe0ff */
[----:B------:R-:W-:Y:S01]  /*2d20*/  @!P1 IMAD.IADD R87, R87, 0x1, -R0 ;  /* 0x0000000157579824 */ /* 0x000fe200078e0a00 */
[C---:B------:R-:W-:Y:S01]  /*2d30*/  ISETP.GT.U32.AND P1, PT, R0.reuse, R80, PT ;  /* 0x000000500000720c */ /* 0x040fe20003f24070 */
[C---:B------:R-:W-:Y:S01]  /*2d40*/  IMAD R78, R0.reuse, R2, R11 ;  /* 0x00000002004e7224 */ /* 0x040fe200078e020b */
[----:B------:R-:W-:Y:S01]  /*2d50*/  ISETP.GT.U32.AND P4, PT, R0, R88, PT ;  /* 0x000000580000720c */ /* 0x000fe20003f84070 */
[C---:B------:R-:W-:Y:S01]  /*2d60*/  VIADD R207, R133.reuse, 0x3a ;  /* 0x0000003a85cf7836 */ /* 0x040fe20000000000 */
[----:B------:R-:W-:Y:S01]  /*2d70*/  STL [R1+0xb5c], R210 ;  /* 0x000b5cd201007387 */ /* 0x000fe20000100800 */
[----:B------:R-:W-:-:S02]  /*2d80*/  VIADD R203, R133, 0x3e ;  /* 0x0000003e85cb7836 */ /* 0x000fc40000000000 */
[----:B------:R-:W-:Y:S01]  /*2d90*/  IMAD.HI.U32 R2, R4, R73, RZ ;  /* 0x0000004904027227 */ /* 0x000fe200078e00ff */
[----:B------:R-:W-:Y:S01]  /*2da0*/  IABS R13, R207 ;  /* 0x000000cf000d7213 */ /* 0x000fe20000000000 */
[----:B------:R-:W-:Y:S01]  /*2db0*/  STL [R1+0xb58], R209 ;  /* 0x000b58d101007387 */ /* 0x000fe20000100800 */
[----:B------:R-:W-:Y:S01]  /*2dc0*/  IABS R11, R203 ;  /* 0x000000cb000b7213 */ /* 0x000fe20000000000 */
[----:B------:R-:W-:Y:S01]  /*2dd0*/  @!P2 IMAD.IADD R84, R84, 0x1, -R0 ;  /* 0x000000015454a824 */ /* 0x000fe200078e0a00 */
[----:B------:R-:W-:Y:S01]  /*2de0*/  ISETP.GT.U32.AND P2, PT, R0, R90, PT ;  /* 0x0000005a0000720c */ /* 0x000fe20003f44070 */
[C---:B------:R-:W-:Y:S01]  /*2df0*/  IMAD.HI.U32 R8, R4.reuse, R81, RZ ;  /* 0x0000005104087227 */ /* 0x040fe200078e00ff */
[----:B------:R-:W-:Y:S03]  /*2e00*/  STL [R1+0xb54], R208 ;  /* 0x000b54d001007387 */ /* 0x000fe60000100800 */
[----:B------:R-:W-:Y:S01]  /*2e10*/  IMAD.HI.U32 R7, R4, R77, RZ ;  /* 0x0000004d04077227 */ /* 0x000fe200078e00ff */
[----:B------:R-:W-:Y:S03]  /*2e20*/  STL [R1+0xb50], R207 ;  /* 0x000b50cf01007387 */ /* 0x000fe60000100800 */
[----:B------:R-:W-:-:S02]  /*2e30*/  IMAD R79, R0, R10, R79 ;  /* 0x0000000a004f7224 */ /* 0x000fc400078e024f */
[----:B------:R-:W-:Y:S02]  /*2e40*/  IMAD.MOV R2, RZ, RZ, -R2 ;  /* 0x000000ffff027224 */ /* 0x000fe400078e0a02 */
[--C-:B------:R-:W-:Y:S01]  /*2e50*/  @!P5 IMAD.IADD R83, R83, 0x1, -R0.reuse ;  /* 0x000000015353d824 */ /* 0x100fe200078e0a00 */
[C---:B------:R-:W-:Y:S01]  /*2e60*/  ISETP.GT.U32.AND P5, PT, R0.reuse, R89, PT ;  /* 0x000000590000720c */ /* 0x040fe20003fa4070 */
[----:B------:R-:W-:Y:S01]  /*2e70*/  @!P0 IMAD.IADD R91, R91, 0x1, -R0 ;  /* 0x000000015b5b8824 */ /* 0x000fe200078e0a00 */
[C---:B------:R-:W-:Y:S01]  /*2e80*/  ISETP.GT.U32.AND P0, PT, R0.reuse, R85, PT ;  /* 0x000000550000720c */ /* 0x040fe20003f04070 */
[----:B------:R-:W-:Y:S02]  /*2e90*/  IMAD.MOV R8, RZ, RZ, -R8 ;  /* 0x000000ffff087224 */ /* 0x000fe400078e0a08 */
[----:B------:R-:W-:Y:S02]  /*2ea0*/  IMAD.MOV R7, RZ, RZ, -R7 ;  /* 0x000000ffff077224 */ /* 0x000fe400078e0a07 */
[----:B------:R-:W-:-:S02]  /*2eb0*/  IMAD R73, R0, R2, R73 ;  /* 0x0000000200497224 */ /* 0x000fc400078e0249 */
[--C-:B------:R-:W-:Y:S01]  /*2ec0*/  @!P6 IMAD.IADD R95, R95, 0x1, -R0.reuse ;  /* 0x000000015f5fe824 */ /* 0x100fe200078e0a00 */
[----:B------:R-:W-:Y:S01]  /*2ed0*/  ISETP.GT.U32.AND P6, PT, R0, R83, PT ;  /* 0x000000530000720c */ /* 0x000fe20003fc4070 */
[----:B------:R-:W-:Y:S01]  /*2ee0*/  @!P3 IMAD.IADD R86, R86, 0x1, -R0 ;  /* 0x000000015656b824 */ /* 0x000fe200078e0a00 */
[C---:B------:R-:W-:Y:S01]  /*2ef0*/  ISETP.GT.U32.AND P3, PT, R0.reuse, R79, PT ;  /* 0x0000004f0000720c */ /* 0x040fe20003f64070 */
[C---:B------:R-:W-:Y:S01]  /*2f00*/  IMAD R81, R0.reuse, R8, R81 ;  /* 0x0000000800517224 */ /* 0x040fe200078e0251 */
[----:B------:R-:W-:Y:S01]  /*2f10*/  @!P5 IADD3 R89, PT, PT, R89, -R0, RZ ;  /* 0x800000005959d210 */ /* 0x000fe20007ffe0ff */
[C---:B------:R-:W-:Y:S01]  /*2f20*/  VIADD R206, R133.reuse, 0x3b ;  /* 0x0000003b85ce7836 */ /* 0x040fe20000000000 */
[C---:B------:R-:W-:Y:S01]  /*2f30*/  ISETP.GT.U32.AND P5, PT, R0.reuse, R82, PT ;  /* 0x000000520000720c */ /* 0x040fe20003fa4070 */
[----:B------:R-:W-:Y:S02]  /*2f40*/  IMAD R77, R0, R7, R77 ;  /* 0x00000007004d7224 */ /* 0x000fe400078e024d */
[----:B------:R-:W-:Y:S01]  /*2f50*/  IMAD.HI.U32 R8, R4, R13, RZ ;  /* 0x0000000d04087227 */ /* 0x000fe200078e00ff */
[----:B------:R-:W-:Y:S01]  /*2f60*/  IABS R75, R206 ;  /* 0x000000ce004b7213 */ /* 0x000fe20000000000 */
[----:B------:R-:W-:Y:S02]  /*2f70*/  STL [R1+0xb4c], R206 ;  /* 0x000b4cce01007387 */ /* 0x000fe40000100800 */
[----:B------:R-:W-:-:S02]  /*2f80*/  VIADD R202, R133, 0x3f ;  /* 0x0000003f85ca7836 */ /* 0x000fc40000000000 */
[----:B------:R-:W-:Y:S01]  /*2f90*/  IMAD.HI.U32 R7, R4, R11, RZ ;  /* 0x0000000b04077227 */ /* 0x000fe200078e00ff */
[----:B------:R-:W-:Y:S01]  /*2fa0*/  @!P3 IADD3 R79, PT, PT, R79, -R0, RZ ;  /* 0x800000004f4fb210 */ /* 0x000fe20007ffe0ff */
[----:B------:R-:W-:Y:S01]  /*2fb0*/  STL [R1+0xb48], R205 ;  /* 0x000b48cd01007387 */ /* 0x000fe20000100800 */
[----:B------:R-:W-:Y:S01]  /*2fc0*/  IABS R71, R202 ;  /* 0x000000ca00477213 */ /* 0x000fe20000000000 */
[----:B------:R-:W-:Y:S01]  /*2fd0*/  @!P1 IMAD.IADD R80, R80, 0x1, -R0 ;  /* 0x0000000150509824 */ /* 0x000fe200078e0a00 */
[----:B------:R-:W-:Y:S01]  /*2fe0*/  ISETP.GT.U32.AND P1, PT, R0, R73, PT ;  /* 0x000000490000720c */ /* 0x000fe20003f24070 */
[----:B------:R-:W-:Y:S01]  /*2ff0*/  IMAD.MOV R8, RZ, RZ, -R8 ;  /* 0x000000ffff087224 */ /* 0x000fe200078e0a08 */
[----:B------:R-:W-:Y:S01]  /*3000*/  STL [R1+0xb44], R204 ;  /* 0x000b44cc01007387 */ /* 0x000fe20000100800 */
[----:B------:R-:W-:Y:S02]  /*3010*/  IMAD.MOV R7, RZ, RZ, -R7 ;  /* 0x000000ffff077224 */ /* 0x000fe400078e0a07 */
[----:B------:R-:W-:Y:S01]  /*3020*/  @!P2 IMAD.IADD R90, R90, 0x1, -R0 ;  /* 0x000000015a5aa824 */ /* 0x000fe200078e0a00 */
[----:B------:R-:W-:Y:S01]  /*3030*/  ISETP.GT.U32.AND P2, PT, R0, R84, PT ;  /* 0x000000540000720c */ /* 0x000fe20003f44070 */
[----:B------:R-:W-:Y:S01]  /*3040*/  IMAD.HI.U32 R10, R4, R15, RZ ;  /* 0x0000000f040a7227 */ /* 0x000fe200078e00ff */
[----:B------:R-:W-:Y:S03]  /*3050*/  STL [R1+0xb40], R203 ;  /* 0x000b40cb01007387 */ /* 0x000fe60000100800 */
[----:B------:R-:W-:Y:S01]  /*3060*/  IMAD R76, R0, R8, R13 ;  /* 0x00000008004c7224 */ /* 0x000fe200078e020d */
[----:B------:R-:W-:Y:S01]  /*3070*/  IADD3 R10, PT, PT, -R10, RZ, RZ ;  /* 0x000000ff0a0a7210 */ /* 0x000fe20007ffe1ff */
[----:B------:R-:W-:Y:S01]  /*3080*/  VIADD R201, R133, 0x40 ;  /* 0x0000004085c97836 */ /* 0x000fe20000000000 */
[----:B------:R-:W-:Y:S01]  /*3090*/  STL [R1+0xb3c], R202 ;  /* 0x000b3cca01007387 */ /* 0x000fe20000100800 */
[----:B------:R-:W-:-:S02]  /*30a0*/  IMAD R72, R0, R7, R11 ;  /* 0x0000000700487224 */ /* 0x000fc400078e020b */
[--C-:B------:R-:W-:Y:S01]  /*30b0*/  @!P4 IMAD.IADD R88, R88, 0x1, -R0.reuse ;  /* 0x000000015858c824 */ /* 0x100fe200078e0a00 */
[C---:B------:R-:W-:Y:S01]  /*30c0*/  ISETP.GT.U32.AND P4, PT, R0.reuse, R81, PT ;  /* 0x000000510000720c */ /* 0x040fe20003f84070 */
[--C-:B------:R-:W-:Y:S01]  /*30d0*/  @!P0 IMAD.IADD R85, R85, 0x1, -R0.reuse ;  /* 0x0000000155558824 */ /* 0x100fe200078e0a00 */
[----:B------:R-:W-:Y:S01]  /*30e0*/  ISETP.GT.U32.AND P0, PT, R0, R78, PT ;  /* 0x0000004e0000720c */ /* 0x000fe20003f04070 */
[----:B------:R-:W-:Y:S01]  /*30f0*/  IMAD.HI.U32 R9, R4, R75, RZ ;  /* 0x0000004b04097227 */ /* 0x000fe200078e00ff */
[----:B------:R-:W-:Y:S01]  /*3100*/  IABS R13, R201 ;  /* 0x000000c9000d7213 */ /* 0x000fe20000000000 */
[----:B------:R-:W-:Y:S01]  /*3110*/  STL [R1+0xb38], R201 ;  /* 0x000b38c901007387 */ /* 0x000fe20000100800 */
[----:B------:R-:W-:Y:S01]  /*3120*/  ISETP.GT.U32.AND P3, PT, R0, R72, PT ;  /* 0x000000480000720c */ /* 0x000fe20003f64070 */
[----:B------:R-:W-:Y:S01]  /*3130*/  IMAD.HI.U32 R8, R4, R71, RZ ;  /* 0x0000004704087227 */ /* 0x000fe200078e00ff */
[----:B------:R-:W-:Y:S01]  /*3140*/  @!P2 IADD3 R84, PT, PT, R84, -R0, RZ ;  /* 0x800000005454a210 */ /* 0x000fe20007ffe0ff */
[----:B------:R-:W-:Y:S01]  /*3150*/  STL [R1+0xb34], R200 ;  /* 0x000b34c801007387 */ /* 0x000fe20000100800 */
[C---:B------:R-:W-:Y:S01]  /*3160*/  ISETP.GT.U32.AND P2, PT, R0.reuse, R77, PT ;  /* 0x0000004d0000720c */ /* 0x040fe20003f44070 */
[----:B------:R-:W-:Y:S01]  /*3170*/  @!P6 IMAD.IADD R83, R83, 0x1, -R0 ;  /* 0x000000015353e824 */ /* 0x000fe200078e0a00 */
[----:B------:R-:W-:Y:S01]  /*3180*/  ISETP.GT.U32.AND P6, PT, R0, R76, PT ;  /* 0x0000004c0000720c */ /* 0x000fe20003fc4070 */
[----:B------:R-:W-:-:S02]  /*3190*/  IMAD.MOV R9, RZ, RZ, -R9 ;  /* 0x000000ffff097224 */ /* 0x000fc400078e0a09 */
[----:B------:R-:W-:Y:S02]  /*31a0*/  IMAD.MOV R8, RZ, RZ, -R8 ;  /* 0x000000ffff087224 */ /* 0x000fe400078e0a08 */
[----:B------:R-:W-:Y:S01]  /*31b0*/  @!P1 IMAD.IADD R73, R73, 0x1, -R0 ;  /* 0x0000000149499824 */ /* 0x000fe200078e0a00 */
[C---:B------:R-:W-:Y:S01]  /*31c0*/  ISETP.GT.U32.AND P1, PT, R0.reuse, R79, PT ;  /* 0x0000004f0000720c */ /* 0x040fe20003f24070 */
[C---:B------:R-:W-:Y:S02]  /*31d0*/  IMAD R75, R0.reuse, R9, R75 ;  /* 0x00000009004b7224 */ /* 0x040fe400078e024b */
[----:B------:R-:W-:Y:S01]  /*31e0*/  IMAD R74, R0, R10, R15 ;  /* 0x0000000a004a7224 */ /* 0x000fe200078e020f */
[----:B------:R-:W-:Y:S01]  /*31f0*/  IABS R15, R195 ;  /* 0x000000c3000f7213 */ /* 0x000fe20000000000 */
[----:B------:R-:W-:-:S04]  /*3200*/  IMAD.HI.U32 R9, R4, R13, RZ ;  /* 0x0000000d04097227 */ /* 0x000fc800078e00ff */
[----:B------:R-:W-:Y:S02]  /*3210*/  IMAD R71, R0, R8, R71 ;  /* 0x0000000800477224 */ /* 0x000fe400078e0247 */
[----:B------:R-:W-:Y:S02]  /*3220*/  VIADD R199, R133, 0x42 ;  /* 0x0000004285c77836 */ /* 0x000fe40000000000 */
[----:B------:R-:W-:-:S03]  /*3230*/  IMAD.HI.U32 R10, R4, R69, RZ ;  /* 0x00000045040a7227 */ /* 0x000fc600078e00ff */
[----:B------:R-:W-:Y:S01]  /*3240*/  IABS R11, R199 ;  /* 0x000000c7000b7213 */ /* 0x000fe20000000000 */
[----:B------:R-:W-:Y:S01]  /*3250*/  IMAD.MOV R9, RZ, RZ, -R9 ;  /* 0x000000ffff097224 */ /* 0x000fe200078e0a09 */
[----:B------:R-:W-:Y:S01]  /*3260*/  IADD3 R10, PT, PT, -R10, RZ, RZ ;  /* 0x000000ff0a0a7210 */ /* 0x000fe20007ffe1ff */
[----:B------:R-:W-:Y:S01]  /*3270*/  VIADD R197, R133, 0x44 ;  /* 0x0000004485c57836 */ /* 0x000fe20000000000 */
[----:B------:R-:W-:Y:S01]  /*3280*/  STL [R1+0xb30], R199 ;  /* 0x000b30c701007387 */ /* 0x000fe20000100800 */
[--C-:B------:R-:W-:Y:S01]  /*3290*/  @!P5 IMAD.IADD R82, R82, 0x1, -R0.reuse ;  /* 0x000000015252d824 */ /* 0x100fe200078e0a00 */
[C---:B------:R-:W-:Y:S01]  /*32a0*/  ISETP.GT.U32.AND P5, PT, R0.reuse, R75, PT ;  /* 0x0000004b0000720c */ /* 0x040fe20003fa4070 */
[--C-:B------:R-:W-:Y:S01]  /*32b0*/  @!P4 IMAD.IADD R81, R81, 0x1, -R0.reuse ;  /* 0x000000015151c824 */ /* 0x100fe200078e0a00 */
[----:B------:R-:W-:Y:S01]  /*32c0*/  ISETP.GT.U32.AND P4, PT, R0, R74, PT ;  /* 0x0000004a0000720c */ /* 0x000fe20003f84070 */
[----:B------:R-:W-:Y:S01]  /*32d0*/  @!P0 IMAD.IADD R78, R78, 0x1, -R0 ;  /* 0x000000014e4e8824 */ /* 0x000fe200078e0a00 */
[----:B------:R-:W-:Y:S01]  /*32e0*/  ISETP.GT.U32.AND P0, PT, R0, R71, PT ;  /* 0x000000470000720c */ /* 0x000fe20003f04070 */
[----:B------:R-:W-:-:S02]  /*32f0*/  VIADD R198, R133, 0x43 ;  /* 0x0000004385c67836 */ /* 0x000fc40000000000 */
[----:B------:R-:W-:Y:S01]  /*3300*/  IMAD R70, R0, R9, R13 ;  /* 0x0000000900467224 */ /* 0x000fe200078e020d */
[----:B------:R-:W-:Y:S01]  /*3310*/  IABS R13, R197 ;  /* 0x000000c5000d7213 */ /* 0x000fe20000000000 */
[--C-:B------:R-:W-:Y:S01]  /*3320*/  @!P6 IMAD.IADD R76, R76, 0x1, -R0.reuse ;  /* 0x000000014c4ce824 */ /* 0x100fe200078e0a00 */
[----:B------:R-:W-:Y:S01]  /*3330*/  ISETP.GT.U32.AND P6, PT, R0, R82, PT ;  /* 0x000000520000720c */ /* 0x000fe20003fc4070 */
[--C-:B------:R-:W-:Y:S01]  /*3340*/  @!P3 IMAD.IADD R72, R72, 0x1, -R0.reuse ;  /* 0x000000014848b824 */ /* 0x100fe200078e0a00 */
[----:B------:R-:W-:Y:S01]  /*3350*/  ISETP.GT.U32.AND P3, PT, R0, R78, PT ;  /* 0x0000004e0000720c */ /* 0x000fe20003f64070 */
[----:B------:R-:W-:Y:S01]  /*3360*/  IMAD.HI.U32 R2, R4, R11, RZ ;  /* 0x0000000b04027227 */ /* 0x000fe200078e00ff */
[----:B------:R-:W-:Y:S01]  /*3370*/  IABS R67, R198 ;  /* 0x000000c600437213 */ /* 0x000fe20000000000 */
[----:B------:R-:W-:Y:S01]  /*3380*/  STL [R1+0xb2c], R198 ;  /* 0x000b2cc601007387 */ /* 0x000fe20000100800 */
[----:B------:R-:W-:Y:S01]  /*3390*/  @!P4 IADD3 R74, PT, PT, R74, -R0, RZ ;  /* 0x800000004a4ac210 */ /* 0x000fe20007ffe0ff */
[----:B------:R-:W-:Y:S01]  /*33a0*/  @!P1 IMAD.IADD R79, R79, 0x1, -R0 ;  /* 0x000000014f4f9824 */ /* 0x000fe200078e0a00 */
[C---:B------:R-:W-:Y:S01]  /*33b0*/  ISETP.GT.U32.AND P1, PT, R0.reuse, R73, PT ;  /* 0x000000490000720c */ /* 0x040fe20003f24070 */
[C---:B------:R-:W-:Y:S01]  /*33c0*/  IMAD R69, R0.reuse, R10, R69 ;  /* 0x0000000a00457224 */ /* 0x040fe200078e0245 */
[----:B------:R-:W-:Y:S01]  /*33d0*/  ISETP.GT.U32.AND P4, PT, R0, R80, PT ;  /* 0x000000500000720c */ /* 0x000fe20003f84070 */
[----:B------:R-:W-:Y:S01]  /*33e0*/  VIADD R196, R133, 0x45 ;  /* 0x0000004585c47836 */ /* 0x000fe20000000000 */
[----:B------:R-:W-:Y:S01]  /*33f0*/  STL [R1+0xb28], R197 ;  /* 0x000b28c501007387 */ /* 0x000fe20000100800 */
[----:B------:R-:W-:Y:S01]  /*3400*/  IMAD.HI.U32 R8, R4, R13, RZ ;  /* 0x0000000d04087227 */ /* 0x000fe200078e00ff */
[----:B------:R-:W-:-:S02]  /*3410*/  @!P6 IADD3 R82, PT, PT, R82, -R0, RZ ;  /* 0x800000005252e210 */ /* 0x000fc40007ffe0ff */
[----:B------:R-:W-:Y:S01]  /*3420*/  IABS R65, R196 ;  /* 0x000000c400417213 */ /* 0x000fe20000000000 */
[----:B------:R-:W-:Y:S01]  /*3430*/  IMAD.MOV R2, RZ, RZ, -R2 ;  /* 0x000000ffff027224 */ /* 0x000fe200078e0a02 */
[----:B------:R-:W-:Y:S01]  /*3440*/  STL [R1+0xb24], R196 ;  /* 0x000b24c401007387 */ /* 0x000fe20000100800 */
[----:B------:R-:W-:Y:S02]  /*3450*/  VIADD R193, R133, 0x48 ;  /* 0x0000004885c17836 */ /* 0x000fe40000000000 */
[----:B------:R-:W-:Y:S01]  /*3460*/  @!P2 IMAD.IADD R77, R77, 0x1, -R0 ;  /* 0x000000014d4da824 */ /* 0x000fe200078e0a00 */
[----:B------:R-:W-:Y:S01]  /*3470*/  ISETP.GT.U32.AND P2, PT, R0, R70, PT ;  /* 0x000000460000720c */ /* 0x000fe20003f44070 */
[C---:B------:R-:W-:Y:S01]  /*3480*/  IMAD.HI.U32 R7, R4.reuse, R67, RZ ;  /* 0x0000004304077227 */ /* 0x040fe200078e00ff */
[----:B------:R-:W-:Y:S03]  /*3490*/  STL [R1+0xb20], R195 ;  /* 0x000b20c301007387 */ /* 0x000fe60000100800 */
[----:B------:R-:W-:-:S04]  /*34a0*/  IMAD.HI.U32 R10, R4, R15, RZ ;  /* 0x0000000f040a7227 */ /* 0x000fc800078e00ff */
[----:B------:R-:W-:Y:S01]  /*34b0*/  IMAD.MOV R8, RZ, RZ, -R8 ;  /* 0x000000ffff087224 */ /* 0x000fe200078e0a08 */
[----:B------:R-:W-:Y:S01]  /*34c0*/  IADD3 R10, PT, PT, -R10, RZ, RZ ;  /* 0x000000ff0a0a7210 */ /* 0x000fe20007ffe1ff */
[C---:B------:R-:W-:Y:S01]  /*34d0*/  IMAD R68, R0.reuse, R2, R11 ;  /* 0x0000000200447224 */ /* 0x040fe200078e020b */
[----:B------:R-:W-:Y:S01]  /*34e0*/  IABS R11, R193 ;  /* 0x000000c1000b7213 */ /* 0x000fe20000000000 */
[--C-:B------:R-:W-:Y:S01]  /*34f0*/  @!P5 IMAD.IADD R75, R75, 0x1, -R0.reuse ;  /* 0x000000014b4bd824 */ /* 0x100fe200078e0a00 */
[C---:B------:R-:W-:Y:S01]  /*3500*/  ISETP.GT.U32.AND P5, PT, R0.reuse, R81, PT ;  /* 0x000000510000720c */ /* 0x040fe20003fa4070 */
[----:B------:R-:W-:Y:S01]  /*3510*/  @!P0 IMAD.IADD R71, R71, 0x1, -R0 ;  /* 0x0000000147478824 */ /* 0x000fe200078e0a00 */
[C---:B------:R-:W-:Y:S01]  /*3520*/  ISETP.GT.U32.AND P0, PT, R0.reuse, R77, PT ;  /* 0x0000004d0000720c */ /* 0x040fe20003f04070 */
[----:B------:R-:W-:Y:S01]  /*3530*/  IMAD.MOV R7, RZ, RZ, -R7 ;  /* 0x000000ffff077224 */ /* 0x000fe200078e0a07 */
[----:B------:R-:W-:Y:S01]  /*3540*/  ISETP.GT.U32.AND P6, PT, R0, R75, PT ;  /* 0x0000004b0000720c */ /* 0x000fe20003fc4070 */
[----:B------:R-:W-:-:S02]  /*3550*/  VIADD R194, R133, 0x47 ;  /* 0x0000004785c27836 */ /* 0x000fc40000000000 */
[----:B------:R-:W-:Y:S02]  /*3560*/  IMAD R66, R0, R8, R13 ;  /* 0x0000000800427224 */ /* 0x000fe400078e020d */
[----:B------:R-:W-:Y:S01]  /*3570*/  @!P3 IMAD.IADD R78, R78, 0x1, -R0 ;  /* 0x000000014e4eb824 */ /* 0x000fe200078e0a00 */
[C---:B------:R-:W-:Y:S01]  /*3580*/  ISETP.GT.U32.AND P3, PT, R0.reuse, R72, PT ;  /* 0x000000480000720c */ /* 0x040fe20003f64070 */
[----:B------:R-:W-:Y:S01]  /*3590*/  IMAD R67, R0, R7, R67 ;  /* 0x0000000700437224 */ /* 0x000fe200078e0243 */
[----:B------:R-:W-:Y:S01]  /*35a0*/  IABS R63, R194 ;  /* 0x000000c2003f7213 */ /* 0x000fe20000000000 */
[C---:B------:R-:W-:Y:S01]  /*35b0*/  IMAD.HI.U32 R9, R4.reuse, R65, RZ ;  /* 0x0000004104097227 */ /* 0x040fe200078e00ff */
[----:B------:R-:W-:Y:S01]  /*35c0*/  STL [R1+0xb1c], R194 ;  /* 0x000b1cc201007387 */ /* 0x000fe20000100800 */
[----:B------:R-:W-:Y:S02]  /*35d0*/  @!P0 IADD3 R77, PT, PT, R77, -R0, RZ ;  /* 0x800000004d4d8210 */ /* 0x000fe40007ffe0ff */
[----:B------:R-:W-:Y:S01]  /*35e0*/  VIADD R191, R133, 0x4a ;  /* 0x0000004a85bf7836 */ /* 0x000fe20000000000 */
[----:B------:R-:W-:Y:S01]  /*35f0*/  STL [R1+0xb18], R193 ;  /* 0x000b18c101007387 */ /* 0x000fe20000100800 */
[----:B------:R-:W-:-:S03]  /*3600*/  IMAD.HI.U32 R7, R4, R11, RZ ;  /* 0x0000000b04077227 */ /* 0x000fc600078e00ff */
[----:B------:R-:W-:Y:S01]  /*3610*/  IABS R13, R191 ;  /* 0x000000bf000d7213 */ /* 0x000fe20000000000 */
[----:B------:R-:W-:Y:S01]  /*3620*/  IMAD R64, R0, R10, R15 ;  /* 0x0000000a00407224 */ /* 0x000fe200078e020f */
[----:B------:R-:W-:Y:S01]  /*3630*/  @!P3 IADD3 R72, PT, PT, R72, -R0, RZ ;  /* 0x800000004848b210 */ /* 0x000fe20007ffe0ff */
[----:B------:R-:W-:Y:S01]  /*3640*/  IMAD.HI.U32 R10, R4, R59, RZ ;  /* 0x0000003b040a7227 */ /* 0x000fe200078e00ff */
[----:B------:R-:W-:-:S03]  /*3650*/  IABS R15, R185 ;  /* 0x000000b9000f7213 */ /* 0x000fc60000000000 */
[--C-:B------:R-:W-:Y:S01]  /*3660*/  @!P1 IMAD.IADD R73, R73, 0x1, -R0.reuse ;  /* 0x0000000149499824 */ /* 0x100fe200078e0a00 */
[----:B------:R-:W-:Y:S01]  /*3670*/  ISETP.GT.U32.AND P1, PT, R0, R66, PT ;  /* 0x000000420000720c */ /* 0x000fe20003f24070 */
[----:B------:R-:W-:Y:S01]  /*3680*/  IMAD.MOV R9, RZ, RZ, -R9 ;  /* 0x000000ffff097224 */ /* 0x000fe200078e0a09 */
[----:B------:R-:W-:Y:S01]  /*3690*/  IADD3 R10, PT, PT, -R10, RZ, RZ ;  /* 0x000000ff0a0a7210 */ /* 0x000fe20007ffe1ff */
[C---:B------:R-:W-:Y:S02]  /*36a0*/  VIADD R192, R133.reuse, 0x49 ;  /* 0x0000004985c07836 */ /* 0x040fe40000000000 */
[----:B------:R-:W-:Y:S02]  /*36b0*/  IMAD.MOV R7, RZ, RZ, -R7 ;  /* 0x000000ffff077224 */ /* 0x000fe400078e0a07 */
[----:B------:R-:W-:Y:S01]  /*36c0*/  VIADD R189, R133, 0x4c ;  /* 0x0000004c85bd7836 */ /* 0x000fe20000000000 */
[----:B------:R-:W-:Y:S01]  /*36d0*/  IABS R61, R192 ;  /* 0x000000c0003d7213 */ /* 0x000fe20000000000 */
[--C-:B------:R-:W-:Y:S01]  /*36e0*/  @!P2 IMAD.IADD R70, R70, 0x1, -R0.reuse ;  /* 0x000000014646a824 */ /* 0x100fe200078e0a00 */
[----:B------:R-:W-:Y:S01]  /*36f0*/  ISETP.GT.U32.AND P2, PT, R0, R76, PT ;  /* 0x0000004c0000720c */ /* 0x000fe20003f44070 */
[----:B------:R-:W-:Y:S01]  /*3700*/  IMAD.HI.U32 R2, R4, R63, RZ ;  /* 0x0000003f04027227 */ /* 0x000fe200078e00ff */
[----:B------:R-:W-:Y:S02]  /*3710*/  STL [R1+0xb14], R192 ;  /* 0x000b14c001007387 */ /* 0x000fe40000100800 */
[C---:B------:R-:W-:Y:S01]  /*3720*/  ISETP.GT.U32.AND P0, PT, R0.reuse, R70, PT ;  /* 0x000000460000720c */ /* 0x040fe20003f04070 */
[C---:B------:R-:W-:Y:S01]  /*3730*/  IMAD R65, R0.reuse, R9, R65 ;  /* 0x0000000900417224 */ /* 0x040fe200078e0241 */
[----:B------:R-:W-:Y:S01]  /*3740*/  STL [R1+0xb10], R191 ;  /* 0x000b10bf01007387 */ /* 0x000fe20000100800 */
[----:B------:R-:W-:Y:S01]  /*3750*/  IMAD R62, R0, R7, R11 ;  /* 0x00000007003e7224 */ /* 0x000fe200078e020b */
[----:B------:R-:W-:Y:S01]  /*3760*/  IABS R11, R189 ;  /* 0x000000bd000b7213 */ /* 0x000fe20000000000 */
[----:B------:R-:W-:Y:S01]  /*3770*/  @!P4 IMAD.IADD R80, R80, 0x1, -R0 ;  /* 0x000000015050c824 */ /* 0x000fe200078e0a00 */
[C---:B------:R-:W-:Y:S01]  /*3780*/  ISETP.GT.U32.AND P4, PT, R0.reuse, R71, PT ;  /* 0x000000470000720c */ /* 0x040fe20003f84070 */
[----:B------:R-:W-:Y:S01]  /*3790*/  IMAD.MOV R2, RZ, RZ, -R2 ;  /* 0x000000ffff027224 */ /* 0x000fe200078e0a02 */
[C---:B------:R-:W-:Y:S01]  /*37a0*/  ISETP.GT.U32.AND P3, PT, R0.reuse, R65, PT ;  /* 0x000000410000720c */ /* 0x040fe20003f64070 */
[--C-:B------:R-:W-:Y:S01]  /*37b0*/  @!P5 IMAD.IADD R81, R81, 0x1, -R0.reuse ;  /* 0x000000015151d824 */ /* 0x100fe200078e0a00 */
[----:B------:R-:W-:Y:S01]  /*37c0*/  ISETP.GT.U32.AND P5, PT, R0, R74, PT ;  /* 0x0000004a0000720c */ /* 0x000fe20003fa4070 */
[----:B------:R-:W-:Y:S01]  /*37d0*/  IMAD.HI.U32 R9, R4, R13, RZ ;  /* 0x0000000d04097227 */ /* 0x000fe200078e00ff */
[----:B------:R-:W-:Y:S03]  /*37e0*/  STL [R1+0xb0c], R190 ;  /* 0x000b0cbe01007387 */ /* 0x000fe60000100800 */
[C---:B------:R-:W-:Y:S01]  /*37f0*/  IMAD R59, R0.reuse, R10, R59 ;  /* 0x0000000a003b7224 */ /* 0x040fe200078e023b */
[----:B------:R-:W-:Y:S01]  /*3800*/  STL [R1+0xb08], R189 ;  /* 0x000b08bd01007387 */ /* 0x000fe20000100800 */
[----:B------:R-:W-:Y:S01]  /*3810*/  @!P6 IMAD.IADD R75, R75, 0x1, -R0 ;  /* 0x000000014b4be824 */ /* 0x000fe200078e0a00 */
[C---:B------:R-:W-:Y:S01]  /*3820*/  ISETP.GT.U32.AND P6, PT, R0.reuse, R68, PT ;  /* 0x000000440000720c */ /* 0x040fe20003fc4070 */
[----:B------:R-:W-:-:S02]  /*3830*/  IMAD R63, R0, R2, R63 ;  /* 0x00000002003f7224 */ /* 0x000fc400078e023f */
[----:B------:R-:W-:-:S04]  /*3840*/  IMAD.HI.U32 R8, R4, R61, RZ ;  /* 0x0000003d04087227 */ /* 0x000fc800078e00ff */
[----:B------:R-:W-:Y:S02]  /*3850*/  IMAD.MOV R9, RZ, RZ, -R9 ;  /* 0x000000ffff097224 */ /* 0x000fe400078e0a09 */
[C---:B------:R-:W-:Y:S02]  /*3860*/  VIADD R188, R133.reuse, 0x4d ;  /* 0x0000004d85bc7836 */ /* 0x040fe40000000000 */
[----:B------:R-:W-:Y:S02]  /*3870*/  VIADD R187, R133, 0x4e ;  /* 0x0000004e85bb7836 */ /* 0x000fe40000000000 */
[----:B------:R-:W-:Y:S01]  /*3880*/  IMAD.HI.U32 R2, R4, R11, RZ ;  /* 0x0000000b04027227 */ /* 0x000fe200078e00ff */
[----:B------:R-:W-:Y:S01]  /*3890*/  IABS R57, R188 ;  /* 0x000000bc00397213 */ /* 0x000fe20000000000 */
[----:B------:R-:W-:Y:S02]  /*38a0*/  STL [R1+0xb04], R188 ;  /* 0x000b04bc01007387 */ /* 0x000fe40000100800 */
[----:B------:R-:W-:Y:S01]  /*38b0*/  @!P1 IMAD.IADD R66, R66, 0x1, -R0 ;  /* 0x0000000142429824 */ /* 0x000fe200078e0a00 */
[C---:B------:R-:W-:Y:S01]  /*38c0*/  ISETP.GT.U32.AND P1, PT, R0.reuse, R59, PT ;  /* 0x0000003b0000720c */ /* 0x040fe20003f24070 */
[----:B------:R-:W-:Y:S01]  /*38d0*/  IMAD.MOV R8, RZ, RZ, -R8 ;  /* 0x000000ffff087224 */ /* 0x000fe200078e0a08 */
[----:B------:R-:W-:Y:S01]  /*38e0*/  STL [R1+0xb00], R187 ;  /* 0x000b00bb01007387 */ /* 0x000fe20000100800 */
[----:B------:R-:W-:Y:S01]  /*38f0*/  IMAD R60, R0, R9, R13 ;  /* 0x00000009003c7224 */ /* 0x000fe200078e020d */
[----:B------:R-:W-:Y:S01]  /*3900*/  IABS R13, R187 ;  /* 0x000000bb000d7213 */ /* 0x000fe20000000000 */
[----:B------:R-:W-:-:S02]  /*3910*/  IMAD.MOV R2, RZ, RZ, -R2 ;  /* 0x000000ffff027224 */ /* 0x000fc400078e0a02 */
[--C-:B------:R-:W-:Y:S01]  /*3920*/  @!P2 IMAD.IADD R76, R76, 0x1, -R0.reuse ;  /* 0x000000014c4ca824 */ /* 0x100fe200078e0a00 */
[C---:B------:R-:W-:Y:S01]  /*3930*/  ISETP.GT.U32.AND P2, PT, R0.reuse, R69, PT ;  /* 0x000000450000720c */ /* 0x040fe20003f44070 */
[----:B------:R-:W-:Y:S02]  /*3940*/  VIADD R186, R133, 0x4f ;  /* 0x0000004f85ba7836 */ /* 0x000fe40000000000 */
[C---:B------:R-:W-:Y:S02]  /*3950*/  IMAD R61, R0.reuse, R8, R61 ;  /* 0x00000008003d7224 */ /* 0x040fe400078e023d */
[C---:B------:R-:W-:Y:S01]  /*3960*/  IMAD R58, R0.reuse, R2, R11 ;  /* 0x00000002003a7224 */ /* 0x040fe200078e020b */
[----:B------:R-:W-:Y:S01]  /*3970*/  IABS R55, R186 ;  /* 0x000000ba00377213 */ /* 0x000fe20000000000 */
[--C-:B------:R-:W-:Y:S01]  /*3980*/  @!P4 IMAD.IADD R71, R71, 0x1, -R0.reuse ;  /* 0x000000014747c824 */ /* 0x100fe200078e0a00 */
[----:B------:R-:W-:Y:S01]  /*3990*/  ISETP.GT.U32.AND P4, PT, R0, R64, PT ;  /* 0x000000400000720c */ /* 0x000fe20003f84070 */
[--C-:B------:R-:W-:Y:S01]  /*39a0*/  @!P0 IMAD.IADD R70, R70, 0x1, -R0.reuse ;  /* 0x0000000146468824 */ /* 0x100fe200078e0a00 */
[----:B------:R-:W-:Y:S01]  /*39b0*/  ISETP.GT.U32.AND P0, PT, R0, R63, PT ;  /* 0x0000003f0000720c */ /* 0x000fe20003f04070 */
[----:B------:R-:W-:Y:S01]  /*39c0*/  VIADD R183, R133, 0x52 ;  /* 0x0000005285b77836 */ /* 0x000fe20000000000 */
[----:B------:R-:W-:Y:S01]  /*39d0*/  STL [R1+0xafc], R186 ;  /* 0x000afcba01007387 */ /* 0x000fe20000100800 */
[----:B------:R-:W-:Y:S01]  /*39e0*/  @!P5 IMAD.IADD R74, R74, 0x1, -R0 ;  /* 0x000000014a4ad824 */ /* 0x000fe200078e0a00 */
[----:B------:R-:W-:Y:S01]  /*39f0*/  ISETP.GT.U32.AND P5, PT, R0, R67, PT ;  /* 0x000000430000720c */ /* 0x000fe20003fa4070 */
[C---:B------:R-:W-:Y:S01]  /*3a00*/  IMAD.HI.U32 R7, R4.reuse, R57, RZ ;  /* 0x0000003904077227 */ /* 0x040fe200078e00ff */
[----:B------:R-:W-:Y:S01]  /*3a10*/  IABS R11, R183 ;  /* 0x000000b7000b7213 */ /* 0x000fe20000000000 */
[----:B------:R-:W-:Y:S02]  /*3a20*/  STL [R1+0xaf8], R185 ;  /* 0x000af8b901007387 */ /* 0x000fe40000100800 */
[----:B------:R-:W-:-:S04]  /*3a30*/  IMAD.HI.U32 R8, R4, R13, RZ ;  /* 0x0000000d04087227 */ /* 0x000fc800078e00ff */
[--C-:B------:R-:W-:Y:S01]  /*3a40*/  @!P6 IMAD.IADD R68, R68, 0x1, -R0.reuse ;  /* 0x000000014444e824 */ /* 0x100fe200078e0a00 */
[C---:B------:R-:W-:Y:S01]  /*3a50*/  ISETP.GT.U32.AND P6, PT, R0.reuse, R61, PT ;  /* 0x0000003d0000720c */ /* 0x040fe20003fc4070 */
[----:B------:R-:W-:Y:S01]  /*3a60*/  @!P3 IMAD.IADD R65, R65, 0x1, -R0 ;  /* 0x000000014141b824 */ /* 0x000fe200078e0a00 */
[----:B------:R-:W-:Y:S01]  /*3a70*/  ISETP.GT.U32.AND P3, PT, R0, R58, PT ;  /* 0x0000003a0000720c */ /* 0x000fe20003f64070 */
[----:B------:R-:W-:Y:S01]  /*3a80*/  IMAD.MOV R7, RZ, RZ, -R7 ;  /* 0x000000ffff077224 */ /* 0x000fe200078e0a07 */
[----:B------:R-:W-:Y:S01]  /*3a90*/  @!P5 IADD3 R67, PT, PT, R67, -R0, RZ ;  /* 0x800000004343d210 */ /* 0x000fe20007ffe0ff */
[----:B------:R-:W-:Y:S01]  /*3aa0*/  IMAD.MOV R8, RZ, RZ, -R8 ;  /* 0x000000ffff087224 */ /* 0x000fe200078e0a08 */
[----:B------:R-:W-:Y:S01]  /*3ab0*/  R2UR UR8, R138 ;  /* 0x000000008a0872ca */ /* 0x000fe200000e0000 */
[C---:B------:R-:W-:Y:S01]  /*3ac0*/  VIADD R184, R133.reuse, 0x51 ;  /* 0x0000005185b87836 */ /* 0x040fe20000000000 */
[----:B------:R-:W-:Y:S01]  /*3ad0*/  ISETP.GT.U32.AND P5, PT, R0, R60, PT ;  /* 0x0000003c0000720c */ /* 0x000fe20003fa4070 */
[----:B------:R-:W-:-:S02]  /*3ae0*/  VIADD R181, R133, 0x54 ;  /* 0x0000005485b57836 */ /* 0x000fc40000000000 */
[----:B------:R-:W-:Y:S01]  /*3af0*/  IMAD.HI.U32 R9, R4, R55, RZ ;  /* 0x0000003704097227 */ /* 0x000fe200078e00ff */
[----:B------:R-:W-:Y:S01]  /*3b00*/  IABS R53, R184 ;  /* 0x000000b800357213 */ /* 0x000fe20000000000 */
[----:B------:R-:W-:Y:S02]  /*3b10*/  STL [R1+0xaf4], R184 ;  /* 0x000af4b801007387 */ /* 0x000fe40000100800 */
[--C-:B------:R-:W-:Y:S01]  /*3b20*/  @!P1 IMAD.IADD R59, R59, 0x1, -R0.reuse ;  /* 0x000000013b3b9824 */ /* 0x100fe200078e0a00 */
[C---:B------:R-:W-:Y:S01]  /*3b30*/  ISETP.GT.U32.AND P1, PT, R0.reuse, R65, PT ;  /* 0x000000410000720c */ /* 0x040fe20003f24070 */
[C---:B------:R-:W-:Y:S01]  /*3b40*/  IMAD R57, R0.reuse, R7, R57 ;  /* 0x0000000700397224 */ /* 0x040fe200078e0239 */
[----:B------:R-:W-:Y:S01]  /*3b50*/  STL [R1+0xaf0], R183 ;  /* 0x000af0b701007387 */ /* 0x000fe20000100800 */
[C---:B------:R-:W-:Y:S01]  /*3b60*/  IMAD R56, R0.reuse, R8, R13 ;  /* 0x0000000800387224 */ /* 0x040fe200078e020d */
[----:B------:R-:W-:Y:S01]  /*3b70*/  IABS R13, R181 ;  /* 0x000000b5000d7213 */ /* 0x000fe20000000000 */
[----:B------:R-:W-:Y:S01]  /*3b80*/  @!P2 IMAD.IADD R69, R69, 0x1, -R0 ;  /* 0x000000014545a824 */ /* 0x000fe200078e0a00 */
[----:B------:R-:W-:Y:S01]  /*3b90*/  ISETP.GT.U32.AND P2, PT, R0, R62, PT ;  /* 0x0000003e0000720c */ /* 0x000fe20003f44070 */
[----:B------:R-:W-:-:S02]  /*3ba0*/  IMAD.MOV R9, RZ, RZ, -R9 ;  /* 0x000000ffff097224 */ /* 0x000fc400078e0a09 */
[----:B------:R-:W-:Y:S02]  /*3bb0*/  VIADD R182, R133, 0x53 ;  /* 0x0000005385b67836 */ /* 0x000fe40000000000 */
[----:B------:R-:W-:-:S03]  /*3bc0*/  IMAD.HI.U32 R7, R4, R11, RZ ;  /* 0x0000000b04077227 */ /* 0x000fc600078e00ff */
[----:B------:R-:W-:Y:S01]  /*3bd0*/  IABS R51, R182 ;  /* 0x000000b600337213 */ /* 0x000fe20000000000 */
[--C-:B------:R-:W-:Y:S01]  /*3be0*/  @!P4 IMAD.IADD R64, R64, 0x1, -R0.reuse ;  /* 0x000000014040c824 */ /* 0x100fe200078e0a00 */
[C---:B------:R-:W-:Y:S01]  /*3bf0*/  ISETP.GT.U32.AND P4, PT, R0.reuse, R57, PT ;  /* 0x000000390000720c */ /* 0x040fe20003f84070 */
[----:B------:R-:W-:Y:S01]  /*3c00*/  @!P0 IMAD.IADD R63, R63, 0x1, -R0 ;  /* 0x000000013f3f8824 */ /* 0x000fe200078e0a00 */
[C---:B------:R-:W-:Y:S01]  /*3c10*/  ISETP.GT.U32.AND P0, PT, R0.reuse, R69, PT ;  /* 0x000000450000720c */ /* 0x040fe20003f04070 */
[----:B------:R-:W-:Y:S01]  /*3c20*/  IMAD R55, R0, R9, R55 ;  /* 0x0000000900377224 */ /* 0x000fe200078e0237 */
[----:B------:R-:W-:Y:S01]  /*3c30*/  @!P2 IADD3 R62, PT, PT, R62, -R0, RZ ;  /* 0x800000003e3ea210 */ /* 0x000fe20007ffe0ff */
[----:B------:R-:W-:Y:S01]  /*3c40*/  IMAD.MOV R7, RZ, RZ, -R7 ;  /* 0x000000ffff077224 */ /* 0x000fe200078e0a07 */
[----:B------:R-:W-:Y:S01]  /*3c50*/  ISETP.GT.U32.AND P2, PT, R0, R68, PT ;  /* 0x000000440000720c */ /* 0x000fe20003f44070 */
[----:B------:R-:W-:Y:S01]  /*3c60*/  VIADD R179, R133, 0x56 ;  /* 0x0000005685b37836 */ /* 0x000fe20000000000 */
[----:B------:R-:W-:Y:S01]  /*3c70*/  STL [R1+0xaec], R182 ;  /* 0x000aecb601007387 */ /* 0x000fe20000100800 */
[----:B------:R-:W-:-:S03]  /*3c80*/  IMAD.HI.U32 R2, R4, R53, RZ ;  /* 0x0000003504027227 */ /* 0x000fc600078e00ff */
[----:B------:R-:W-:Y:S01]  /*3c90*/  STL [R1+0xae8], R181 ;  /* 0x000ae8b501007387 */ /* 0x000fe20000100800 */
[----:B------:R-:W-:-:S03]  /*3ca0*/  IMAD.HI.U32 R9, R4, R13, RZ ;  /* 0x0000000d04097227 */ /* 0x000fc600078e00ff */
[----:B------:R-:W-:Y:S01]  /*3cb0*/  STL [R1+0xae4], R180 ;  /* 0x000ae4b401007387 */ /* 0x000fe20000100800 */
[--C-:B------:R-:W-:Y:S01]  /*3cc0*/  @!P6 IMAD.IADD R61, R61, 0x1, -R0.reuse ;  /* 0x000000013d3de824 */ /* 0x100fe200078e0a00 */
[----:B------:R-:W-:Y:S01]  /*3cd0*/  ISETP.GT.U32.AND P6, PT, R0, R67, PT ;  /* 0x000000430000720c */ /* 0x000fe20003fc4070 */
[----:B------:R-:W-:Y:S01]  /*3ce0*/  @!P3 IMAD.IADD R58, R58, 0x1, -R0 ;  /* 0x000000013a3ab824 */ /* 0x000fe200078e0a00 */
[C---:B------:R-:W-:Y:S01]  /*3cf0*/  ISETP.GT.U32.AND P3, PT, R0.reuse, R64, PT ;  /* 0x000000400000720c */ /* 0x040fe20003f64070 */
[----:B------:R-:W-:Y:S01]  /*3d00*/  IMAD R52, R0, R7, R11 ;  /* 0x0000000700347224 */ /* 0x000fe200078e020b */
[----:B------:R-:W-:Y:S01]  /*3d10*/  IABS R11, R179 ;  /* 0x000000b3000b7213 */ /* 0x000fe20000000000 */
[----:B------:R-:W-:Y:S01]  /*3d20*/  IMAD.HI.U32 R10, R4, R15, RZ ;  /* 0x0000000f040a7227 */ /* 0x000fe200078e00ff */
[----:B------:R-:W-:Y:S03]  /*3d30*/  STL [R1+0xae0], R179 ;  /* 0x000ae0b301007387 */ /* 0x000fe60000100800 */
[----:B------:R-:W-:Y:S01]  /*3d40*/  IMAD.MOV R2, RZ, RZ, -R2 ;  /* 0x000000ffff027224 */ /* 0x000fe200078e0a02 */
[----:B------:R-:W-:Y:S01]  /*3d50*/  IADD3 R10, PT, PT, -R10, RZ, RZ ;  /* 0x000000ff0a0a7210 */ /* 0x000fe20007ffe1ff */
[----:B------:R-:W-:-:S02]  /*3d60*/  IMAD.MOV R9, RZ, RZ, -R9 ;  /* 0x000000ffff097224 */ /* 0x000fc400078e0a09 */
[C---:B------:R-:W-:Y:S02]  /*3d70*/  VIADD R178, R133.reuse, 0x57 ;  /* 0x0000005785b27836 */ /* 0x040fe40000000000 */
[----:B------:R-:W-:Y:S02]  /*3d80*/  VIADD R177, R133, 0x58 ;  /* 0x0000005885b17836 */ /* 0x000fe40000000000 */
[----:B------:R-:W-:Y:S01]  /*3d90*/  IMAD.HI.U32 R8, R4, R51, RZ ;  /* 0x0000003304087227 */ /* 0x000fe200078e00ff */
[----:B------:R-:W-:Y:S01]  /*3da0*/  IABS R47, R178 ;  /* 0x000000b2002f7213 */ /* 0x000fe20000000000 */
[----:B------:R-:W-:Y:S02]  /*3db0*/  STL [R1+0xadc], R178 ;  /* 0x000adcb201007387 */ /* 0x000fe40000100800 */
[----:B------:R-:W-:Y:S01]  /*3dc0*/  @!P1 IMAD.IADD R65, R65, 0x1, -R0 ;  /* 0x0000000141419824 */ /* 0x000fe200078e0a00 */
[C---:B------:R-:W-:Y:S01]  /*3dd0*/  ISETP.GT.U32.AND P1, PT, R0.reuse, R59, PT ;  /* 0x0000003b0000720c */ /* 0x040fe20003f24070 */
[C---:B------:R-:W-:Y:S01]  /*3de0*/  IMAD R53, R0.reuse, R2, R53 ;  /* 0x0000000200357224 */ /* 0x040fe200078e0235 */
[----:B------:R-:W-:Y:S01]  /*3df0*/  STL [R1+0xad8], R177 ;  /* 0x000ad8b101007387 */ /* 0x000fe20000100800 */
[----:B------:R-:W-:Y:S01]  /*3e00*/  IMAD R50, R0, R9, R13 ;  /* 0x0000000900327224 */ /* 0x000fe200078e020d */
[----:B------:R-:W-:Y:S01]  /*3e10*/  IABS R13, R177 ;  /* 0x000000b1000d7213 */ /* 0x000fe20000000000 */
[----:B------:R-:W-:-:S02]  /*3e20*/  IMAD.MOV R8, RZ, RZ, -R8 ;  /* 0x000000ffff087224 */ /* 0x000fc400078e0a08 */
[----:B------:R-:W-:Y:S02]  /*3e30*/  VIADD R176, R133, 0x59 ;  /* 0x0000005985b07836 */ /* 0x000fe40000000000 */
[----:B------:R-:W-:-:S03]  /*3e40*/  IMAD.HI.U32 R2, R4, R11, RZ ;  /* 0x0000000b04027227 */ /* 0x000fc600078e00ff */
[----:B------:R-:W-:Y:S01]  /*3e50*/  IABS R45, R176 ;  /* 0x000000b0002d7213 */ /* 0x000fe20000000000 */
[--C-:B------:R-:W-:Y:S01]  /*3e60*/  @!P4 IMAD.IADD R57, R57, 0x1, -R0.reuse ;  /* 0x000000013939c824 */ /* 0x100fe200078e0a00 */
[----:B------:R-:W-:Y:S01]  /*3e70*/  STL [R1+0xab8], R176 ;  /* 0x000ab8b001007387 */ /* 0x000fe20000100800 */
[----:B------:R-:W-:Y:S01]  /*3e80*/  @!P0 IMAD.IADD R69, R69, 0x1, -R0 ;  /* 0x0000000145458824 */ /* 0x000fe200078e0a00 */
[C---:B------:R-:W-:Y:S01]  /*3e90*/  ISETP.GT.U32.AND P0, PT, R0.reuse, R63, PT ;  /* 0x0000003f0000720c */ /* 0x040fe20003f04070 */
[C---:B------:R-:W-:Y:S01]  /*3ea0*/  IMAD R51, R0.reuse, R8, R51 ;  /* 0x0000000800337224 */ /* 0x040fe200078e0233 */
[----:B------:R-:W-:Y:S01]  /*3eb0*/  STL [R1+0xab4], R175 ;  /* 0x000ab4af01007387 */ /* 0x000fe20000100800 */
[----:B------:R-:W-:Y:S01]  /*3ec0*/  IMAD.MOV R2, RZ, RZ, -R2 ;  /* 0x000000ffff027224 */ /* 0x000fe200078e0a02 */
[C---:B------:R-:W-:Y:S01]  /*3ed0*/  ISETP.GT.U32.AND P4, PT, R0.reuse, R61, PT ;  /* 0x0000003d0000720c */ /* 0x040fe20003f84070 */
[----:B------:R-:W-:Y:S02]  /*3ee0*/  VIADD R173, R133, 0x5c ;  /* 0x0000005c85ad7836 */ /* 0x000fe40000000000 */
[----:B------:R-:W-:Y:S01]  /*3ef0*/  IMAD R54, R0, R10, R15 ;  /* 0x0000000a00367224 */ /* 0x000fe200078e020f */
[----:B------:R-:W-:Y:S01]  /*3f00*/  IABS R15, R175 ;  /* 0x000000af000f7213 */ /* 0x000fe20000000000 */
[----:B------:R-:W-:-:S04]  /*3f10*/  IMAD.HI.U32 R7, R4, R47, RZ ;  /* 0x0000002f04077227 */ /* 0x000fc800078e00ff */
[----:B------:R-:W-:-:S04]  /*3f20*/  IMAD.HI.U32 R8, R4, R13, RZ ;  /* 0x0000000d04087227 */ /* 0x000fc800078e00ff */
[----:B------:R-:W-:Y:S01]  /*3f30*/  IMAD.HI.U32 R10, R4, R49, RZ ;  /* 0x00000031040a7227 */ /* 0x000fe200078e00ff */
[----:B------:R-:W-:Y:S02]  /*3f40*/  @!P4 IADD3 R61, PT, PT, R61, -R0, RZ ;  /* 0x800000003d3dc210 */ /* 0x000fe40007ffe0ff */
[C---:B------:R-:W-:Y:S01]  /*3f50*/  ISETP.GT.U32.AND P4, PT, R0.reuse, R54, PT ;  /* 0x000000360000720c */ /* 0x040fe20003f84070 */
[--C-:B------:R-:W-:Y:S01]  /*3f60*/  @!P6 IMAD.IADD R67, R67, 0x1, -R0.reuse ;  /* 0x000000014343e824 */ /* 0x100fe200078e0a00 */
[----:B------:R-:W-:Y:S01]  /*3f70*/  ISETP.GT.U32.AND P6, PT, R0, R58, PT ;  /* 0x0000003a0000720c */ /* 0x000fe20003fc4070 */
[----:B------:R-:W-:Y:S01]  /*3f80*/  @!P3 IMAD.IADD R64, R64, 0x1, -R0 ;  /* 0x000000014040b824 */ /* 0x000fe200078e0a00 */
[C---:B------:R-:W-:Y:S01]  /*3f90*/  ISETP.GT.U32.AND P3, PT, R0.reuse, R57, PT ;  /* 0x000000390000720c */ /* 0x040fe20003f64070 */
[----:B------:R-:W-:Y:S01]  /*3fa0*/  IMAD R48, R0, R2, R11 ;  /* 0x0000000200307224 */ /* 0x000fe200078e020b */
[----:B------:R-:W-:Y:S01]  /*3fb0*/  IABS R11, R173 ;  /* 0x000000ad000b7213 */ /* 0x000fe20000000000 */
        /* <DEDUP_REMOVED lines=8> */
[--C-:B------:R-:W-:Y:S01]  /*4040*/  @!P1 IMAD.IADD R59, R59, 0x1, -R0.reuse ;  /* 0x000000013b3b9824 */ /* 0x100fe200078e0a00 */
[C---:B------:R-:W-:Y:S01]  /*4050*/  ISETP.GT.U32.AND P1, PT, R0.reuse, R52, PT ;  /* 0x000000340000720c */ /* 0x040fe20003f24070 */
[C---:B------:R-:W-:Y:S01]  /*4060*/  IMAD R47, R0.reuse, R7, R47 ;  /* 0x00000007002f7224 */ /* 0x040fe200078e022f */
[----:B------:R-:W-:Y:S01]  /*4070*/  STL [R1+0xaac], R173 ;  /* 0x000aacad01007387 */ /* 0x000fe20000100800 */
[----:B------:R-:W-:Y:S01]  /*4080*/  IMAD R46, R0, R8, R13 ;  /* 0x00000008002e7224 */ /* 0x000fe200078e020d */
[----:B------:R-:W-:Y:S01]  /*4090*/  IABS R13, R171 ;  /* 0x000000ab000d7213 */ /* 0x000fe20000000000 */
[----:B------:R-:W-:Y:S01]  /*40a0*/  @!P2 IMAD.IADD R68, R68, 0x1, -R0 ;  /* 0x000000014444a824 */ /* 0x000fe200078e0a00 */
[----:B------:R-:W-:Y:S01]  /*40b0*/  ISETP.GT.U32.AND P2, PT, R0, R62, PT ;  /* 0x0000003e0000720c */ /* 0x000fe20003f44070 */
[----:B------:R-:W-:-:S02]  /*40c0*/  IMAD.MOV R9, RZ, RZ, -R9 ;  /* 0x000000ffff097224 */ /* 0x000fc400078e0a09 */
[----:B------:R-:W-:Y:S02]  /*40d0*/  VIADD R172, R133, 0x5d ;  /* 0x0000005d85ac7836 */ /* 0x000fe40000000000 */
[----:B------:R-:W-:-:S03]  /*40e0*/  IMAD.HI.U32 R7, R4, R11, RZ ;  /* 0x0000000b04077227 */ /* 0x000fc600078e00ff */
[----:B------:R-:W-:Y:S01]  /*40f0*/  IABS R41, R172 ;  /* 0x000000ac00297213 */ /* 0x000fe20000000000 */
[----:B------:R-:W-:Y:S01]  /*4100*/  IMAD R49, R0, R10, R49 ;  /* 0x0000000a00317224 */ /* 0x000fe200078e0231 */
[----:B------:R-:W-:Y:S01]  /*4110*/  STL [R1+0xaa8], R172 ;  /* 0x000aa8ac01007387 */ /* 0x000fe20000100800 */
[----:B------:R-:W-:-:S03]  /*4120*/  IMAD.HI.U32 R10, R4, R15, RZ ;  /* 0x0000000f040a7227 */ /* 0x000fc600078e00ff */
[----:B------:R-:W-:Y:S01]  /*4130*/  STL [R1+0xaa4], R171 ;  /* 0x000aa4ab01007387 */ /* 0x000fe20000100800 */
[----:B------:R-:W-:Y:S01]  /*4140*/  @!P0 IMAD.IADD R63, R63, 0x1, -R0 ;  /* 0x000000013f3f8824 */ /* 0x000fe200078e0a00 */
[C---:B------:R-:W-:Y:S01]  /*4150*/  ISETP.GT.U32.AND P0, PT, R0.reuse, R56, PT ;  /* 0x000000380000720c */ /* 0x040fe20003f04070 */
[----:B------:R-:W-:Y:S01]  /*4160*/  IMAD R45, R0, R9, R45 ;  /* 0x00000009002d7224 */ /* 0x000fe200078e022d */
[----:B------:R-:W-:Y:S01]  /*4170*/  IADD3 R10, PT, PT, -R10, RZ, RZ ;  /* 0x000000ff0a0a7210 */ /* 0x000fe20007ffe1ff */
[----:B------:R-:W-:Y:S01]  /*4180*/  IMAD.MOV R7, RZ, RZ, -R7 ;  /* 0x000000ffff077224 */ /* 0x000fe200078e0a07 */
[----:B------:R-:W-:Y:S01]  /*4190*/  STL [R1+0xaa0], R170 ;  /* 0x000aa0aa01007387 */ /* 0x000fe20000100800 */
[----:B------:R-:W-:Y:S02]  /*41a0*/  VIADD R169, R133, 0x60 ;  /* 0x0000006085a97836 */ /* 0x000fe40000000000 */
[----:B------:R-:W-:-:S03]  /*41b0*/  IMAD.HI.U32 R2, R4, R43, RZ ;  /* 0x0000002b04027227 */ /* 0x000fc600078e00ff */
[----:B------:R-:W-:Y:S01]  /*41c0*/  STL [R1+0xa9c], R169 ;  /* 0x000a9ca901007387 */ /* 0x000fe20000100800 */
[----:B------:R-:W-:Y:S02]  /*41d0*/  IMAD.HI.U32 R9, R4, R13, RZ ;  /* 0x0000000d04097227 */ /* 0x000fe400078e00ff */
[----:B------:R-:W-:Y:S02]  /*41e0*/  @!P0 IADD3 R56, PT, PT, R56, -R0, RZ ;  /* 0x8000000038388210 */ /* 0x000fe40007ffe0ff */
[----:B------:R-:W-:Y:S01]  /*41f0*/  VIADD R166, R133, 0x63 ;  /* 0x0000006385a67836 */ /* 0x000fe20000000000 */
[----:B------:R-:W-:Y:S01]  /*4200*/  ISETP.GT.U32.AND P0, PT, R0, R49, PT ;  /* 0x000000310000720c */ /* 0x000fe20003f04070 */
[--C-:B------:R-:W-:Y:S01]  /*4210*/  @!P6 IMAD.IADD R58, R58, 0x1, -R0.reuse ;  /* 0x000000013a3ae824 */ /* 0x100fe200078e0a00 */
[C---:B------:R-:W-:Y:S01]  /*4220*/  ISETP.GT.U32.AND P6, PT, R0.reuse, R51, PT ;  /* 0x000000330000720c */ /* 0x040fe20003fc4070 */
[----:B------:R-:W-:Y:S01]  /*4230*/  @!P3 IMAD.IADD R57, R57, 0x1, -R0 ;  /* 0x000000013939b824 */ /* 0x000fe200078e0a00 */
[C---:B------:R-:W-:Y:S01]  /*4240*/  ISETP.GT.U32.AND P3, PT, R0.reuse, R50, PT ;  /* 0x000000320000720c */ /* 0x040fe20003f64070 */
[----:B------:R-:W-:Y:S01]  /*4250*/  IMAD R42, R0, R7, R11 ;  /* 0x00000007002a7224 */ /* 0x000fe200078e020b */
[----:B------:R-:W-:Y:S01]  /*4260*/  IABS R11, R169 ;  /* 0x000000a9000b7213 */ /* 0x000fe20000000000 */
[----:B------:R-:W-:Y:S01]  /*4270*/  IMAD.MOV R2, RZ, RZ, -R2 ;  /* 0x000000ffff027224 */ /* 0x000fe200078e0a02 */
[----:B------:R-:W-:Y:S01]  /*4280*/  IABS R35, R166 ;  /* 0x000000a600237213 */ /* 0x000fe20000000000 */
[----:B------:R-:W-:-:S02]  /*4290*/  IMAD.MOV R9, RZ, RZ, -R9 ;  /* 0x000000ffff097224 */ /* 0x000fc400078e0a09 */
[----:B------:R-:W-:Y:S02]  /*42a0*/  VIADD R167, R133, 0x62 ;  /* 0x0000006285a77836 */ /* 0x000fe40000000000 */
[----:B------:R-:W-:Y:S02]  /*42b0*/  IMAD.HI.U32 R8, R4, R41, RZ ;  /* 0x0000002904087227 */ /* 0x000fe400078e00ff */
[----:B------:R-:W-:Y:S02]  /*42c0*/  @!P6 IADD3 R51, PT, PT, R51, -R0, RZ ;  /* 0x800000003333e210 */ /* 0x000fe40007ffe0ff */
[----:B------:R-:W-:Y:S01]  /*42d0*/  @!P1 IMAD.IADD R52, R52, 0x1, -R0 ;  /* 0x0000000134349824 */ /* 0x000fe200078e0a00 */
[C---:B------:R-:W-:Y:S01]  /*42e0*/  ISETP.GT.U32.AND P1, PT, R0.reuse, R45, PT ;  /* 0x0000002d0000720c */ /* 0x040fe20003f24070 */
[C---:B------:R-:W-:Y:S01]  /*42f0*/  IMAD R44, R0.reuse, R10, R15 ;  /* 0x0000000a002c7224 */ /* 0x040fe200078e020f */
[----:B------:R-:W-:Y:S01]  /*4300*/  IABS R15, R165 ;  /* 0x000000a5000f7213 */ /* 0x000fe20000000000 */
[----:B------:R-:W-:-:S02]  /*4310*/  IMAD R43, R0, R2, R43 ;  /* 0x00000002002b7224 */ /* 0x000fc400078e022b */
[----:B------:R-:W-:Y:S01]  /*4320*/  IMAD R40, R0, R9, R13 ;  /* 0x0000000900287224 */ /* 0x000fe200078e020d */
[----:B------:R-:W-:Y:S01]  /*4330*/  IABS R13, R167 ;  /* 0x000000a7000d7213 */ /* 0x000fe20000000000 */
[----:B------:R-:W-:Y:S01]  /*4340*/  @!P2 IMAD.IADD R62, R62, 0x1, -R0 ;  /* 0x000000013e3ea824 */ /* 0x000fe200078e0a00 */
[----:B------:R-:W-:Y:S01]  /*4350*/  ISETP.GT.U32.AND P2, PT, R0, R55, PT ;  /* 0x000000370000720c */ /* 0x000fe20003f44070 */
[----:B------:R-:W-:Y:S01]  /*4360*/  IMAD.HI.U32 R10, R4, R39, RZ ;  /* 0x00000027040a7227 */ /* 0x000fe200078e00ff */
[----:B------:R-:W-:-:S03]  /*4370*/  ISETP.GT.U32.AND P6, PT, R0, R44, PT ;  /* 0x0000002c0000720c */ /* 0x000fc60003fc4070 */
[----:B------:R-:W-:Y:S01]  /*4380*/  IMAD.MOV R8, RZ, RZ, -R8 ;  /* 0x000000ffff087224 */ /* 0x000fe200078e0a08 */
[----:B------:R-:W-:Y:S01]  /*4390*/  IADD3 R10, PT, PT, -R10, RZ, RZ ;  /* 0x000000ff0a0a7210 */ /* 0x000fe20007ffe1ff */
[----:B------:R-:W-:Y:S02]  /*43a0*/  VIADD R168, R133, 0x61 ;  /* 0x0000006185a87836 */ /* 0x000fe40000000000 */
[----:B------:R-:W-:-:S03]  /*43b0*/  IMAD.HI.U32 R2, R4, R11, RZ ;  /* 0x0000000b04027227 */ /* 0x000fc600078e00ff */
[----:B------:R-:W-:Y:S01]  /*43c0*/  IABS R37, R168 ;  /* 0x000000a800257213 */ /* 0x000fe20000000000 */
[----:B------:R-:W-:Y:S01]  /*43d0*/  IMAD.HI.U32 R9, R4, R35, RZ ;  /* 0x0000002304097227 */ /* 0x000fe200078e00ff */
[----:B------:R-:W-:Y:S03]  /*43e0*/  STL [R1+0xa98], R168 ;  /* 0x000a98a801007387 */ /* 0x000fe60000100800 */
[----:B------:R-:W-:Y:S01]  /*43f0*/  IMAD R41, R0, R8, R41 ;  /* 0x0000000800297224 */ /* 0x000fe200078e0229 */
[----:B------:R-:W-:Y:S01]  /*4400*/  STL [R1+0xa94], R167 ;  /* 0x000a94a701007387 */ /* 0x000fe20000100800 */
[----:B------:R-:W-:Y:S02]  /*4410*/  IMAD.MOV R2, RZ, RZ, -R2 ;  /* 0x000000ffff027224 */ /* 0x000fe400078e0a02 */
[----:B------:R-:W-:Y:S01]  /*4420*/  VIADD R164, R133, 0x65 ;  /* 0x0000006585a47836 */ /* 0x000fe20000000000 */
[----:B------:R-:W-:Y:S01]  /*4430*/  STL [R1+0xa90], R166 ;  /* 0x000a90a601007387 */ /* 0x000fe20000100800 */
[----:B------:R-:W-:-:S03]  /*4440*/  IMAD.HI.U32 R8, R4, R13, RZ ;  /* 0x0000000d04087227 */ /* 0x000fc600078e00ff */
[----:B------:R-:W-:Y:S01]  /*4450*/  STL [R1+0xa8c], R165 ;  /* 0x000a8ca501007387 */ /* 0x000fe20000100800 */
[----:B------:R-:W-:Y:S02]  /*4460*/  IMAD.MOV R9, RZ, RZ, -R9 ;  /* 0x000000ffff097224 */ /* 0x000fe400078e0a09 */
[----:B------:R-:W-:Y:S01]  /*4470*/  @!P3 IMAD.IADD R50, R50, 0x1, -R0 ;  /* 0x000000013232b824 */ /* 0x000fe200078e0a00 */
[C---:B------:R-:W-:Y:S01]  /*4480*/  ISETP.GT.U32.AND P3, PT, R0.reuse, R56, PT ;  /* 0x000000380000720c */ /* 0x040fe20003f64070 */
[----:B------:R-:W-:Y:S01]  /*4490*/  IMAD R38, R0, R2, R11 ;  /* 0x0000000200267224 */ /* 0x000fe200078e020b */
[----:B------:R-:W-:Y:S01]  /*44a0*/  IABS R11, R164 ;  /* 0x000000a4000b7213 */ /* 0x000fe20000000000 */
[----:B------:R-:W-:Y:S01]  /*44b0*/  IMAD.MOV R8, RZ, RZ, -R8 ;  /* 0x000000ffff087224 */ /* 0x000fe200078e0a08 */
[----:B------:R-:W-:Y:S01]  /*44c0*/  STL [R1+0xa88], R164 ;  /* 0x000a88a401007387 */ /* 0x000fe20000100800 */
[C---:B------:R-:W-:Y:S02]  /*44d0*/  VIADD R163, R133.reuse, 0x66 ;  /* 0x0000006685a37836 */ /* 0x040fe40000000000 */
[----:B------:R-:W-:-:S02]  /*44e0*/  VIADD R161, R133, 0x68 ;  /* 0x0000006885a17836 */ /* 0x000fc40000000000 */
[----:B------:R-:W-:Y:S01]  /*44f0*/  IMAD R39, R0, R10, R39 ;  /* 0x0000000a00277224 */ /* 0x000fe200078e0227 */
[----:B------:R-:W-:Y:S01]  /*4500*/  STL [R1+0xa84], R163 ;  /* 0x000a84a301007387 */ /* 0x000fe20000100800 */
[----:B------:R-:W-:Y:S01]  /*4510*/  IMAD.HI.U32 R7, R4, R37, RZ ;  /* 0x0000002504077227 */ /* 0x000fe200078e00ff */
[----:B------:R-:W-:-:S03]  /*4520*/  IABS R17, R161 ;  /* 0x000000a100117213 */ /* 0x000fc60000000000 */
[----:B------:R-:W-:-:S04]  /*4530*/  IMAD.HI.U32 R10, R4, R15, RZ ;  /* 0x0000000f040a7227 */ /* 0x000fc800078e00ff */
[----:B------:R-:W-:Y:S01]  /*4540*/  IMAD R35, R0, R9, R35 ;  /* 0x0000000900237224 */ /* 0x000fe200078e0223 */
[----:B------:R-:W-:Y:S01]  /*4550*/  IADD3 R10, PT, PT, -R10, RZ, RZ ;  /* 0x000000ff0a0a7210 */ /* 0x000fe20007ffe1ff */
[----:B------:R-:W-:Y:S01]  /*4560*/  @!P1 IMAD.IADD R45, R45, 0x1, -R0 ;  /* 0x000000012d2d9824 */ /* 0x000fe200078e0a00 */
[----:B------:R-:W-:Y:S01]  /*4570*/  ISETP.GT.U32.AND P1, PT, R0, R51, PT ;  /* 0x000000330000720c */ /* 0x000fe20003f24070 */
[----:B------:R-:W-:-:S04]  /*4580*/  IMAD.HI.U32 R9, R4, R19, RZ ;  /* 0x0000001304097227 */ /* 0x000fc800078e00ff */
[C---:B------:R-:W-:Y:S01]  /*4590*/  IMAD R36, R0.reuse, R8, R13 ;  /* 0x0000000800247224 */ /* 0x040fe200078e020d */
[----:B------:R-:W-:Y:S01]  /*45a0*/  IABS R13, R163 ;  /* 0x000000a3000d7213 */ /* 0x000fe20000000000 */
[----:B------:R-:W-:Y:S01]  /*45b0*/  @!P2 IMAD.IADD R55, R55, 0x1, -R0 ;  /* 0x000000013737a824 */ /* 0x000fe200078e0a00 */
[----:B------:R-:W-:Y:S01]  /*45c0*/  IADD3 R9, PT, PT, -R9, RZ, RZ ;  /* 0x000000ff09097210 */ /* 0x000fe20007ffe1ff */
[----:B------:R-:W-:Y:S01]  /*45d0*/  IMAD.MOV R7, RZ, RZ, -R7 ;  /* 0x000000ffff077224 */ /* 0x000fe200078e0a07 */
[----:B------:R-:W-:Y:S01]  /*45e0*/  ISETP.GT.U32.AND P2, PT, R0, R48, PT ;  /* 0x000000300000720c */ /* 0x000fe20003f44070 */
[----:B------:R-:W-:-:S04]  /*45f0*/  IMAD.HI.U32 R2, R4, R11, RZ ;  /* 0x0000000b04027227 */ /* 0x000fc800078e00ff */
[----:B------:R-:W-:Y:S02]  /*4600*/  VIADD R162, R133, 0x67 ;  /* 0x0000006785a27836 */ /* 0x000fe40000000000 */
[----:B------:R-:W-:Y:S01]  /*4610*/  @!P0 IMAD.IADD R49, R49, 0x1, -R0 ;  /* 0x0000000131318824 */ /* 0x000fe200078e0a00 */
[C---:B------:R-:W-:Y:S01]  /*4620*/  ISETP.GT.U32.AND P0, PT, R0.reuse, R55, PT ;  /* 0x000000370000720c */ /* 0x040fe20003f04070 */
[----:B------:R-:W-:Y:S01]  /*4630*/  IMAD R37, R0, R7, R37 ;  /* 0x0000000700257224 */ /* 0x000fe200078e0225 */
[----:B------:R-:W-:Y:S01]  /*4640*/  STL [R1+0xa80], R162 ;  /* 0x000a80a201007387 */ /* 0x000fe20000100800 */
[----:B------:R-:W-:Y:S02]  /*4650*/  IMAD.MOV R32, RZ, RZ, -R2 ;  /* 0x000000ffff207224 */ /* 0x000fe400078e0a02 */
[----:B------:R-:W-:Y:S01]  /*4660*/  VIADD R159, R133, 0x6a ;  /* 0x0000006a859f7836 */ /* 0x000fe20000000000 */
[----:B------:R-:W-:Y:S01]  /*4670*/  STL [R1+0xa7c], R161 ;  /* 0x000a7ca101007387 */ /* 0x000fe20000100800 */
[----:B------:R-:W-:-:S03]  /*4680*/  IMAD.HI.U32 R7, R4, R13, RZ ;  /* 0x0000000d04077227 */ /* 0x000fc600078e00ff */
[----:B------:R-:W-:Y:S01]  /*4690*/  STL [R1+0xa78], R160 ;  /* 0x000a78a001007387 */ /* 0x000fe20000100800 */
[----:B------:R-:W-:-:S03]  /*46a0*/  IMAD.HI.U32 R2, R4, R17, RZ ;  /* 0x0000001104027227 */ /* 0x000fc600078e00ff */
[----:B------:R-:W-:Y:S01]  /*46b0*/  STL [R1+0xa74], R159 ;  /* 0x000a749f01007387 */ /* 0x000fe20000100800 */
[----:B------:R-:W-:Y:S02]  /*46c0*/  VIADD R158, R133, 0x6b ;  /* 0x0000006b859e7836 */ /* 0x000fe40000000000 */
[----:B------:R-:W-:Y:S01]  /*46d0*/  IMAD R34, R0, R10, R15 ;  /* 0x0000000a00227224 */ /* 0x000fe200078e020f */
[----:B------:R-:W-:Y:S01]  /*46e0*/  IABS R15, R162 ;  /* 0x000000a2000f7213 */ /* 0x000fe20000000000 */
[--C-:B------:R-:W-:Y:S01]  /*46f0*/  @!P6 IMAD.IADD R44, R44, 0x1, -R0.reuse ;  /* 0x000000012c2ce824 */ /* 0x100fe200078e0a00 */
[----:B------:R-:W-:Y:S01]  /*4700*/  STL [R1+0xa70], R158 ;  /* 0x000a709e01007387 */ /* 0x000fe20000100800 */
[----:B------:R-:W-:Y:S01]  /*4710*/  @!P3 IMAD.IADD R56, R56, 0x1, -R0 ;  /* 0x000000013838b824 */ /* 0x000fe200078e0a00 */
[C---:B------:R-:W-:Y:S01]  /*4720*/  ISETP.GT.U32.AND P3, PT, R0.reuse, R50, PT ;  /* 0x000000320000720c */ /* 0x040fe20003f64070 */
[C---:B------:R-:W-:Y:S01]  /*4730*/  IMAD R24, R0.reuse, R9, R19 ;  /* 0x0000000900187224 */ /* 0x040fe200078e0213 */
[----:B------:R-:W-:Y:S01]  /*4740*/  IABS R9, R159 ;  /* 0x0000009f00097213 */ /* 0x000fe20000000000 */
[----:B------:R-:W-:Y:S01]  /*4750*/  IMAD.MOV R7, RZ, RZ, -R7 ;  /* 0x000000ffff077224 */ /* 0x000fe200078e0a07 */
[----:B------:R-:W-:Y:S01]  /*4760*/  ISETP.GT.U32.AND P6, PT, R0, R45, PT ;  /* 0x0000002d0000720c */ /* 0x000fe20003fc4070 */
[----:B------:R-:W-:-:S02]  /*4770*/  IMAD.MOV R2, RZ, RZ, -R2 ;  /* 0x000000ffff027224 */ /* 0x000fc400078e0a02 */
[----:B------:R-:W-:Y:S02]  /*4780*/  VIADD R157, R133, 0x6c ;  /* 0x0000006c859d7836 */ /* 0x000fe40000000000 */
[C---:B------:R-:W-:Y:S01]  /*4790*/  IMAD R32, R0.reuse, R32, R11 ;  /* 0x0000002000207224 */ /* 0x040fe200078e020b */
[----:B------:R-:W-:Y:S01]  /*47a0*/  IABS R11, R158 ;  /* 0x0000009e000b7213 */ /* 0x000fe20000000000 */
[----:B------:R-:W-:Y:S01]  /*47b0*/  @!P1 IMAD.IADD R51, R51, 0x1, -R0 ;  /* 0x0000000133339824 */ /* 0x000fe200078e0a00 */
[----:B------:R-:W-:Y:S01]  /*47c0*/  ISETP.GT.U32.AND P1, PT, R0, R44, PT ;  /* 0x0000002c0000720c */ /* 0x000fe20003f24070 */
[----:B------:R-:W-:Y:S01]  /*47d0*/  IMAD.HI.U32 R8, R4, R15, RZ ;  /* 0x0000000f04087227 */ /* 0x000fe200078e00ff */
[----:B------:R-:W-:Y:S03]  /*47e0*/  STL [R1+0xa6c], R157 ;  /* 0x000a6c9d01007387 */ /* 0x000fe60000100800 */
[C---:B------:R-:W-:Y:S01]  /*47f0*/  IMAD R30, R0.reuse, R7, R13 ;  /* 0x00000007001e7224 */ /* 0x040fe200078e020d */
[----:B------:R-:W-:Y:S01]  /*4800*/  IABS R13, R157 ;  /* 0x0000009d000d7213 */ /* 0x000fe20000000000 */
[----:B------:R-:W-:Y:S01]  /*4810*/  IMAD R26, R0, R2, R17 ;  /* 0x00000002001a7224 */ /* 0x000fe200078e0211 */
[----:B------:R-:W-:Y:S01]  /*4820*/  IABS R17, R155 ;  /* 0x0000009b00117213 */ /* 0x000fe20000000000 */
[----:B------:R-:W-:-:S04]  /*4830*/  IMAD.HI.U32 R2, R4, R9, RZ ;  /* 0x0000000904027227 */ /* 0x000fc800078e00ff */
[----:B------:R-:W-:Y:S01]  /*4840*/  IMAD.HI.U32 R7, R4, R11, RZ ;  /* 0x0000000b04077227 */ /* 0x000fe200078e00ff */
[----:B------:R-:W-:Y:S02]  /*4850*/  @!P1 IADD3 R44, PT, PT, R44, -R0, RZ ;  /* 0x800000002c2c9210 */ /* 0x000fe40007ffe0ff */
[C---:B------:R-:W-:Y:S01]  /*4860*/  ISETP.GT.U32.AND P1, PT, R0.reuse, R37, PT ;  /* 0x000000250000720c */ /* 0x040fe20003f24070 */
[----:B------:R-:W-:Y:S02]  /*4870*/  IMAD.MOV R8, RZ, RZ, -R8 ;  /* 0x000000ffff087224 */ /* 0x000fe400078e0a08 */
[----:B------:R-:W-:Y:S02]  /*4880*/  VIADD R156, R133, 0x6d ;  /* 0x0000006d859c7836 */ /* 0x000fe40000000000 */
[----:B------:R-:W-:Y:S01]  /*4890*/  @!P0 IMAD.IADD R55, R55, 0x1, -R0 ;  /* 0x0000000137378824 */ /* 0x000fe200078e0a00 */
[----:B------:R-:W-:Y:S01]  /*48a0*/  ISETP.GT.U32.AND P0, PT, R0, R49, PT ;  /* 0x000000310000720c */ /* 0x000fe20003f04070 */
[----:B------:R-:W-:Y:S01]  /*48b0*/  IMAD.MOV R22, RZ, RZ, -R2 ;  /* 0x000000ffff167224 */ /* 0x000fe200078e0a02 */
[----:B------:R-:W-:Y:S01]  /*48c0*/  STL [R1+0xa68], R156 ;  /* 0x000a689c01007387 */ /* 0x000fe20000100800 */
[----:B------:R-:W-:-:S03]  /*48d0*/  IMAD.HI.U32 R2, R4, R13, RZ ;  /* 0x0000000d04027227 */ /* 0x000fc600078e00ff */
[----:B------:R-:W-:Y:S01]  /*48e0*/  STL [R1+0xa64], R155 ;  /* 0x000a649b01007387 */ /* 0x000fe20000100800 */
[----:B------:R-:W-:Y:S02]  /*48f0*/  IMAD.MOV R10, RZ, RZ, -R7 ;  /* 0x000000ffff0a7224 */ /* 0x000fe400078e0a07 */
[----:B------:R-:W-:Y:S01]  /*4900*/  IMAD R28, R0, R8, R15 ;  /* 0x00000008001c7224 */ /* 0x000fe200078e020f */
[----:B------:R-:W-:Y:S01]  /*4910*/  IABS R15, R156 ;  /* 0x0000009c000f7213 */ /* 0x000fe20000000000 */
[----:B------:R-:W-:Y:S01]  /*4920*/  IMAD.HI.U32 R7, R4, R17, RZ ;  /* 0x0000001104077227 */ /* 0x000fe200078e00ff */
[----:B------:R-:W-:Y:S01]  /*4930*/  STL [R1+0xa60], R154 ;  /* 0x000a609a01007387 */ /* 0x000fe20000100800 */
[----:B------:R-:W-:Y:S02]  /*4940*/  @!P0 IADD3 R49, PT, PT, R49, -R0, RZ ;  /* 0x8000000031318210 */ /* 0x000fe40007ffe0ff */
[----:B------:R-:W-:Y:S01]  /*4950*/  @!P3 IMAD.IADD R50, R50, 0x1, -R0 ;  /* 0x000000013232b824 */ /* 0x000fe200078e0a00 */
[C---:B------:R-:W-:Y:S01]  /*4960*/  ISETP.GT.U32.AND P3, PT, R0.reuse, R43, PT ;  /* 0x0000002b0000720c */ /* 0x040fe20003f64070 */
[----:B------:R-:W-:Y:S01]  /*4970*/  IMAD.MOV R18, RZ, RZ, -R2 ;  /* 0x000000ffff127224 */ /* 0x000fe200078e0a02 */
[C---:B------:R-:W-:Y:S01]  /*4980*/  ISETP.GT.U32.AND P0, PT, R0.reuse, R42, PT ;  /* 0x0000002a0000720c */ /* 0x040fe20003f04070 */
[----:B------:R-:W-:Y:S01]  /*4990*/  IMAD R2, R0, R10, R11 ;  /* 0x0000000a00027224 */ /* 0x000fe200078e020b */
[----:B------:R-:W-:Y:S01]  /*49a0*/  IABS R11, R150 ;  /* 0x00000096000b7213 */ /* 0x000fe20000000000 */
[----:B------:R-:W-:-:S02]  /*49b0*/  IMAD.MOV R7, RZ, RZ, -R7 ;  /* 0x000000ffff077224 */ /* 0x000fc400078e0a07 */
[----:B------:R-:W-:-:S04]  /*49c0*/  IMAD.HI.U32 R8, R4, R15, RZ ;  /* 0x0000000f04087227 */ /* 0x000fc800078e00ff */
[----:B------:R-:W-:Y:S02]  /*49d0*/  IMAD R14, R0, R7, R17 ;  /* 0x00000007000e7224 */ /* 0x000fe400078e0211 */
[----:B------:R-:W-:-:S04]  /*49e0*/  IMAD.HI.U32 R17, R4, R11, RZ ;  /* 0x0000000b04117227 */ /* 0x000fc800078e00ff */
[----:B------:R-:W-:Y:S02]  /*49f0*/  IMAD.MOV R8, RZ, RZ, -R8 ;  /* 0x000000ffff087224 */ /* 0x000fe400078e0a08 */
[C---:B------:R-:W-:Y:S02]  /*4a00*/  VIADD R153, R133.reuse, 0x70 ;  /* 0x0000007085997836 */ /* 0x040fe40000000000 */
[----:B------:R-:W-:Y:S02]  /*4a10*/  IMAD.MOV R17, RZ, RZ, -R17 ;  /* 0x000000ffff117224 */ /* 0x000fe400078e0a11 */
[----:B------:R-:W-:Y:S01]  /*4a20*/  VIADD R147, R133, 0x76 ;  /* 0x0000007685937836 */ /* 0x000fe20000000000 */
[----:B------:R-:W-:Y:S01]  /*4a30*/  STL [R1+0xa5c], R153 ;  /* 0x000a5c9901007387 */ /* 0x000fe20000100800 */
[C---:B------:R-:W-:Y:S01]  /*4a40*/  IMAD R18, R0.reuse, R18, R13 ;  /* 0x0000001200127224 */ /* 0x040fe200078e020d */
[----:B------:R-:W-:Y:S01]  /*4a50*/  IABS R13, R153 ;  /* 0x00000099000d7213 */ /* 0x000fe20000000000 */
[C---:B------:R-:W-:Y:S01]  /*4a60*/  IMAD R16, R0.reuse, R8, R15 ;  /* 0x0000000800107224 */ /* 0x040fe200078e020f */
[----:B------:R-:W-:Y:S01]  /*4a70*/  IABS R15, R154 ;  /* 0x0000009a000f7213 */ /* 0x000fe20000000000 */
[----:B------:R-:W-:Y:S01]  /*4a80*/  @!P3 IMAD.IADD R43, R43, 0x1, -R0 ;  /* 0x000000012b2bb824 */ /* 0x000fe200078e0a00 */
[----:B------:R-:W-:Y:S01]  /*4a90*/  ISETP.GT.U32.AND P3, PT, R0, R36, PT ;  /* 0x000000240000720c */ /* 0x000fe20003f64070 */
[----:B------:R-:W-:-:S02]  /*4aa0*/  VIADD R152, R133, 0x71 ;  /* 0x0000007185987836 */ /* 0x000fc40000000000 */
[C---:B------:R-:W-:Y:S01]  /*4ab0*/  IMAD R11, R0.reuse, R17, R11 ;  /* 0x00000011000b7224 */ /* 0x040fe200078e020b */
[----:B------:R-:W-:Y:S01]  /*4ac0*/  IABS R17, R147 ;  /* 0x0000009300117213 */ /* 0x000fe20000000000 */
[----:B------:R-:W-:Y:S01]  /*4ad0*/  @!P1 IMAD.IADD R37, R37, 0x1, -R0 ;  /* 0x0000000125259824 */ /* 0x000fe200078e0a00 */
[----:B------:R-:W-:Y:S01]  /*4ae0*/  ISETP.GT.U32.AND P1, PT, R0, R43, PT ;  /* 0x0000002b0000720c */ /* 0x000fe20003f24070 */
[C---:B------:R-:W-:Y:S01]  /*4af0*/  IMAD.HI.U32 R8, R4.reuse, R15, RZ ;  /* 0x0000000f04087227 */ /* 0x040fe200078e00ff */
[----:B------:R-:W-:Y:S01]  /*4b00*/  IABS R7, R152 ;  /* 0x0000009800077213 */ /* 0x000fe20000000000 */
[----:B------:R-:W-:Y:S02]  /*4b10*/  STL [R1+0xa58], R152 ;  /* 0x000a589801007387 */ /* 0x000fe40000100800 */
[----:B------:R-:W-:-:S04]  /*4b20*/  IMAD.HI.U32 R10, R4, R13, RZ ;  /* 0x0000000d040a7227 */ /* 0x000fc800078e00ff */
[C---:B------:R-:W-:Y:S02]  /*4b30*/  VIADD R143, R133.reuse, 0x7a ;  /* 0x0000007a858f7836 */ /* 0x040fe40000000000 */
[C---:B------:R-:W-:Y:S02]  /*4b40*/  VIADD R151, R133.reuse, 0x72 ;  /* 0x0000007285977836 */ /* 0x040fe40000000000 */
[----:B------:R-:W-:Y:S01]  /*4b50*/  IMAD.HI.U32 R23, R4, R17, RZ ;  /* 0x0000001104177227 */ /* 0x000fe200078e00ff */
[----:B------:R-:W-:Y:S02]  /*4b60*/  IABS R29, R143 ;  /* 0x0000008f001d7213 */ /* 0x000fe40000000000 */
[----:B------:R-:W-:Y:S01]  /*4b70*/  STL [R1+0xa54], R151 ;  /* 0x000a549701007387 */ /* 0x000fe20000100800 */
[----:B------:R-:W-:Y:S02]  /*4b80*/  IMAD.MOV R12, RZ, RZ, -R8 ;  /* 0x000000ffff0c7224 */ /* 0x000fe400078e0a08 */
[----:B------:R-:W-:Y:S01]  /*4b90*/  IMAD.MOV R10, RZ, RZ, -R10 ;  /* 0x000000ffff0a7224 */ /* 0x000fe200078e0a0a */
[----:B------:R-:W-:Y:S01]  /*4ba0*/  STL [R1+0xa50], R150 ;  /* 0x000a509601007387 */ /* 0x000fe20000100800 */
[----:B------:R-:W-:-:S02]  /*4bb0*/  VIADD R149, R133, 0x74 ;  /* 0x0000007485957836 */ /* 0x000fc40000000000 */
[--C-:B------:R-:W-:Y:S01]  /*4bc0*/  @!P0 IMAD.IADD R42, R42, 0x1, -R0.reuse ;  /* 0x000000012a2a8824 */ /* 0x100fe200078e0a00 */
[----:B------:R-:W-:Y:S01]  /*4bd0*/  ISETP.GT.U32.AND P0, PT, R0, R35, PT ;  /* 0x000000230000720c */ /* 0x000fe20003f04070 */
[----:B------:R-:W-:Y:S01]  /*4be0*/  IMAD.HI.U32 R8, R4, R7, RZ ;  /* 0x0000000704087227 */ /* 0x000fe200078e00ff */
[----:B------:R-:W-:Y:S03]  /*4bf0*/  STL [R1+0xa4c], R149 ;  /* 0x000a4c9501007387 */ /* 0x000fe60000100800 */
[C---:B------:R-:W-:Y:S01]  /*4c00*/  IMAD R22, R0.reuse, R22, R9 ;  /* 0x0000001600167224 */ /* 0x040fe200078e0209 */
[----:B------:R-:W-:Y:S01]  /*4c10*/  IABS R9, R151 ;  /* 0x0000009700097213 */ /* 0x000fe20000000000 */
[----:B------:R-:W-:Y:S02]  /*4c20*/  IMAD.MOV R23, RZ, RZ, -R23 ;  /* 0x000000ffff177224 */ /* 0x000fe400078e0a17 */
[----:B------:R-:W-:Y:S01]  /*4c30*/  IMAD R10, R0, R10, R13 ;  /* 0x0000000a000a7224 */ /* 0x000fe200078e020d */
[----:B------:R-:W-:Y:S01]  /*4c40*/  IABS R13, R149 ;  /* 0x00000095000d7213 */ /* 0x000fe20000000000 */
[----:B------:R-:W-:Y:S01]  /*4c50*/  @!P3 IMAD.IADD R36, R36, 0x1, -R0 ;  /* 0x000000012424b824 */ /* 0x000fe200078e0a00 */
[----:B------:R-:W-:Y:S01]  /*4c60*/  ISETP.GT.U32.AND P3, PT, R0, R42, PT ;  /* 0x0000002a0000720c */ /* 0x000fe20003f64070 */
[----:B------:R-:W-:-:S02]  /*4c70*/  IMAD.MOV R8, RZ, RZ, -R8 ;  /* 0x000000ffff087224 */ /* 0x000fc400078e0a08 */
[C---:B------:R-:W-:Y:S02]  /*4c80*/  IMAD R17, R0.reuse, R23, R17 ;  /* 0x0000001700117224 */ /* 0x040fe400078e0211 */
[----:B------:R-:W-:Y:S02]  /*4c90*/  IMAD R12, R0, R12, R15 ;  /* 0x0000000c000c7224 */ /* 0x000fe400078e020f */
[----:B------:R-:W-:-:S04]  /*4ca0*/  IMAD.HI.U32 R23, R4, R29, RZ ;  /* 0x0000001d04177227 */ /* 0x000fc800078e00ff */
[----:B------:R-:W-:Y:S01]  /*4cb0*/  @!P1 IMAD.IADD R43, R43, 0x1, -R0 ;  /* 0x000000012b2b9824 */ /* 0x000fe200078e0a00 */
[----:B------:R-:W-:Y:S01]  /*4cc0*/  ISETP.GT.U32.AND P1, PT, R0, R37, PT ;  /* 0x000000250000720c */ /* 0x000fe20003f24070 */
[----:B------:R-:W-:Y:S01]  /*4cd0*/  IMAD.HI.U32 R15, R4, R9, RZ ;  /* 0x00000009040f7227 */ /* 0x000fe200078e00ff */
[----:B------:R-:W-:Y:S02]  /*4ce0*/  IADD3 R23, PT, PT, -R23, RZ, RZ ;  /* 0x000000ff17177210 */ /* 0x000fe40007ffe1ff */
[----:B------:R-:W-:Y:S01]  /*4cf0*/  @!P3 IADD3 R42, PT, PT, R42, -R0, RZ ;  /* 0x800000002a2ab210 */ /* 0x000fe20007ffe0ff */
[C---:B------:R-:W-:Y:S01]  /*4d00*/  IMAD R8, R0.reuse, R8, R7 ;  /* 0x0000000800087224 */ /* 0x040fe200078e0207 */
[----:B------:R-:W-:Y:S01]  /*4d10*/  IADD3 R15, PT, PT, -R15, RZ, RZ ;  /* 0x000000ff0f0f7210 */ /* 0x000fe20007ffe1ff */
[----:B------:R-:W-:Y:S01]  /*4d20*/  VIADD R146, R133, 0x77 ;  /* 0x0000007785927836 */ /* 0x000fe20000000000 */
[----:B------:R-:W-:Y:S01]  /*4d30*/  ISETP.GT.U32.AND P3, PT, R0, R36, PT ;  /* 0x000000240000720c */ /* 0x000fe20003f64070 */
[----:B------:R-:W-:-:S03]  /*4d40*/  IMAD.HI.U32 R7, R4, R13, RZ ;  /* 0x0000000d04077227 */ /* 0x000fc600078e00ff */
[----:B------:R-:W-:Y:S01]  /*4d50*/  IABS R19, R146 ;  /* 0x0000009200137213 */ /* 0x000fe20000000000 */
[----:B------:R-:W-:Y:S01]  /*4d60*/  IMAD.MOV R7, RZ, RZ, -R7 ;  /* 0x000000ffff077224 */ /* 0x000fe200078e0a07 */
[----:B------:R-:W-:Y:S01]  /*4d70*/  @!P1 IADD3 R37, PT, PT, R37, -R0, RZ ;  /* 0x8000000025259210 */ /* 0x000fe20007ffe0ff */
[C---:B------:R-:W-:Y:S01]  /*4d80*/  VIADD R140, R133.reuse, 0x7d ;  /* 0x0000007d858c7836 */ /* 0x040fe20000000000 */
[C---:B------:R-:W-:Y:S01]  /*4d90*/  ISETP.GT.U32.AND P1, PT, R0.reuse, R26, PT ;  /* 0x0000001a0000720c */ /* 0x040fe20003f24070 */
[C---:B------:R-:W-:Y:S02]  /*4da0*/  VIADD R148, R133.reuse, 0x75 ;  /* 0x0000007585947836 */ /* 0x040fe40000000000 */
[C---:B------:R-:W-:Y:S02]  /*4db0*/  IMAD R13, R0.reuse, R7, R13 ;  /* 0x00000007000d7224 */ /* 0x040fe400078e020d */
[C---:B------:R-:W-:Y:S01]  /*4dc0*/  IMAD R29, R0.reuse, R23, R29 ;  /* 0x00000017001d7224 */ /* 0x040fe200078e021d */
[----:B------:R-:W-:Y:S01]  /*4dd0*/  IABS R23, R140 ;  /* 0x0000008c00177213 */ /* 0x000fe20000000000 */
[----:B------:R-:W-:Y:S01]  /*4de0*/  IMAD R9, R0, R15, R9 ;  /* 0x0000000f00097224 */ /* 0x000fe200078e0209 */
[----:B------:R-:W-:Y:S01]  /*4df0*/  IABS R15, R148 ;  /* 0x00000094000f7213 */ /* 0x000fe20000000000 */
[C---:B------:R-:W-:Y:S01]  /*4e00*/  IMAD.HI.U32 R7, R4.reuse, R19, RZ ;  /* 0x0000001304077227 */ /* 0x040fe200078e00ff */
[----:B------:R-:W-:Y:S03]  /*4e10*/  STL [R1+0xa48], R148 ;  /* 0x000a489401007387 */ /* 0x000fe60000100800 */
[----:B------:R-:W-:Y:S01]  /*4e20*/  VIADD R145, R133, 0x78 ;  /* 0x0000007885917836 */ /* 0x000fe20000000000 */
[----:B------:R-:W-:Y:S01]  /*4e30*/  IADD3 R7, PT, PT, -R7, RZ, RZ ;  /* 0x000000ff07077210 */ /* 0x000fe20007ffe1ff */
[----:B------:R-:W-:Y:S01]  /*4e40*/  VIADD R144, R133, 0x79 ;  /* 0x0000007985907836 */ /* 0x000fe20000000000 */
[----:B------:R-:W-:Y:S01]  /*4e50*/  STL [R1+0xa44], R147 ;  /* 0x000a449301007387 */ /* 0x000fe20000100800 */
[----:B------:R-:W-:Y:S01]  /*4e60*/  IMAD.HI.U32 R5, R4, R23, RZ ;  /* 0x0000001704057227 */ /* 0x000fe200078e00ff */
[----:B------:R-:W-:-:S02]  /*4e70*/  IABS R33, R145 ;  /* 0x0000009100217213 */ /* 0x000fc40000000000 */
[----:B------:R-:W-:Y:S01]  /*4e80*/  IABS R31, R144 ;  /* 0x00000090001f7213 */ /* 0x000fe20000000000 */
[----:B------:R-:W-:Y:S01]  /*4e90*/  IMAD.HI.U32 R25, R4, R15, RZ ;  /* 0x0000000f04197227 */ /* 0x000fe200078e00ff */
[----:B------:R-:W-:Y:S01]  /*4ea0*/  IADD3 R5, PT, PT, -R5, RZ, RZ ;  /* 0x000000ff05057210 */ /* 0x000fe20007ffe1ff */
[----:B------:R-:W-:Y:S02]  /*4eb0*/  STL [R1+0xa40], R146 ;  /* 0x000a409201007387 */ /* 0x000fe40000100800 */
[----:B------:R-:W-:Y:S02]  /*4ec0*/  IMAD.MOV R25, RZ, RZ, -R25 ;  /* 0x000000ffff197224 */ /* 0x000fe400078e0a19 */
[----:B------:R-:W-:Y:S01]  /*4ed0*/  IMAD R19, R0, R7, R19 ;  /* 0x0000000700137224 */ /* 0x000fe200078e0213 */
[----:B------:R-:W-:Y:S01]  /*4ee0*/  STL [R1+0xa08], R251 ;  /* 0x000a08fb01007387 */ /* 0x000fe20000100800 */
[C---:B------:R-:W-:Y:S02]  /*4ef0*/  VIADD R142, R133.reuse, 0x7b ;  /* 0x0000007b858e7836 */ /* 0x040fe40000000000 */
[C---:B------:R-:W-:Y:S01]  /*4f00*/  IMAD.HI.U32 R7, R4.reuse, R33, RZ ;  /* 0x0000002104077227 */ /* 0x040fe200078e00ff */
[----:B------:R-:W-:Y:S02]  /*4f10*/  STL [R1+0xa3c], R145 ;  /* 0x000a3c9101007387 */ /* 0x000fe40000100800 */
[----:B------:R-:W-:Y:S01]  /*4f20*/  IABS R27, R142 ;  /* 0x0000008e001b7213 */ /* 0x000fe20000000000 */
[----:B------:R-:W-:Y:S01]  /*4f30*/  IMAD.HI.U32 R6, R4, R31, RZ ;  /* 0x0000001f04067227 */ /* 0x000fe200078e00ff */
[----:B------:R-:W-:Y:S03]  /*4f40*/  STL [R1+0xa38], R144 ;  /* 0x000a389001007387 */ /* 0x000fe60000100800 */
[----:B------:R-:W-:Y:S01]  /*4f50*/  VIADD R139, R133, 0x7e ;  /* 0x0000007e858b7836 */ /* 0x000fe20000000000 */
[----:B------:R-:W-:Y:S01]  /*4f60*/  STL [R1+0xa34], R143 ;  /* 0x000a348f01007387 */ /* 0x000fe20000100800 */
[----:B------:R-:W-:Y:S01]  /*4f70*/  @!P3 IMAD.IADD R36, R36, 0x1, -R0 ;  /* 0x000000012424b824 */ /* 0x000fe200078e0a00 */
[C---:B------:R-:W-:Y:S01]  /*4f80*/  ISETP.GT.U32.AND P3, PT, R0.reuse, R24, PT ;  /* 0x000000180000720c */ /* 0x040fe20003f64070 */
[----:B------:R-:W-:Y:S01]  /*4f90*/  IMAD R15, R0, R25, R15 ;  /* 0x00000019000f7224 */ /* 0x000fe200078e020f */
[----:B------:R-:W-:Y:S01]  /*4fa0*/  IABS R25, R141 ;  /* 0x0000008d00197213 */ /* 0x000fe20000000000 */
[----:B------:R-:W-:Y:S01]  /*4fb0*/  IMAD.MOV R7, RZ, RZ, -R7 ;  /* 0x000000ffff077224 */ /* 0x000fe200078e0a07 */
[----:B------:R-:W-:Y:S01]  /*4fc0*/  STL [R1+0xa30], R142 ;  /* 0x000a308e01007387 */ /* 0x000fe20000100800 */
[----:B------:R-:W-:-:S02]  /*4fd0*/  IMAD.MOV R6, RZ, RZ, -R6 ;  /* 0x000000ffff067224 */ /* 0x000fc400078e0a06 */
[----:B------:R-:W-:Y:S01]  /*4fe0*/  IMAD R23, R0, R5, R23 ;  /* 0x0000000500177224 */ /* 0x000fe200078e0217 */
[----:B------:R-:W-:Y:S01]  /*4ff0*/  IABS R5, R139 ;  /* 0x0000008b00057213 */ /* 0x000fe20000000000 */
[--C-:B------:R-:W-:Y:S01]  /*5000*/  @!P1 IMAD.IADD R26, R26, 0x1, -R0.reuse ;  /* 0x000000011a1a9824 */ /* 0x100fe200078e0a00 */
[C---:B------:R-:W-:Y:S01]  /*5010*/  ISETP.GT.U32.AND P1, PT, R0.reuse, R12, PT ;  /* 0x0000000c0000720c */ /* 0x040fe20003f24070 */
[C---:B------:R-:W-:Y:S01]  /*5020*/  IMAD R33, R0.reuse, R7, R33 ;  /* 0x0000000700217224 */ /* 0x040fe200078e0221 */
[----:B------:R-:W-:Y:S01]  /*5030*/  STL [R1+0xa2c], R141 ;  /* 0x000a2c8d01007387 */ /* 0x000fe20000100800 */
[----:B------:R-:W-:Y:S02]  /*5040*/  IMAD R31, R0, R6, R31 ;  /* 0x00000006001f7224 */ /* 0x000fe400078e021f */
[C---:B------:R-:W-:Y:S01]  /*5050*/  IMAD.HI.U32 R7, R4.reuse, R27, RZ ;  /* 0x0000001b04077227 */ /* 0x040fe200078e00ff */
[----:B------:R-:W-:Y:S03]  /*5060*/  STL [R1+0xa28], R140 ;  /* 0x000a288c01007387 */ /* 0x000fe60000100800 */
[C---:B------:R-:W-:Y:S01]  /*5070*/  IMAD.HI.U32 R6, R4.reuse, R25, RZ ;  /* 0x0000001904067227 */ /* 0x040fe200078e00ff */
[----:B------:R-:W-:Y:S03]  /*5080*/  STL [R1+0xa24], R139 ;  /* 0x000a248b01007387 */ /* 0x000fe60000100800 */
[----:B------:R-:W-:Y:S01]  /*5090*/  IMAD.HI.U32 R4, R4, R5, RZ ;  /* 0x0000000504047227 */ /* 0x000fe200078e00ff */
[----:B------:R-:W2:Y:S03]  /*50a0*/  LDL R252, [R1+0xa20] ;  /* 0x000a200001fc7983 */ /* 0x000ea60000100800 */
[--C-:B------:R-:W-:Y:S01]  /*50b0*/  @!P3 IMAD.IADD R24, R24, 0x1, -R0.reuse ;  /* 0x000000011818b824 */ /* 0x100fe200078e0a00 */
[----:B------:R-:W-:Y:S01]  /*50c0*/  IADD3 R4, PT, PT, -R4, RZ, RZ ;  /* 0x000000ff04047210 */ /* 0x000fe20007ffe1ff */
[--C-:B------:R-:W-:Y:S01]  /*50d0*/  @!P1 IMAD.IADD R12, R12, 0x1, -R0.reuse ;  /* 0x000000010c0c9824 */ /* 0x100fe200078e0a00 */
[----:B------:R-:W3:Y:S01]  /*50e0*/  LDL R138, [R1+0xa18] ;  /* 0x000a1800018a7983 */ /* 0x000ee20000100800 */
[--C-:B------:R-:W-:Y:S01]  /*50f0*/  @!P5 IMAD.IADD R60, R60, 0x1, -R0.reuse ;  /* 0x000000013c3cd824 */ /* 0x100fe200078e0a00 */
[C---:B------:R-:W-:Y:S01]  /*5100*/  ISETP.GT.U32.AND P1, PT, R0.reuse, R24, PT ;  /* 0x000000180000720c */ /* 0x040fe20003f24070 */
[C---:B------:R-:W-:Y:S01]  /*5110*/  IMAD R5, R0.reuse, R4, R5 ;  /* 0x0000000400057224 */ /* 0x040fe200078e0205 */
[----:B-1----:R-:W5:Y:S01]  /*5120*/  LDL R246, [R1+0xa14] ;  /* 0x000a140001f67983 */ /* 0x002f620000100800 */
[----:B------:R-:W-:Y:S01]  /*5130*/  ISETP.GT.U32.AND P5, PT, R0, R66, PT ;  /* 0x000000420000720c */ /* 0x000fe20003fa4070 */
[--C-:B------:R-:W-:Y:S01]  /*5140*/  @!P4 IMAD.IADD R54, R54, 0x1, -R0.reuse ;  /* 0x000000013636c824 */ /* 0x100fe200078e0a00 */
[----:B------:R-:W-:Y:S01]  /*5150*/  ISETP.GT.U32.AND P4, PT, R0, R47, PT ;  /* 0x0000002f0000720c */ /* 0x000fe20003f84070 */
[----:B------:R-:W1:Y:S01]  /*5160*/  LDS R4, [UR9] ;  /* 0x00000009ff047984 */ /* 0x000e620008000800 */
[--C-:B------:R-:W-:Y:S01]  /*5170*/  @!P2 IMAD.IADD R48, R48, 0x1, -R0.reuse ;  /* 0x000000013030a824 */ /* 0x100fe200078e0a00 */
[C---:B------:R-:W-:Y:S01]  /*5180*/  ISETP.GT.U32.AND P3, PT, R0.reuse, R10, PT ;  /* 0x0000000a0000720c */ /* 0x040fe20003f64070 */
[--C-:B------:R-:W-:Y:S01]  /*5190*/  @!P6 IMAD.IADD R45, R45, 0x1, -R0.reuse ;  /* 0x000000012d2de824 */ /* 0x100fe200078e0a00 */
[----:B------:R-:W4:Y:S01]  /*51a0*/  LDL R247, [R1+0xa10] ;  /* 0x000a100001f77983 */ /* 0x000f220000100800 */
[C---:B------:R-:W-:Y:S01]  /*51b0*/  ISETP.GT.U32.AND P2, PT, R0.reuse, R54, PT ;  /* 0x000000360000720c */ /* 0x040fe20003f44070 */
[--C-:B------:R-:W-:Y:S01]  /*51c0*/  @!P0 IMAD.IADD R35, R35, 0x1, -R0.reuse ;  /* 0x0000000123238824 */ /* 0x100fe200078e0a00 */
[----:B------:R-:W-:Y:S01]  /*51d0*/  ISETP.GT.U32.AND P6, PT, R0, R38, PT ;  /* 0x000000260000720c */ /* 0x000fe20003fc4070 */
[--C-:B------:R-:W-:Y:S01]  /*51e0*/  @!P1 IMAD.IADD R24, R24, 0x1, -R0.reuse ;  /* 0x0000000118189824 */ /* 0x100fe200078e0a00 */
[----:B------:R-:W-:Y:S01]  /*51f0*/  ISETP.GT.U32.AND P1, PT, R0, R12, PT ;  /* 0x0000000c0000720c */ /* 0x000fe20003f24070 */
[----:B------:R-:W4:Y:S01]  /*5200*/  LDL R248, [R1+0xa0c] ;  /* 0x000a0c0001f87983 */ /* 0x000f220000100800 */
[----:B------:R-:W-:Y:S01]  /*5210*/  @!P5 IADD3 R66, PT, PT, R66, -R0, RZ ;  /* 0x800000004242d210 */ /* 0x000fe20007ffe0ff */
[----:B------:R-:W-:Y:S01]  /*5220*/  @!P4 IMAD.IADD R47, R47, 0x1, -R0 ;  /* 0x000000012f2fc824 */ /* 0x000fe200078e0a00 */
[----:B------:R-:W-:Y:S01]  /*5230*/  ISETP.GT.U32.AND P5, PT, R0, R60, PT ;  /* 0x0000003c0000720c */ /* 0x000fe20003fa4070 */
[----:B------:R-:W4:Y:S01]  /*5240*/  LDL R249, [R1+0xac8] ;  /* 0x000ac80001f97983 */ /* 0x000f220000100800 */
[----:B------:R-:W-:Y:S01]  /*5250*/  @!P3 IADD3 R10, PT, PT, R10, -R0, RZ ;  /* 0x800000000a0ab210 */ /* 0x000fe20007ffe0ff */
[----:B------:R-:W-:-:S02]  /*5260*/  IMAD.MOV R7, RZ, RZ, -R7 ;  /* 0x000000ffff077224 */ /* 0x000fc400078e0a07 */
[----:B------:R-:W4:Y:S01]  /*5270*/  LDL R250, [R1+0xacc] ;  /* 0x000acc0001fa7983 */ /* 0x000f220000100800 */
[----:B------:R-:W-:Y:S01]  /*5280*/  @!P2 IADD3 R54, PT, PT, R54, -R0, RZ ;  /* 0x800000003636a210 */ /* 0x000fe20007ffe0ff */
[--C-:B------:R-:W-:Y:S01]  /*5290*/  @!P6 IMAD.IADD R38, R38, 0x1, -R0.reuse ;  /* 0x000000012626e824 */ /* 0x100fe200078e0a00 */
[----:B------:R-:W-:Y:S01]  /*52a0*/  BAR.SYNC.DEFER_BLOCKING 0x0 ;  /* 0x0000000000007b1d */ /* 0x000fe20000010000 */
[----:B------:R-:W-:Y:S01]  /*52b0*/  @!P1 IMAD.IADD R12, R12, 0x1, -R0 ;  /* 0x000000010c0c9824 */ /* 0x000fe200078e0a00 */
[C---:B------:R-:W-:Y:S01]  /*52c0*/  ISETP.GT.U32.AND P1, PT, R0.reuse, R17, PT ;  /* 0x000000110000720c */ /* 0x040fe20003f24070 */
[----:B------:R-:W-:Y:S01]  /*52d0*/  IMAD.MOV R6, RZ, RZ, -R6 ;  /* 0x000000ffff067224 */ /* 0x000fe200078e0a06 */
[----:B------:R-:W-:Y:S01]  /*52e0*/  ISETP.GT.U32.AND P2, PT, R0, R48, PT ;  /* 0x000000300000720c */ /* 0x000fe20003f44070 */
[----:B------:R-:W-:Y:S01]  /*52f0*/  @!P5 IMAD.IADD R60, R60, 0x1, -R0 ;  /* 0x000000013c3cd824 */ /* 0x000fe200078e0a00 */
[C---:B------:R-:W-:Y:S01]  /*5300*/  ISETP.GT.U32.AND P5, PT, R0.reuse, R53, PT ;  /* 0x000000350000720c */ /* 0x040fe20003fa4070 */
[C---:B------:R-:W-:Y:S01]  /*5310*/  IMAD R27, R0.reuse, R7, R27 ;  /* 0x00000007001b7224 */ /* 0x040fe200078e021b */
[C---:B------:R-:W-:Y:S01]  /*5320*/  ISETP.GT.U32.AND P6, PT, R0.reuse, R28, PT ;  /* 0x0000001c0000720c */ /* 0x040fe20003fc4070 */
[----:B------:R-:W-:-:S02]  /*5330*/  IMAD R25, R0, R6, R25 ;  /* 0x0000000600197224 */ /* 0x000fc400078e0219 */
[----:B------:R-:W1:Y:S04]  /*5340*/  LDC.64 R6, c[0x0][0x3a8] ;  /* 0x0000ea00ff067b82 */ /* 0x000e680000000a00 */
[--C-:B------:R-:W-:Y:S01]  /*5350*/  @!P1 IMAD.IADD R17, R17, 0x1, -R0.reuse ;  /* 0x0000000111119824 */ /* 0x100fe200078e0a00 */
[----:B------:R-:W-:Y:S01]  /*5360*/  ISETP.GT.U32.AND P1, PT, R0, R23, PT ;  /* 0x000000170000720c */ /* 0x000fe20003f24070 */
[--C-:B------:R-:W-:Y:S01]  /*5370*/  @!P2 IMAD.IADD R48, R48, 0x1, -R0.reuse ;  /* 0x000000013030a824 */ /* 0x100fe200078e0a00 */
[----:B-1----:R-:W-:Y:S01]  /*5380*/  R2UR UR10, R4 ;  /* 0x00000000040a72ca */ /* 0x002fe200000e0000 */
[--C-:B------:R-:W-:Y:S01]  /*5390*/  @!P5 IMAD.IADD R53, R53, 0x1, -R0.reuse ;  /* 0x000000013535d824 */ /* 0x100fe200078e0a00 */
[----:B------:R-:W4:Y:S01]  /*53a0*/  LDL R4, [R1+0xa1c] ;  /* 0x000a1c0001047983 */ /* 0x000f220000100800 */
[----:B------:R-:W-:Y:S01]  /*53b0*/  ISETP.GT.U32.AND P5, PT, R0, R46, PT ;  /* 0x0000002e0000720c */ /* 0x000fe20003fa4070 */
[----:B------:R-:W-:Y:S01]  /*53c0*/  @!P6 IMAD.IADD R28, R28, 0x1, -R0 ;  /* 0x000000011c1ce824 */ /* 0x000fe200078e0a00 */
[----:B------:R-:W-:-:S02]  /*53d0*/  ISETP.GT.U32.AND P2, PT, R0, R41, PT ;  /* 0x000000290000720c */ /* 0x000fc40003f44070 */
[----:B------:R-:W-:-:S04]  /*53e0*/  ISETP.GT.U32.AND P4, PT, R0, R53, PT ;  /* 0x000000350000720c */ /* 0x000fc80003f84070 */
[--C-:B------:R-:W-:Y:S01]  /*53f0*/  @!P1 IMAD.IADD R23, R23, 0x1, -R0.reuse ;  /* 0x0000000117179824 */ /* 0x100fe200078e0a00 */
[----:B------:R-:W-:Y:S02]  /*5400*/  ISETP.GE.AND P1, PT, R251, RZ, PT ;  /* 0x000000fffb00720c */ /* 0x000fe40003f26270 */
[----:B------:R-:W4:Y:S02]  /*5410*/  LDL R251, [R1+0xac4] ;  /* 0x000ac40001fb7983 */ /* 0x000f240000100800 */
[----:B------:R-:W-:Y:S02]  /*5420*/  @!P5 IADD3 R46, PT, PT, R46, -R0, RZ ;  /* 0x800000002e2ed210 */ /* 0x000fe40007ffe0ff */
[C---:B------:R-:W-:Y:S01]  /*5430*/  ISETP.GT.U32.AND P5, PT, R0.reuse, R52, PT ;  /* 0x000000340000720c */ /* 0x040fe20003fa4070 */
[--C-:B------:R-:W-:Y:S01]  /*5440*/  @!P2 IMAD.IADD R41, R41, 0x1, -R0.reuse ;  /* 0x000000012929a824 */ /* 0x100fe200078e0a00 */
[C---:B------:R-:W-:Y:S01]  /*5450*/  ISETP.GT.U32.AND P2, PT, R0.reuse, R34, PT ;  /* 0x000000220000720c */ /* 0x040fe20003f44070 */
[----:B------:R-:W-:Y:S01]  /*5460*/  @!P4 IMAD.IADD R53, R53, 0x1, -R0 ;  /* 0x000000013535c824 */ /* 0x000fe200078e0a00 */
[----:B------:R-:W-:-:S02]  /*5470*/  ISETP.GT.U32.AND P4, PT, R0, R47, PT ;  /* 0x0000002f0000720c */ /* 0x000fc40003f84070 */
[----:B------:R-:W-:-:S07]  /*5480*/  ISETP.GT.U32.AND P0, PT, R0, R41, PT ;  /* 0x000000290000720c */ /* 0x000fce0003f04070 */
[--C-:B------:R-:W-:Y:S01]  /*5490*/  @!P5 IMAD.IADD R52, R52, 0x1, -R0.reuse ;  /* 0x000000013434d824 */ /* 0x100fe200078e0a00 */
[----:B------:R-:W-:Y:S02]  /*54a0*/  ISETP.GT.U32.AND P5, PT, R0, R46, PT ;  /* 0x0000002e0000720c */ /* 0x000fe40003fa4070 */
[----:B------:R-:W-:Y:S01]  /*54b0*/  @!P2 IADD3 R34, PT, PT, R34, -R0, RZ ;  /* 0x800000002222a210 */ /* 0x000fe20007ffe0ff */
[--C-:B------:R-:W-:Y:S01]  /*54c0*/  @!P4 IMAD.IADD R47, R47, 0x1, -R0.reuse ;  /* 0x000000012f2fc824 */ /* 0x100fe200078e0a00 */
[C---:B------:R-:W-:Y:S01]  /*54d0*/  ISETP.GT.U32.AND P4, PT, R0.reuse, R40, PT ;  /* 0x000000280000720c */ /* 0x040fe20003f84070 */
[----:B------:R-:W-:Y:S01]  /*54e0*/  @!P0 IMAD.IADD R41, R41, 0x1, -R0 ;  /* 0x0000000129298824 */ /* 0x000fe200078e0a00 */
[----:B------:R-:W-:-:S07]  /*54f0*/  ISETP.GT.U32.AND P0, PT, R0, R35, PT ;  /* 0x000000230000720c */ /* 0x000fce0003f04070 */
[----:B------:R-:W-:Y:S01]  /*5500*/  @!P5 IMAD.IADD R46, R46, 0x1, -R0 ;  /* 0x000000012e2ed824 */ /* 0x000fe200078e0a00 */
[----:B------:R-:W-:-:S03]  /*5510*/  ISETP.GT.U32.AND P5, PT, R0, R39, PT ;  /* 0x000000270000720c */ /* 0x000fc60003fa4070 */
[--C-:B------:R-:W-:Y:S01]  /*5520*/  @!P4 IMAD.IADD R40, R40, 0x1, -R0.reuse ;  /* 0x000000012828c824 */ /* 0x100fe200078e0a00 */
[C---:B------:R-:W-:Y:S01]  /*5530*/  ISETP.GT.U32.AND P4, PT, R0.reuse, R32, PT ;  /* 0x000000200000720c */ /* 0x040fe20003f84070 */
[----:B------:R-:W-:Y:S01]  /*5540*/  @!P0 IMAD.IADD R35, R35, 0x1, -R0 ;  /* 0x0000000123238824 */ /* 0x000fe200078e0a00 */
[C---:B------:R-:W-:Y:S02]  /*5550*/  ISETP.GT.U32.AND P0, PT, R0.reuse, R22, PT ;  /* 0x000000160000720c */ /* 0x040fe40003f04070 */
[----:B------:R-:W-:-:S05]  /*5560*/  ISETP.GT.U32.AND P2, PT, R0, R40, PT ;  /* 0x000000280000720c */ /* 0x000fca0003f44070 */
[----:B------:R-:W-:Y:S02]  /*5570*/  @!P5 IADD3 R39, PT, PT, R39, -R0, RZ ;  /* 0x800000002727d210 */ /* 0x000fe40007ffe0ff */
[----:B------:R-:W-:Y:S02]  /*5580*/  ISETP.GT.U32.AND P5, PT, R0, R30, PT ;  /* 0x0000001e0000720c */ /* 0x000fe40003fa4070 */
[--C-:B------:R-:W-:Y:S01]  /*5590*/  @!P4 IMAD.IADD R32, R32, 0x1, -R0.reuse ;  /* 0x000000012020c824 */ /* 0x100fe200078e0a00 */
[----:B------:R-:W-:Y:S01]  /*55a0*/  ISETP.GT.U32.AND P4, PT, R0, R39, PT ;  /* 0x000000270000720c */ /* 0x000fe20003f84070 */
[--C-:B------:R-:W-:Y:S01]  /*55b0*/  @!P0 IMAD.IADD R22, R22, 0x1, -R0.reuse ;  /* 0x0000000116168824 */ /* 0x100fe200078e0a00 */
[----:B------:R-:W-:Y:S01]  /*55c0*/  ISETP.GT.U32.AND P0, PT, R0, R8, PT ;  /* 0x000000080000720c */ /* 0x000fe20003f04070 */
[----:B------:R-:W-:Y:S01]  /*55d0*/  @!P2 IMAD.IADD R40, R40, 0x1, -R0 ;  /* 0x000000012828a824 */ /* 0x000fe200078e0a00 */
[C---:B------:R-:W-:Y:S02]  /*55e0*/  ISETP.GT.U32.AND P2, PT, R0.reuse, R34, PT ;  /* 0x000000220000720c */ /* 0x040fe40003f44070 */
[----:B------:R-:W-:-:S04]  /*55f0*/  ISETP.GT.U32.AND P3, PT, R0, R22, PT ;  /* 0x000000160000720c */ /* 0x000fc80003f64070 */
[--C-:B------:R-:W-:Y:S01]  /*5600*/  @!P5 IMAD.IADD R30, R30, 0x1, -R0.reuse ;  /* 0x000000011e1ed824 */ /* 0x100fe200078e0a00 */
[C---:B------:R-:W-:Y:S02]  /*5610*/  ISETP.GT.U32.AND P5, PT, R0.reuse, R38, PT ;  /* 0x000000260000720c */ /* 0x040fe40003fa4070 */
[--C-:B------:R-:W-:Y:S01]  /*5620*/  @!P4 IMAD.IADD R39, R39, 0x1, -R0.reuse ;  /* 0x000000012727c824 */ /* 0x100fe200078e0a00 */
[----:B------:R-:W-:Y:S01]  /*5630*/  ISETP.GT.U32.AND P4, PT, R0, R32, PT ;  /* 0x000000200000720c */ /* 0x000fe20003f84070 */
[--C-:B------:R-:W-:Y:S01]  /*5640*/  @!P0 IMAD.IADD R8, R8, 0x1, -R0.reuse ;  /* 0x0000000108088824 */ /* 0x100fe200078e0a00 */
[----:B------:R-:W-:Y:S01]  /*5650*/  ISETP.GT.U32.AND P6, PT, R0, R30, PT ;  /* 0x0000001e0000720c */ /* 0x000fe20003fc4070 */
[--C-:B------:R-:W-:Y:S01]  /*5660*/  @!P2 IMAD.IADD R34, R34, 0x1, -R0.reuse ;  /* 0x000000012222a824 */ /* 0x100fe200078e0a00 */
[----:B------:R-:W-:Y:S01]  /*5670*/  ISETP.GT.U32.AND P2, PT, R0, R2, PT ;  /* 0x000000020000720c */ /* 0x000fe20003f44070 */
[----:B------:R-:W-:Y:S01]  /*5680*/  @!P3 IMAD.IADD R22, R22, 0x1, -R0 ;  /* 0x000000011616b824 */ /* 0x000fe200078e0a00 */
[----:B------:R-:W-:-:S04]  /*5690*/  ISETP.GT.U32.AND P3, PT, R0, R10, PT ;  /* 0x0000000a0000720c */ /* 0x000fc80003f64070 */
[--C-:B------:R-:W-:Y:S01]  /*56a0*/  @!P5 IMAD.IADD R38, R38, 0x1, -R0.reuse ;  /* 0x000000012626d824 */ /* 0x100fe200078e0a00 */
[----:B------:R-:W-:Y:S02]  /*56b0*/  ISETP.GT.U32.AND P5, PT, R0, R28, PT ;  /* 0x0000001c0000720c */ /* 0x000fe40003fa4070 */
[--C-:B------:R-:W-:Y:S01]  /*56c0*/  @!P4 IMAD.IADD R32, R32, 0x1, -R0.reuse ;  /* 0x000000012020c824 */ /* 0x100fe200078e0a00 */
[----:B------:R-:W-:Y:S02]  /*56d0*/  ISETP.GT.U32.AND P4, PT, R0, R18, PT ;  /* 0x000000120000720c */ /* 0x000fe40003f84070 */
[----:B------:R-:W-:Y:S02]  /*56e0*/  @!P6 IADD3 R30, PT, PT, R30, -R0, RZ ;  /* 0x800000001e1ee210 */ /* 0x000fe40007ffe0ff */
[----:B------:R-:W-:Y:S01]  /*56f0*/  ISETP.GT.U32.AND P6, PT, R0, R16, PT ;  /* 0x000000100000720c */ /* 0x000fe20003fc4070 */
[----:B------:R-:W-:Y:S01]  /*5700*/  @!P3 IMAD.IADD R10, R10, 0x1, -R0 ;  /* 0x000000010a0ab824 */ /* 0x000fe200078e0a00 */
[----:B------:R-:W-:-:S02]  /*5710*/  @!P2 IADD3 R2, PT, PT, R2, -R0, RZ ;  /* 0x800000000202a210 */ /* 0x000fc40007ffe0ff */
[----:B------:R-:W-:Y:S02]  /*5720*/  ISETP.GT.U32.AND P2, PT, R0, R9, PT ;  /* 0x000000090000720c */ /* 0x000fe40003f44070 */
[--C-:B------:R-:W-:Y:S01]  /*5730*/  @!P5 IMAD.IADD R28, R28, 0x1, -R0.reuse ;  /* 0x000000011c1cd824 */ /* 0x100fe200078e0a00 */
[----:B------:R-:W-:Y:S02]  /*5740*/  ISETP.GT.U32.AND P5, PT, R0, R14, PT ;  /* 0x0000000e0000720c */ /* 0x000fe40003fa4070 */
[--C-:B------:R-:W-:Y:S01]  /*5750*/  @!P4 IMAD.IADD R18, R18, 0x1, -R0.reuse ;  /* 0x000000011212c824 */ /* 0x100fe200078e0a00 */
[C---:B------:R-:W-:Y:S02]  /*5760*/  ISETP.GT.U32.AND P4, PT, R0.reuse, R11, PT ;  /* 0x0000000b0000720c */ /* 0x040fe40003f84070 */
[----:B------:R-:W-:Y:S01]  /*5770*/  ISETP.GT.U32.AND P0, PT, R0, R2, PT ;  /* 0x000000020000720c */ /* 0x000fe20003f04070 */
[----:B------:R-:W-:Y:S01]  /*5780*/  @!P6 IMAD.IADD R16, R16, 0x1, -R0 ;  /* 0x000000011010e824 */ /* 0x000fe200078e0a00 */
[----:B------:R-:W-:-:S02]  /*5790*/  ISETP.GT.U32.AND P6, PT, R0, R13, PT ;  /* 0x0000000d0000720c */ /* 0x000fc40003fc4070 */
[C---:B------:R-:W-:Y:S01]  /*57a0*/  ISETP.GT.U32.AND P3, PT, R0.reuse, R19, PT ;  /* 0x000000130000720c */ /* 0x040fe20003f64070 */
[--C-:B------:R-:W-:Y:S01]  /*57b0*/  @!P2 IMAD.IADD R9, R9, 0x1, -R0.reuse ;  /* 0x000000010909a824 */ /* 0x100fe200078e0a00 */
[----:B------:R-:W-:Y:S02]  /*57c0*/  ISETP.GT.U32.AND P2, PT, R0, R18, PT ;  /* 0x000000120000720c */ /* 0x000fe40003f44070 */
[--C-:B------:R-:W-:Y:S01]  /*57d0*/  @!P5 IMAD.IADD R14, R14, 0x1, -R0.reuse ;  /* 0x000000010e0ed824 */ /* 0x100fe200078e0a00 */
[C---:B------:R-:W-:Y:S02]  /*57e0*/  ISETP.GT.U32.AND P5, PT, R0.reuse, R26, PT ;  /* 0x0000001a0000720c */ /* 0x040fe40003fa4070 */
[--C-:B------:R-:W-:Y:S01]  /*57f0*/  @!P4 IMAD.IADD R11, R11, 0x1, -R0.reuse ;  /* 0x000000010b0bc824 */ /* 0x100fe200078e0a00 */
[----:B------:R-:W-:Y:S01]  /*5800*/  ISETP.GT.U32.AND P4, PT, R0, R16, PT ;  /* 0x000000100000720c */ /* 0x000fe20003f84070 */
[--C-:B------:R-:W-:Y:S01]  /*5810*/  @!P0 IMAD.IADD R2, R2, 0x1, -R0.reuse ;  /* 0x0000000102028824 */ /* 0x100fe200078e0a00 */
[C---:B------:R-:W-:Y:S01]  /*5820*/  ISETP.GT.U32.AND P0, PT, R0.reuse, R8, PT ;  /* 0x000000080000720c */ /* 0x040fe20003f04070 */
[----:B------:R-:W-:Y:S01]  /*5830*/  @!P6 IMAD.IADD R13, R13, 0x1, -R0 ;  /* 0x000000010d0de824 */ /* 0x000fe200078e0a00 */
[----:B------:R-:W-:-:S02]  /*5840*/  ISETP.GT.U32.AND P6, PT, R0, R11, PT ;  /* 0x0000000b0000720c */ /* 0x000fc40003fc4070 */
[-C--:B------:R-:W-:Y:S01]  /*5850*/  @!P3 IADD3 R19, PT, PT, R19, -R0.reuse, RZ ;  /* 0x800000001313b210 */ /* 0x080fe20007ffe0ff */
[--C-:B------:R-:W-:Y:S01]  /*5860*/  @!P2 IMAD.IADD R18, R18, 0x1, -R0.reuse ;  /* 0x000000011212a824 */ /* 0x100fe200078e0a00 */
[----:B------:R-:W-:Y:S02]  /*5870*/  ISETP.GT.U32.AND P2, PT, R0, R9, PT ;  /* 0x000000090000720c */ /* 0x000fe40003f44070 */
[----:B------:R-:W-:Y:S02]  /*5880*/  @!P5 IADD3 R26, PT, PT, R26, -R0, RZ ;  /* 0x800000001a1ad210 */ /* 0x000fe40007ffe0ff */
[----:B------:R-:W-:Y:S02]  /*5890*/  ISETP.GT.U32.AND P5, PT, R0, R14, PT ;  /* 0x0000000e0000720c */ /* 0x000fe40003fa4070 */
[----:B------:R-:W-:Y:S01]  /*58a0*/  @!P4 IADD3 R16, PT, PT, R16, -R0, RZ ;  /* 0x800000001010c210 */ /* 0x000fe20007ffe0ff */
[--C-:B------:R-:W-:Y:S01]  /*58b0*/  @!P0 IMAD.IADD R8, R8, 0x1, -R0.reuse ;  /* 0x0000000108088824 */ /* 0x100fe200078e0a00 */
[C---:B------:R-:W-:Y:S01]  /*58c0*/  ISETP.GT.U32.AND P4, PT, R0.reuse, R13, PT ;  /* 0x0000000d0000720c */ /* 0x040fe20003f84070 */
[----:B------:R-:W-:Y:S01]  /*58d0*/  @!P6 IMAD.IADD R11, R11, 0x1, -R0 ;  /* 0x000000010b0be824 */ /* 0x000fe200078e0a00 */
[----:B------:R-:W-:-:S02]  /*58e0*/  ISETP.GT.U32.AND P0, PT, R0, R33, PT ;  /* 0x000000210000720c */ /* 0x000fc40003f04070 */
[C---:B------:R-:W-:Y:S02]  /*58f0*/  ISETP.GT.U32.AND P6, PT, R0.reuse, R29, PT ;  /* 0x0000001d0000720c */ /* 0x040fe40003fc4070 */
[----:B------:R-:W-:Y:S02]  /*5900*/  @!P2 IADD3 R9, PT, PT, R9, -R0, RZ ;  /* 0x800000000909a210 */ /* 0x000fe40007ffe0ff */
[----:B------:R-:W-:Y:S01]  /*5910*/  ISETP.GT.U32.AND P2, PT, R0, R31, PT ;  /* 0x0000001f0000720c */ /* 0x000fe20003f44070 */
[--C-:B------:R-:W-:Y:S01]  /*5920*/  @!P5 IMAD.IADD R14, R14, 0x1, -R0.reuse ;  /* 0x000000010e0ed824 */ /* 0x100fe200078e0a00 */
[C---:B------:R-:W-:Y:S02]  /*5930*/  ISETP.GT.U32.AND P5, PT, R0.reuse, R15, PT ;  /* 0x0000000f0000720c */ /* 0x040fe40003fa4070 */
[C---:B------:R-:W-:Y:S01]  /*5940*/  ISETP.GT.U32.AND P3, PT, R0.reuse, R5, PT ;  /* 0x000000050000720c */ /* 0x040fe20003f64070 */
[--C-:B------:R-:W-:Y:S01]  /*5950*/  @!P4 IMAD.IADD R13, R13, 0x1, -R0.reuse ;  /* 0x000000010d0dc824 */ /* 0x100fe200078e0a00 */
[----:B------:R-:W-:Y:S01]  /*5960*/  ISETP.GT.U32.AND P4, PT, R0, R27, PT ;  /* 0x0000001b0000720c */ /* 0x000fe20003f84070 */
[----:B------:R-:W-:-:S02]  /*5970*/  @!P0 IMAD.IADD R33, R33, 0x1, -R0 ;  /* 0x0000000121218824 */ /* 0x000fc400078e0a00 */
[----:B------:R-:W-:Y:S01]  /*5980*/  @!P6 IMAD.IADD R29, R29, 0x1, -R0 ;  /* 0x000000011d1de824 */ /* 0x000fe200078e0a00 */
[----:B------:R-:W-:-:S03]  /*5990*/  ISETP.GT.U32.AND P6, PT, R0, R19, PT ;  /* 0x000000130000720c */ /* 0x000fc60003fc4070 */
[--C-:B------:R-:W-:Y:S01]  /*59a0*/  @!P2 IMAD.IADD R31, R31, 0x1, -R0.reuse ;  /* 0x000000011f1fa824 */ /* 0x100fe200078e0a00 */
[C---:B------:R-:W-:Y:S01]  /*59b0*/  ISETP.GT.U32.AND P2, PT, R0.reuse, R17, PT ;  /* 0x000000110000720c */ /* 0x040fe20003f44070 */
[----:B------:R-:W-:Y:S01]  /*59c0*/  @!P5 IMAD.IADD R15, R15, 0x1, -R0 ;  /* 0x000000010f0fd824 */ /* 0x000fe200078e0a00 */
[----:B------:R-:W-:-:S03]  /*59d0*/  ISETP.GT.U32.AND P5, PT, R0, R25, PT ;  /* 0x000000190000720c */ /* 0x000fc60003fa4070 */
[----:B------:R-:W-:Y:S01]  /*59e0*/  @!P4 IMAD.IADD R27, R27, 0x1, -R0 ;  /* 0x000000011b1bc824 */ /* 0x000fe200078e0a00 */
[C---:B------:R-:W-:Y:S02]  /*59f0*/  ISETP.GT.U32.AND P4, PT, R0.reuse, R33, PT ;  /* 0x000000210000720c */ /* 0x040fe40003f84070 */
[----:B------:R-:W-:-:S07]  /*5a00*/  ISETP.GT.U32.AND P0, PT, R0, R15, PT ;  /* 0x0000000f0000720c */ /* 0x000fce0003f04070 */
[-C--:B------:R-:W-:Y:S02]  /*5a10*/  @!P5 IADD3 R25, PT, PT, R25, -R0.reuse, RZ ;  /* 0x800000001919d210 */ /* 0x080fe40007ffe0ff */
[C---:B------:R-:W-:Y:S01]  /*5a20*/  ISETP.GT.U32.AND P5, PT, R0.reuse, R31, PT ;  /* 0x0000001f0000720c */ /* 0x040fe20003fa4070 */
[--C-:B------:R-:W-:Y:S01]  /*5a30*/  @!P3 IMAD.IADD R5, R5, 0x1, -R0.reuse ;  /* 0x000000010505b824 */ /* 0x100fe200078e0a00 */
[C---:B------:R-:W-:Y:S01]  /*5a40*/  ISETP.GT.U32.AND P3, PT, R0.reuse, R25, PT ;  /* 0x000000190000720c */ /* 0x040fe20003f64070 */
[--C-:B------:R-:W-:Y:S01]  /*5a50*/  @!P4 IMAD.IADD R33, R33, 0x1, -R0.reuse ;  /* 0x000000012121c824 */ /* 0x100fe200078e0a00 */
[----:B------:R-:W-:Y:S02]  /*5a60*/  @!P6 IADD3 R19, PT, PT, R19, -R0, RZ ;  /* 0x800000001313e210 */ /* 0x000fe40007ffe0ff */
[C---:B------:R-:W-:Y:S01]  /*5a70*/  ISETP.GT.U32.AND P4, PT, R0.reuse, R5, PT ;  /* 0x000000050000720c */ /* 0x040fe20003f84070 */
[--C-:B------:R-:W-:Y:S01]  /*5a80*/  @!P0 IMAD.IADD R15, R15, 0x1, -R0.reuse ;  /* 0x000000010f0f8824 */ /* 0x100fe200078e0a00 */
[C---:B------:R-:W-:Y:S01]  /*5a90*/  ISETP.GT.U32.AND P0, PT, R0.reuse, R29, PT ;  /* 0x0000001d0000720c */ /* 0x040fe20003f04070 */
[----:B------:R-:W-:Y:S01]  /*5aa0*/  @!P2 IMAD.IADD R17, R17, 0x1, -R0 ;  /* 0x000000011111a824 */ /* 0x000fe200078e0a00 */
[----:B------:R-:W-:-:S03]  /*5ab0*/  ISETP.GT.U32.AND P2, PT, R0, R27, PT ;  /* 0x0000001b0000720c */ /* 0x000fc60003f44070 */
[--C-:B------:R-:W-:Y:S01]  /*5ac0*/  @!P5 IMAD.IADD R31, R31, 0x1, -R0.reuse ;  /* 0x000000011f1fd824 */ /* 0x100fe200078e0a00 */
[----:B------:R-:W-:Y:S02]  /*5ad0*/  ISETP.NE.AND P5, PT, R20, RZ, PT ;  /* 0x000000ff1400720c */ /* 0x000fe40003fa5270 */
[----:B------:R-:W-:Y:S01]  /*5ae0*/  ISETP.GT.U32.AND P6, PT, R0, R23, PT ;  /* 0x000000170000720c */ /* 0x000fe20003fc4070 */
[----:B------:R-:W-:Y:S01]  /*5af0*/  @!P1 IMAD.MOV R3, RZ, RZ, -R3 ;  /* 0x000000ffff039224 */ /* 0x000fe200078e0a03 */
[----:B------:R-:W-:Y:S01]  /*5b00*/  @!P3 IADD3 R25, PT, PT, R25, -R0, RZ ;  /* 0x800000001919b210 */ /* 0x000fe20007ffe0ff */
[--C-:B------:R-:W-:Y:S01]  /*5b10*/  @!P4 IMAD.IADD R5, R5, 0x1, -R0.reuse ;  /* 0x000000010505c824 */ /* 0x100fe200078e0a00 */
[----:B------:R-:W-:Y:S01]  /*5b20*/  ISETP.GE.AND P3, PT, R133, RZ, PT ;  /* 0x000000ff8500720c */ /* 0x000fe20003f66270 */
[--C-:B------:R-:W-:Y:S02]  /*5b30*/  @!P0 IMAD.IADD R29, R29, 0x1, -R0.reuse ;  /* 0x000000011d1d8824 */ /* 0x100fe400078e0a00 */
[----:B------:R-:W-:-:S04]  /*5b40*/  @!P2 IMAD.IADD R27, R27, 0x1, -R0 ;  /* 0x000000011b1ba824 */ /* 0x000fc800078e0a00 */
[----:B------:R-:W-:Y:S02]  /*5b50*/  @!P5 LOP3.LUT R3, RZ, R20, RZ, 0x33, !PT ;  /* 0x00000014ff03d212 */ /* 0x000fe400078e33ff */
[----:B------:R-:W-:Y:S01]  /*5b60*/  @!P6 IMAD.IADD R23, R23, 0x1, -R0 ;  /* 0x000000011717e824 */ /* 0x000fe200078e0a00 */
[----:B------:R-:W4:Y:S01]  /*5b70*/  LDL R20, [R1+0xad4] ;  /* 0x000ad40001147983 */ /* 0x000f220000100800 */
[----:B------:R-:W-:-:S03]  /*5b80*/  IMAD R0, R132, R7, RZ ;  /* 0x0000000784007224 */ /* 0x000fc600078e02ff */
[----:B------:R-:W4:Y:S01]  /*5b90*/  LDL R132, [R1+0xad0] ;  /* 0x000ad00001847983 */ /* 0x000f220000100800 */
[----:B------:R-:W-:Y:S01]  /*5ba0*/  @!P3 IMAD.MOV R137, RZ, RZ, -R137 ;  /* 0x000000ffff89b224 */ /* 0x000fe200078e0a89 */
[----:B--2---:R-:W-:Y:S02]  /*5bb0*/  ISETP.GE.AND P4, PT, R252, RZ, PT ;  /* 0x000000fffc00720c */ /* 0x004fe40003f86270 */
[----:B------:R-:W2:Y:S01]  /*5bc0*/  LDL R252, [R1+0xac0] ;  /* 0x000ac00001fc7983 */ /* 0x000ea20000100800 */
[----:B---3--:R-:W-:-:S03]  /*5bd0*/  ISETP.GE.AND P1, PT, R138, RZ, PT ;  /* 0x000000ff8a00720c */ /* 0x008fc60003f26270 */
[----:B------:R-:W3:Y:S01]  /*5be0*/  LDL R138, [R1+0xbb4] ;  /* 0x000bb400018a7983 */ /* 0x000ee20000100800 */
[----:B-----5:R-:W-:-:S06]  /*5bf0*/  ISETP.GE.AND P2, PT, R246, RZ, PT ;  /* 0x000000fff600720c */ /* 0x020fcc0003f46270 */
[----:B------:R-:W-:Y:S02]  /*5c00*/  @!P4 IADD3 R136, PT, PT, -R136, RZ, RZ ;  /* 0x000000ff8888c210 */ /* 0x000fe40007ffe1ff */
[----:B----4-:R-:W-:Y:S01]  /*5c10*/  ISETP.GE.AND P3, PT, R247, RZ, PT ;  /* 0x000000fff700720c */ /* 0x010fe20003f66270 */
[----:B------:R-:W-:Y:S01]  /*5c20*/  @!P1 IMAD.MOV R134, RZ, RZ, -R134 ;  /* 0x000000ffff869224 */ /* 0x000fe200078e0a86 */
[----:B------:R-:W-:-:S03]  /*5c30*/  ISETP.GE.AND P4, PT, R248, RZ, PT ;  /* 0x000000fff800720c */ /* 0x000fc60003f86270 */
[----:B------:R-:W-:Y:S01]  /*5c40*/  @!P2 IMAD.MOV R131, RZ, RZ, -R131 ;  /* 0x000000ffff83a224 */ /* 0x000fe200078e0a83 */
[----:B------:R-:W-:Y:S02]  /*5c50*/  ISETP.GE.AND P1, PT, R250, RZ, PT ;  /* 0x000000fffa00720c */ /* 0x000fe40003f26270 */
[----:B------:R-:W-:Y:S02]  /*5c60*/  ISETP.GE.AND P5, PT, R4, RZ, PT ;  /* 0x000000ff0400720c */ /* 0x000fe40003fa6270 */
[----:B------:R-:W4:Y:S04]  /*5c70*/  LDL R4, [R1+0xabc] ;  /* 0x000abc0001047983 */ /* 0x000f280000100800 */
[----:B------:R-:W5:Y:S04]  /*5c80*/  LDL.LU R246, [R1+0xc1c] ;  /* 0x000c1c0001f67983 */ /* 0x000f680000300800 */
[----:B------:R-:W5:Y:S03]  /*5c90*/  LDL.LU R247, [R1+0xc18] ;  /* 0x000c180001f77983 */ /* 0x000f660000300800 */
[----:B------:R-:W-:Y:S01]  /*5ca0*/  @!P5 IMAD.MOV R135, RZ, RZ, -R135 ;  /* 0x000000ffff87d224 */ /* 0x000fe200078e0a87 */
[----:B------:R-:W5:Y:S01]  /*5cb0*/  LDL.LU R248, [R1+0xc14] ;  /* 0x000c140001f87983 */ /* 0x000f620000300800 */
[----:B------:R-:W-:-:S02]  /*5cc0*/  ISETP.GE.AND P5, PT, R249, RZ, PT ;  /* 0x000000fff900720c */ /* 0x000fc40003fa6270 */
[----:B------:R-:W-:Y:S01]  /*5cd0*/  ISETP.GE.AND P2, PT, R251, RZ, PT ;  /* 0x000000fffb00720c */ /* 0x000fe20003f46270 */
[----:B------:R-:W5:Y:S04]  /*5ce0*/  LDL.LU R249, [R1+0xc10] ;  /* 0x000c100001f97983 */ /* 0x000f680000300800 */
[----:B------:R-:W5:Y:S04]  /*5cf0*/  LDL.LU R250, [R1+0xc0c] ;  /* 0x000c0c0001fa7983 */ /* 0x000f680000300800 */
[----:B------:R-:W5:Y:S01]  /*5d00*/  LDL.LU R251, [R1+0xc08] ;  /* 0x000c080001fb7983 */ /* 0x000f620000300800 */
[----:B------:R-:W-:Y:S01]  /*5d10*/  @!P4 IADD3 R129, PT, PT, -R129, RZ, RZ ;  /* 0x000000ff8181c210 */ /* 0x000fe20007ffe1ff */
[----:B------:R-:W-:-:S02]  /*5d20*/  @!P3 IMAD.MOV R130, RZ, RZ, -R130 ;  /* 0x000000ffff82b224 */ /* 0x000fc400078e0a82 */
[----:B------:R-:W-:Y:S02]  /*5d30*/  @!P5 IMAD.MOV R128, RZ, RZ, -R128 ;  /* 0x000000ffff80d224 */ /* 0x000fe400078e0a80 */
[----:B------:R-:W-:Y:S02]  /*5d40*/  @!P1 IMAD.MOV R127, RZ, RZ, -R127 ;  /* 0x000000ffff7f9224 */ /* 0x000fe400078e0a7f */
[----:B------:R-:W-:Y:S01]  /*5d50*/  @!P2 IMAD.MOV R126, RZ, RZ, -R126 ;  /* 0x000000ffff7ea224 */ /* 0x000fe200078e0a7e */
[----:B------:R-:W-:Y:S02]  /*5d60*/  ISETP.GE.AND P3, PT, R132, RZ, PT ;  /* 0x000000ff8400720c */ /* 0x000fe40003f66270 */
[----:B------:R-:W-:-:S11]  /*5d70*/  ISETP.GE.AND P5, PT, R20, RZ, PT ;  /* 0x000000ff1400720c */ /* 0x000fd60003fa6270 */
[----:B------:R-:W-:Y:S01]  /*5d80*/  @!P3 IMAD.MOV R125, RZ, RZ, -R125 ;  /* 0x000000ffff7db224 */ /* 0x000fe200078e0a7d */
[----:B--2---:R-:W-:Y:S02]  /*5d90*/  ISETP.GE.AND P4, PT, R252, RZ, PT ;  /* 0x000000fffc00720c */ /* 0x004fe40003f86270 */
[----:B---3--:R-:W-:-:S11]  /*5da0*/  ISETP.GE.AND P2, PT, R138, RZ, PT ;  /* 0x000000ff8a00720c */ /* 0x008fd60003f46270 */
[----:B------:R-:W-:Y:S01]  /*5db0*/  @!P4 IADD3 R124, PT, PT, -R124, RZ, RZ ;  /* 0x000000ff7c7cc210 */ /* 0x000fe20007ffe1ff */
[----:B------:R-:W-:Y:S02]  /*5dc0*/  @!P5 IMAD.MOV R123, RZ, RZ, -R123 ;  /* 0x000000ffff7bd224 */ /* 0x000fe400078e0a7b */
[----:B------:R-:W-:Y:S01]  /*5dd0*/  @!P2 IMAD.MOV R121, RZ, RZ, -R121 ;  /* 0x000000ffff79a224 */ /* 0x000fe200078e0a79 */
[----:B----4-:R-:W-:Y:S02]  /*5de0*/  ISETP.GE.AND P1, PT, R4, RZ, PT ;  /* 0x000000ff0400720c */ /* 0x010fe40003f26270 */
[----:B-----5:R-:W-:Y:S02]  /*5df0*/  ISETP.GE.AND P4, PT, R250, RZ, PT ;  /* 0x000000fffa00720c */ /* 0x020fe40003f86270 */
[----:B------:R-:W-:-:S09]  /*5e00*/  ISETP.GE.AND P3, PT, R251, RZ, PT ;  /* 0x000000fffb00720c */ /* 0x000fd20003f66270 */
[----:B------:R-:W-:Y:S01]  /*5e10*/  @!P1 IMAD.MOV R122, RZ, RZ, -R122 ;  /* 0x000000ffff7a9224 */ /* 0x000fe200078e0a7a */
[----:B------:R-:W-:Y:S02]  /*5e20*/  ISETP.GE.AND P5, PT, R249, RZ, PT ;  /* 0x000000fff900720c */ /* 0x000fe40003fa6270 */
[----:B------:R-:W-:Y:S02]  /*5e30*/  ISETP.GE.AND P1, PT, R248, RZ, PT ;  /* 0x000000fff800720c */ /* 0x000fe40003f26270 */
[----:B------:R-:W-:Y:S02]  /*5e40*/  ISETP.GE.AND P2, PT, R247, RZ, PT ;  /* 0x000000fff700720c */ /* 0x000fe40003f46270 */
[----:B------:R-:W-:Y:S02]  /*5e50*/  @!P4 IADD3 R119, PT, PT, -R119, RZ, RZ ;  /* 0x000000ff7777c210 */ /* 0x000fe40007ffe1ff */
[----:B------:R-:W-:Y:S01]  /*5e60*/  ISETP.GE.AND P4, PT, R245, RZ, PT ;  /* 0x000000fff500720c */ /* 0x000fe20003f86270 */
[----:B------:R-:W-:Y:S01]  /*5e70*/  @!P3 IMAD.MOV R120, RZ, RZ, -R120 ;  /* 0x000000ffff78b224 */ /* 0x000fe200078e0a78 */
[----:B------:R-:W-:-:S03]  /*5e80*/  ISETP.GE.AND P3, PT, R246, RZ, PT ;  /* 0x000000fff600720c */ /* 0x000fc60003f66270 */
[----:B------:R-:W-:Y:S01]  /*5e90*/  @!P5 IMAD.MOV R118, RZ, RZ, -R118 ;  /* 0x000000ffff76d224 */ /* 0x000fe200078e0a76 */
[----:B------:R-:W-:Y:S01]  /*5ea0*/  ISETP.GE.AND P5, PT, R244, RZ, PT ;  /* 0x000000fff400720c */ /* 0x000fe20003fa6270 */
[----:B------:R-:W-:Y:S01]  /*5eb0*/  @!P1 IMAD.MOV R117, RZ, RZ, -R117 ;  /* 0x000000ffff759224 */ /* 0x000fe200078e0a75 */
[----:B------:R-:W-:Y:S01]  /*5ec0*/  ISETP.GE.AND P1, PT, R243, RZ, PT ;  /* 0x000000fff300720c */ /* 0x000fe20003f26270 */
[----:B------:R-:W-:Y:S01]  /*5ed0*/  @!P2 IMAD.MOV R116, RZ, RZ, -R116 ;  /* 0x000000ffff74a224 */ /* 0x000fe200078e0a74 */
[----:B------:R-:W-:-:S03]  /*5ee0*/  ISETP.GE.AND P2, PT, R242, RZ, PT ;  /* 0x000000fff200720c */ /* 0x000fc60003f46270 */
[----:B------:R-:W-:Y:S02]  /*5ef0*/  @!P4 IADD3 R114, PT, PT, -R114, RZ, RZ ;  /* 0x000000ff7272c210 */ /* 0x000fe40007ffe1ff */
[----:B------:R-:W-:Y:S01]  /*5f00*/  ISETP.GE.AND P4, PT, R240, RZ, PT ;  /* 0x000000fff000720c */ /* 0x000fe20003f86270 */
[----:B------:R-:W-:Y:S01]  /*5f10*/  @!P3 IMAD.MOV R115, RZ, RZ, -R115 ;  /* 0x000000ffff73b224 */ /* 0x000fe200078e0a73 */
[----:B------:R-:W-:Y:S02]  /*5f20*/  ISETP.GE.AND P3, PT, R241, RZ, PT ;  /* 0x000000fff100720c */ /* 0x000fe40003f66270 */
[----:B------:R-:W-:Y:S01]  /*5f30*/  @!P5 IMAD.MOV R113, RZ, RZ, -R113 ;  /* 0x000000ffff71d224 */ /* 0x000fe200078e0a71 */
[----:B------:R-:W-:Y:S01]  /*5f40*/  ISETP.GE.AND P5, PT, R239, RZ, PT ;  /* 0x000000ffef00720c */ /* 0x000fe20003fa6270 */
[----:B------:R-:W-:Y:S01]  /*5f50*/  @!P1 IMAD.MOV R112, RZ, RZ, -R112 ;  /* 0x000000ffff709224 */ /* 0x000fe200078e0a70 */
[----:B------:R-:W-:Y:S01]  /*5f60*/  ISETP.GE.AND P1, PT, R238, RZ, PT ;  /* 0x000000ffee00720c */ /* 0x000fe20003f26270 */
[----:B------:R-:W-:Y:S01]  /*5f70*/  @!P2 IMAD.MOV R111, RZ, RZ, -R111 ;  /* 0x000000ffff6fa224 */ /* 0x000fe200078e0a6f */
[----:B------:R-:W-:-:S04]  /*5f80*/  ISETP.GE.AND P2, PT, R237, RZ, PT ;  /* 0x000000ffed00720c */ /* 0x000fc80003f46270 */
[----:B------:R-:W-:Y:S02]  /*5f90*/  @!P4 IADD3 R109, PT, PT, -R109, RZ, RZ ;  /* 0x000000ff6d6dc210 */ /* 0x000fe40007ffe1ff */
[----:B------:R-:W-:Y:S01]  /*5fa0*/  @!P3 IMAD.MOV R110, RZ, RZ, -R110 ;  /* 0x000000ffff6eb224 */ /* 0x000fe200078e0a6e */
[----:B------:R-:W-:Y:S02]  /*5fb0*/  ISETP.GE.AND P4, PT, R235, RZ, PT ;  /* 0x000000ffeb00720c */ /* 0x000fe40003f86270 */
[----:B------:R-:W-:Y:S01]  /*5fc0*/  ISETP.GE.AND P3, PT, R236, RZ, PT ;  /* 0x000000ffec00720c */ /* 0x000fe20003f66270 */
[----:B------:R-:W-:Y:S01]  /*5fd0*/  @!P5 IMAD.MOV R108, RZ, RZ, -R108 ;  /* 0x000000ffff6cd224 */ /* 0x000fe200078e0a6c */
[----:B------:R-:W-:Y:S01]  /*5fe0*/  ISETP.GE.AND P5, PT, R234, RZ, PT ;  /* 0x000000ffea00720c */ /* 0x000fe20003fa6270 */
[----:B------:R-:W-:Y:S01]  /*5ff0*/  @!P1 IMAD.MOV R107, RZ, RZ, -R107 ;  /* 0x000000ffff6b9224 */ /* 0x000fe200078e0a6b */
[----:B------:R-:W-:Y:S01]  /*6000*/  ISETP.GE.AND P1, PT, R233, RZ, PT ;  /* 0x000000ffe900720c */ /* 0x000fe20003f26270 */
[----:B------:R-:W-:Y:S01]  /*6010*/  @!P2 IMAD.MOV R106, RZ, RZ, -R106 ;  /* 0x000000ffff6aa224 */ /* 0x000fe200078e0a6a */
[----:B------:R-:W-:-:S05]  /*6020*/  ISETP.GE.AND P2, PT, R232, RZ, PT ;  /* 0x000000ffe800720c */ /* 0x000fca0003f46270 */
        /* <DEDUP_REMOVED lines=154> */
[----:B------:R-:W-:Y:S02]  /*69d0*/  IMAD.MOV.U32 R20, RZ, RZ, R2 ;  /* 0x000000ffff147224 */ /* 0x000fe400078e0002 */
[----:B------:R-:W-:Y:S01]  /*69e0*/  @!P5 IMAD.MOV R22, RZ, RZ, -R22 ;  /* 0x000000ffff16d224 */ /* 0x000fe200078e0a16 */
[----:B------:R-:W-:Y:S01]  /*69f0*/  ISETP.GE.AND P5, PT, R154, RZ, PT ;  /* 0x000000ff9a00720c */ /* 0x000fe20003fa6270 */
[----:B------:R-:W-:Y:S01]  /*6a00*/  @!P1 IMAD.MOV R20, RZ, RZ, -R20 ;  /* 0x000000ffff149224 */ /* 0x000fe200078e0a14 */
[----:B------:R-:W-:Y:S01]  /*6a10*/  ISETP.GE.AND P1, PT, R153, RZ, PT ;  /* 0x000000ff9900720c */ /* 0x000fe20003f26270 */
[----:B------:R-:W-:Y:S01]  /*6a20*/  @!P2 IMAD.MOV R18, RZ, RZ, -R18 ;  /* 0x000000ffff12a224 */ /* 0x000fe200078e0a12 */
[----:B------:R-:W-:-:S03]  /*6a30*/  ISETP.GE.AND P2, PT, R152, RZ, PT ;  /* 0x000000ff9800720c */ /* 0x000fc60003f46270 */
[----:B------:R-:W-:Y:S01]  /*6a40*/  @!P4 IMAD.MOV R14, RZ, RZ, -R14 ;  /* 0x000000ffff0ec224 */ /* 0x000fe200078e0a0e */
[----:B------:R-:W-:Y:S02]  /*6a50*/  ISETP.GE.AND P4, PT, R150, RZ, PT ;  /* 0x000000ff9600720c */ /* 0x000fe40003f86270 */
[----:B------:R-:W-:Y:S02]  /*6a60*/  @!P3 IADD3 R16, PT, PT, -R16, RZ, RZ ;  /* 0x000000ff1010b210 */ /* 0x000fe40007ffe1ff */
[----:B------:R-:W-:Y:S01]  /*6a70*/  ISETP.GE.AND P3, PT, R151, RZ, PT ;  /* 0x000000ff9700720c */ /* 0x000fe20003f66270 */
[----:B------:R-:W-:Y:S01]  /*6a80*/  @!P5 IMAD.MOV R12, RZ, RZ, -R12 ;  /* 0x000000ffff0cd224 */ /* 0x000fe200078e0a0c */
[----:B------:R-:W-:Y:S01]  /*6a90*/  ISETP.GE.AND P5, PT, R149, RZ, PT ;  /* 0x000000ff9500720c */ /* 0x000fe20003fa6270 */
[----:B------:R-:W-:Y:S01]  /*6aa0*/  @!P1 IMAD.MOV R10, RZ, RZ, -R10 ;  /* 0x000000ffff0a9224 */ /* 0x000fe200078e0a0a */
[----:B------:R-:W-:Y:S01]  /*6ab0*/  ISETP.GE.AND P1, PT, R148, RZ, PT ;  /* 0x000000ff9400720c */ /* 0x000fe20003f26270 */
[----:B------:R-:W-:Y:S01]  /*6ac0*/  @!P2 IMAD.MOV R8, RZ, RZ, -R8 ;  /* 0x000000ffff08a224 */ /* 0x000fe200078e0a08 */
[----:B------:R-:W-:-:S03]  /*6ad0*/  ISETP.GE.AND P2, PT, R147, RZ, PT ;  /* 0x000000ff9300720c */ /* 0x000fc60003f46270 */
[----:B------:R-:W-:Y:S01]  /*6ae0*/  @!P4 IMAD.MOV R11, RZ, RZ, -R11 ;  /* 0x000000ffff0bc224 */ /* 0x000fe200078e0a0b */
[----:B------:R-:W-:-:S03]  /*6af0*/  ISETP.GE.AND P4, PT, R145, RZ, PT ;  /* 0x000000ff9100720c */ /* 0x000fc60003f86270 */
[----:B------:R-:W-:Y:S02]  /*6b00*/  @!P3 IADD3 R9, PT, PT, -R9, RZ, RZ ;  /* 0x000000ff0909b210 */ /* 0x000fe40007ffe1ff */
[----:B------:R-:W-:Y:S01]  /*6b10*/  ISETP.GE.AND P3, PT, R146, RZ, PT ;  /* 0x000000ff9200720c */ /* 0x000fe20003f66270 */
[----:B------:R-:W-:Y:S01]  /*6b20*/  @!P5 IMAD.MOV R13, RZ, RZ, -R13 ;  /* 0x000000ffff0dd224 */ /* 0x000fe200078e0a0d */
[----:B------:R-:W-:Y:S01]  /*6b30*/  ISETP.GE.AND P5, PT, R144, RZ, PT ;  /* 0x000000ff9000720c */ /* 0x000fe20003fa6270 */
[----:B------:R-:W-:Y:S01]  /*6b40*/  @!P1 IMAD.MOV R15, RZ, RZ, -R15 ;  /* 0x000000ffff0f9224 */ /* 0x000fe200078e0a0f */
[----:B------:R-:W-:Y:S01]  /*6b50*/  ISETP.GE.AND P1, PT, R143, RZ, PT ;  /* 0x000000ff8f00720c */ /* 0x000fe20003f26270 */
[----:B------:R-:W-:Y:S01]  /*6b60*/  @!P2 IMAD.MOV R17, RZ, RZ, -R17 ;  /* 0x000000ffff11a224 */ /* 0x000fe200078e0a11 */
[----:B------:R-:W-:Y:S02]  /*6b70*/  ISETP.GE.AND P2, PT, R142, RZ, PT ;  /* 0x000000ff8e00720c */ /* 0x000fe40003f46270 */
[----:B------:R-:W-:Y:S01]  /*6b80*/  @!P4 IMAD.MOV R33, RZ, RZ, -R33 ;  /* 0x000000ffff21c224 */ /* 0x000fe200078e0a21 */
[----:B------:R-:W-:-:S02]  /*6b90*/  ISETP.GE.AND P4, PT, R140, RZ, PT ;  /* 0x000000ff8c00720c */ /* 0x000fc40003f86270 */
[----:B------:R-:W-:Y:S02]  /*6ba0*/  ISETP.GE.AND P6, PT, R139, RZ, PT ;  /* 0x000000ff8b00720c */ /* 0x000fe40003fc6270 */
[----:B------:R-:W-:Y:S02]  /*6bb0*/  @!P3 IADD3 R19, PT, PT, -R19, RZ, RZ ;  /* 0x000000ff1313b210 */ /* 0x000fe40007ffe1ff */
[----:B------:R-:W-:Y:S02]  /*6bc0*/  ISETP.GE.AND P3, PT, R141, RZ, PT ;  /* 0x000000ff8d00720c */ /* 0x000fe40003f66270 */
[----:B------:R-:W-:Y:S02]  /*6bd0*/  ISETP.NE.AND P0, PT, R21, RZ, PT ;  /* 0x000000ff1500720c */ /* 0x000fe40003f05270 */
[----:B------:R-:W-:Y:S01]  /*6be0*/  LOP3.LUT R21, RZ, R21, RZ, 0x33, !PT ;  /* 0x00000015ff157212 */ /* 0x000fe200078e33ff */
[----:B------:R-:W-:-:S03]  /*6bf0*/  @!P5 IMAD.MOV R31, RZ, RZ, -R31 ;  /* 0x000000ffff1fd224 */ /* 0x000fc600078e0a1f */
[----:B------:R-:W-:Y:S01]  /*6c00*/  SEL R137, R21, R137, !P0 ;  /* 0x0000008915897207 */ /* 0x000fe20004000000 */
[----:B------:R-:W-:Y:S02]  /*6c10*/  @!P1 IMAD.MOV R29, RZ, RZ, -R29 ;  /* 0x000000ffff1d9224 */ /* 0x000fe400078e0a1d */
[----:B------:R-:W-:Y:S02]  /*6c20*/  @!P2 IMAD.MOV R27, RZ, RZ, -R27 ;  /* 0x000000ffff1ba224 */ /* 0x000fe400078e0a1b */
[----:B------:R-:W-:Y:S01]  /*6c30*/  @!P4 IMAD.MOV R23, RZ, RZ, -R23 ;  /* 0x000000ffff17c224 */ /* 0x000fe200078e0a17 */
[----:B------:R-:W-:Y:S01]  /*6c40*/  @!P3 IADD3 R25, PT, PT, -R25, RZ, RZ ;  /* 0x000000ff1919b210 */ /* 0x000fe20007ffe1ff */
[----:B------:R-:W-:Y:S01]  /*6c50*/  @!P6 IMAD.MOV R5, RZ, RZ, -R5 ;  /* 0x000000ffff05e224 */ /* 0x000fe200078e0a05 */
[----:B------:R-:W-:Y:S01]  /*6c60*/  LEA R2, P5, R0, UR14, 0x2 ;  /* 0x0000000e00027c11 */ /* 0x000fe2000f8a10ff */
[----:B------:R-:W-:Y:S01]  /*6c70*/  IMAD R137, R137, UR6, RZ ;  /* 0x0000000689897c24 */ /* 0x000fe2000f8e02ff */
[----:B------:R-:W-:-:S02]  /*6c80*/  SEL R136, R21, R136, !P0 ;  /* 0x0000008815887207 */ /* 0x000fc40004000000 */
[C---:B------:R-:W-:Y:S02]  /*6c90*/  SEL R135, R21.reuse, R135, !P0 ;  /* 0x0000008715877207 */ /* 0x040fe40004000000 */
[C---:B------:R-:W-:Y:S02]  /*6ca0*/  SEL R134, R21.reuse, R134, !P0 ;  /* 0x0000008615867207 */ /* 0x040fe40004000000 */
[C---:B------:R-:W-:Y:S02]  /*6cb0*/  SEL R131, R21.reuse, R131, !P0 ;  /* 0x0000008315837207 */ /* 0x040fe40004000000 */
[C---:B------:R-:W-:Y:S02]  /*6cc0*/  SEL R130, R21.reuse, R130, !P0 ;  /* 0x0000008215827207 */ /* 0x040fe40004000000 */
[C---:B------:R-:W-:Y:S02]  /*6cd0*/  SEL R129, R21.reuse, R129, !P0 ;  /* 0x0000008115817207 */ /* 0x040fe40004000000 */
        /* <DEDUP_REMOVED lines=119> */
[----:B------:R-:W-:Y:S01]  /*7450*/  SEL R23, R21, R23, !P0 ;  /* 0x0000001715177207 */ /* 0x000fe20004000000 */
[----:B------:R-:W-:Y:S01]  /*7460*/  IMAD R3, R3, UR4, RZ ;  /* 0x0000000403037c24 */ /* 0x000fe2000f8e02ff */
[----:B------:R-:W-:-:S02]  /*7470*/  SEL R21, R21, R5, !P0 ;  /* 0x0000000515157207 */ /* 0x000fc40004000000 */
[----:B------:R-:W-:Y:S02]  /*7480*/  LEA.HI.X.SX32 R0, R0, UR15, 0x2, P5 ;  /* 0x0000000f00007c11 */ /* 0x000fe4000a8f16ff */
[----:B------:R-:W-:Y:S01]  /*7490*/  LEA R138, P0, R137, R2, 0x2 ;  /* 0x00000002898a7211 */ /* 0x000fe200078010ff */
[----:B------:R-:W-:Y:S01]  /*74a0*/  IMAD R136, R136, UR6, RZ ;  /* 0x0000000688887c24 */ /* 0x000fe2000f8e02ff */
[----:B------:R-:W-:Y:S01]  /*74b0*/  LEA R4, P1, R3, UR12, 0x2 ;  /* 0x0000000c03047c11 */ /* 0x000fe2000f8210ff */
[----:B------:R-:W-:Y:S01]  /*74c0*/  IMAD R135, R135, UR6, RZ ;  /* 0x0000000687877c24 */ /* 0x000fe2000f8e02ff */
[----:B------:R-:W-:Y:S01]  /*74d0*/  LEA.HI.X.SX32 R139, R137, R0, 0x2, P0 ;  /* 0x00000000898b7211 */ /* 0x000fe200000f16ff */
[----:B------:R-:W-:Y:S01]  /*74e0*/  IMAD R134, R134, UR6, RZ ;  /* 0x0000000686867c24 */ /* 0x000fe2000f8e02ff */
[-C--:B------:R-:W-:Y:S01]  /*74f0*/  LEA R142, P3, R136, R2.reuse, 0x2 ;  /* 0x00000002888e7211 */ /* 0x080fe200078610ff */
[----:B------:R-:W-:Y:S01]  /*7500*/  IMAD R131, R131, UR6, RZ ;  /* 0x0000000683837c24 */ /* 0x000fe2000f8e02ff */
[----:B------:R-:W-:Y:S01]  /*7510*/  LEA.HI.X.SX32 R5, R3, UR13, 0x2, P1 ;  /* 0x0000000d03057c11 */ /* 0x000fe200088f16ff */
[----:B------:R1:W-:Y:S01]  /*7520*/  STL.64 [R1+0x258], R138 ;  /* 0x0002588a01007387 */ /* 0x0003e20000100a00 */
[C---:B------:R-:W-:Y:S01]  /*7530*/  LEA R140, P2, R135.reuse, R2, 0x2 ;  /* 0x00000002878c7211 */ /* 0x040fe200078410ff */
[----:B------:R-:W-:Y:S01]  /*7540*/  IMAD R130, R130, UR6, RZ ;  /* 0x0000000682827c24 */ /* 0x000fe2000f8e02ff */
[-C--:B------:R-:W-:Y:S01]  /*7550*/  LEA.HI.X.SX32 R143, R136, R0.reuse, 0x2, P3 ;  /* 0x00000000888f7211 */ /* 0x080fe200018f16ff */
[----:B------:R-:W-:Y:S01]  /*7560*/  IMAD R128, R128, UR6, RZ ;  /* 0x0000000680807c24 */ /* 0x000fe2000f8e02ff */
[----:B------:R-:W-:Y:S01]  /*7570*/  LEA.HI.X.SX32 R141, R135, R0, 0x2, P2 ;  /* 0x00000000878d7211 */ /* 0x000fe200010f16ff */
[----:B------:R-:W-:Y:S01]  /*7580*/  IMAD R129, R129, UR6, RZ ;  /* 0x0000000681817c24 */ /* 0x000fe2000f8e02ff */
[-C--:B------:R-:W-:Y:S01]  /*7590*/  LEA R150, P0, R131, R2.reuse, 0x2 ;  /* 0x0000000283967211 */ /* 0x080fe200078010ff */
[----:B------:R-:W-:Y:S01]  /*75a0*/  IMAD R127, R127, UR6, RZ ;  /* 0x000000067f7f7c24 */ /* 0x000fe2000f8e02ff */
[----:B------:R-:W2:Y:S01]  /*75b0*/  LDC R3, c[0x0][0x3a0] ;  /* 0x0000e800ff037b82 */ /* 0x000ea20000000800 */
[-C--:B-1----:R-:W-:Y:S01]  /*75c0*/  LEA R138, P1, R134, R2.reuse, 0x2 ;  /* 0x00000002868a7211 */ /* 0x082fe200078210ff */
[----:B------:R-:W-:Y:S01]  /*75d0*/  IMAD R126, R126, UR6, RZ ;  /* 0x000000067e7e7c24 */ /* 0x000fe2000f8e02ff */
[----:B------:R-:W-:Y:S01]  /*75e0*/  LEA R148, P6, R130, R2, 0x2 ;  /* 0x0000000282947211 */ /* 0x000fe200078c10ff */
[----:B------:R-:W-:Y:S01]  /*75f0*/  IMAD R125, R125, UR6, RZ ;  /* 0x000000067d7d7c24 */ /* 0x000fe2000f8e02ff */
[----:B------:R-:W-:Y:S01]  /*7600*/  LEA.HI.X.SX32 R139, R134, R0, 0x2, P1 ;  /* 0x00000000868b7211 */ /* 0x000fe200008f16ff */
[----:B------:R-:W-:Y:S01]  /*7610*/  IMAD R124, R124, UR6, RZ ;  /* 0x000000067c7c7c24 */ /* 0x000fe2000f8e02ff */
[-C--:B------:R-:W-:Y:S01]  /*7620*/  LEA R144, P4, R128, R2.reuse, 0x2 ;  /* 0x0000000280907211 */ /* 0x080fe200078810ff */
[----:B------:R-:W-:Y:S01]  /*7630*/  IMAD R123, R123, UR6, RZ ;  /* 0x000000067b7b7c24 */ /* 0x000fe2000f8e02ff */
[----:B------:R-:W-:Y:S01]  /*7640*/  LEA R146, P5, R129, R2, 0x2 ;  /* 0x0000000281927211 */ /* 0x000fe200078a10ff */
[----:B------:R1:W-:Y:S01]  /*7650*/  STL.64 [R1+0x450], R142 ;  /* 0x0004508e01007387 */ /* 0x0003e20000100a00 */
[-C--:B------:R-:W-:Y:S01]  /*7660*/  LEA.HI.X.SX32 R151, R131, R0.reuse, 0x2, P0 ;  /* 0x0000000083977211 */ /* 0x080fe200000f16ff */
[----:B------:R-:W-:Y:S01]  /*7670*/  IMAD R122, R122, UR6, RZ ;  /* 0x000000067a7a7c24 */ /* 0x000fe2000f8e02ff */
[-C--:B------:R-:W-:Y:S01]  /*7680*/  LEA.HI.X.SX32 R149, R130, R0.reuse, 0x2, P6 ;  /* 0x0000000082957211 */ /* 0x080fe200030f16ff */
[----:B------:R3:W-:Y:S01]  /*7690*/  STL.64 [R1+0x250], R140 ;  /* 0x0002508c01007387 */ /* 0x0007e20000100a00 */
[----:B------:R-:W-:-:S03]  /*76a0*/  LEA.HI.X.SX32 R145, R128, R0, 0x2, P4 ;  /* 0x0000000080917211 */ /* 0x000fc600020f16ff */
[----:B------:R4:W-:Y:S01]  /*76b0*/  STL.64 [R1+0x248], R138 ;  /* 0x0002488a01007387 */ /* 0x0009e20000100a00 */
[-C--:B------:R-:W-:Y:S02]  /*76c0*/  LEA R136, P0, R124, R2.reuse, 0x2 ;  /* 0x000000027c887211 */ /* 0x080fe400078010ff */
[----:B-1----:R-:W-:Y:S01]  /*76d0*/  LEA R142, P3, R127, R2, 0x2 ;  /* 0x000000027f8e7211 */ /* 0x002fe200078610ff */
[----:B------:R-:W-:Y:S01]  /*76e0*/  IMAD R121, R121, UR6, RZ ;  /* 0x0000000679797c24 */ /* 0x000fe2000f8e02ff */
[----:B------:R-:W-:Y:S02]  /*76f0*/  LEA.HI.X.SX32 R147, R129, R0, 0x2, P5 ;  /* 0x0000000081937211 */ /* 0x000fe400028f16ff */
[-C--:B---3--:R-:W-:Y:S01]  /*7700*/  LEA R140, P2, R126, R2.reuse, 0x2 ;  /* 0x000000027e8c7211 */ /* 0x088fe200078410ff */
[----:B------:R-:W-:Y:S01]  /*7710*/  IMAD R120, R120, UR6, RZ ;  /* 0x0000000678787c24 */ /* 0x000fe2000f8e02ff */
[-C--:B------:R-:W-:Y:S02]  /*7720*/  LEA R134, P6, R123, R2.reuse, 0x2 ;  /* 0x000000027b867211 */ /* 0x080fe400078c10ff */
[----:B----4-:R-:W-:Y:S01]  /*7730*/  LEA R138, P1, R125, R2, 0x2 ;  /* 0x000000027d8a7211 */ /* 0x010fe200078210ff */
[----:B------:R-:W-:Y:S01]  /*7740*/  STL.64 [R1+0x240], R150 ;  /* 0x0002409601007387 */ /* 0x000fe20000100a00 */
[-C--:B------:R-:W-:Y:S01]  /*7750*/  LEA.HI.X.SX32 R143, R127, R0.reuse, 0x2, P3 ;  /* 0x000000007f8f7211 */ /* 0x080fe200018f16ff */
[----:B------:R-:W-:Y:S01]  /*7760*/  IMAD R119, R119, UR6, RZ ;  /* 0x0000000677777c24 */ /* 0x000fe2000f8e02ff */
[----:B------:R-:W-:Y:S01]  /*7770*/  LEA.HI.X.SX32 R141, R126, R0, 0x2, P2 ;  /* 0x000000007e8d7211 */ /* 0x000fe200010f16ff */
[----:B------:R-:W-:Y:S01]  /*7780*/  STL.64 [R1+0x238], R148 ;  /* 0x0002389401007387 */ /* 0x000fe20000100a00 */
[----:B------:R-:W-:Y:S01]  /*7790*/  LEA R130, P5, R122, R2, 0x2 ;  /* 0x000000027a827211 */ /* 0x000fe200078a10ff */
[----:B------:R-:W-:Y:S01]  /*77a0*/  IMAD R118, R118, UR6, RZ ;  /* 0x0000000676767c24 */ /* 0x000fe2000f8e02ff */
[-C--:B------:R-:W-:Y:S01]  /*77b0*/  LEA.HI.X.SX32 R139, R125, R0.reuse, 0x2, P1 ;  /* 0x000000007d8b7211 */ /* 0x080fe200008f16ff */
[----:B------:R1:W-:Y:S01]  /*77c0*/  STL.64 [R1+0x358], R144 ;  /* 0x0003589001007387 */ /* 0x0003e20000100a00 */
[-C--:B------:R-:W-:Y:S01]  /*77d0*/  LEA.HI.X.SX32 R137, R124, R0.reuse, 0x2, P0 ;  /* 0x000000007c897211 */ /* 0x080fe200000f16ff */
[----:B------:R-:W-:Y:S01]  /*77e0*/  IMAD R117, R117, UR6, RZ ;  /* 0x0000000675757c24 */ /* 0x000fe2000f8e02ff */
[-C--:B------:R-:W-:Y:S01]  /*77f0*/  LEA.HI.X.SX32 R135, R123, R0.reuse, 0x2, P6 ;  /* 0x000000007b877211 */ /* 0x080fe200030f16ff */
[----:B------:R-:W-:Y:S01]  /*7800*/  STL.64 [R1+0x2d8], R146 ;  /* 0x0002d89201007387 */ /* 0x000fe20000100a00 */
[----:B------:R-:W-:Y:S01]  /*7810*/  IMAD R116, R116, UR6, RZ ;  /* 0x0000000674747c24 */ /* 0x000fe2000f8e02ff */
[----:B------:R-:W-:Y:S01]  /*7820*/  LEA.HI.X.SX32 R131, R122, R0, 0x2, P5 ;  /* 0x000000007a837211 */ /* 0x000fe200028f16ff */
[----:B------:R-:W-:Y:S01]  /*7830*/  IMAD R114, R114, UR6, RZ ;  /* 0x0000000672727c24 */ /* 0x000fe2000f8e02ff */
[----:B------:R3:W-:Y:S01]  /*7840*/  STL.64 [R1+0x3d8], R142 ;  /* 0x0003d88e01007387 */ /* 0x0007e20000100a00 */
[----:B------:R-:W-:Y:S01]  /*7850*/  IMAD R115, R115, UR6, RZ ;  /* 0x0000000673737c24 */ /* 0x000fe2000f8e02ff */
[----:B-1----:R-:W-:-:S02]  /*7860*/  LEA R144, P4, R121, R2, 0x2 ;  /* 0x0000000279907211 */ /* 0x002fc400078810ff */
[----:B------:R1:W-:Y:S01]  /*7870*/  STL.64 [R1+0x230], R140 ;  /* 0x0002308c01007387 */ /* 0x0003e20000100a00 */
[----:B------:R-:W-:-:S03]  /*7880*/  IMAD R113, R113, UR6, RZ ;  /* 0x0000000671717c24 */ /* 0x000fc6000f8e02ff */
[----:B------:R4:W-:Y:S01]  /*7890*/  STL.64 [R1+0x228], R138 ;  /* 0x0002288a01007387 */ /* 0x0009e20000100a00 */
[----:B---3--:R-:W-:-:S03]  /*78a0*/  LEA R142, P3, R120, R2, 0x2 ;  /* 0x00000002788e7211 */ /* 0x008fc600078610ff */
[----:B------:R3:W-:Y:S01]  /*78b0*/  STL.64 [R1+0x220], R136 ;  /* 0x0002208801007387 */ /* 0x0007e20000100a00 */
[----:B------:R-:W-:Y:S01]  /*78c0*/  IMAD R112, R112, UR6, RZ ;  /* 0x0000000670707c24 */ /* 0x000fe2000f8e02ff */
[----:B------:R-:W-:Y:S02]  /*78d0*/  LEA.HI.X.SX32 R145, R121, R0, 0x2, P4 ;  /* 0x0000000079917211 */ /* 0x000fe400020f16ff */
[-C--:B-1----:R-:W-:Y:S01]  /*78e0*/  LEA R140, P2, R119, R2.reuse, 0x2 ;  /* 0x00000002778c7211 */ /* 0x082fe200078410ff */
[----:B------:R1:W-:Y:S01]  /*78f0*/  STL.64 [R1+0x218], R134 ;  /* 0x0002188601007387 */ /* 0x0003e20000100a00 */
[----:B------:R-:W-:Y:S01]  /*7900*/  IMAD R111, R111, UR6, RZ ;  /* 0x000000066f6f7c24 */ /* 0x000fe2000f8e02ff */
[----:B----4-:R-:W-:Y:S01]  /*7910*/  LEA R138, P1, R118, R2, 0x2 ;  /* 0x00000002768a7211 */ /* 0x010fe200078210ff */
[----:B------:R-:W-:Y:S01]  /*7920*/  IMAD R110, R110, UR6, RZ ;  /* 0x000000066e6e7c24 */ /* 0x000fe2000f8e02ff */
[----:B------:R-:W-:Y:S02]  /*7930*/  LEA.HI.X.SX32 R143, R120, R0, 0x2, P3 ;  /* 0x00000000788f7211 */ /* 0x000fe400018f16ff */
[-C--:B---3--:R-:W-:Y:S01]  /*7940*/  LEA R136, P0, R117, R2.reuse, 0x2 ;  /* 0x0000000275887211 */ /* 0x088fe200078010ff */
[----:B------:R3:W-:Y:S01]  /*7950*/  STL.64 [R1+0x260], R130 ;  /* 0x0002608201007387 */ /* 0x0007e20000100a00 */
[----:B------:R-:W-:Y:S01]  /*7960*/  LEA R128, P4, R114, R2, 0x2 ;  /* 0x0000000272807211 */ /* 0x000fe200078810ff */
[----:B------:R-:W-:Y:S01]  /*7970*/  IMAD R109, R109, UR6, RZ ;  /* 0x000000066d6d7c24 */ /* 0x000fe2000f8e02ff */
[----:B------:R-:W-:-:S02]  /*7980*/  LEA.HI.X.SX32 R141, R119, R0, 0x2, P2 ;  /* 0x00000000778d7211 */ /* 0x000fc400010f16ff */
[----:B-1----:R-:W-:Y:S02]  /*7990*/  LEA R134, P6, R116, R2, 0x2 ;  /* 0x0000000274867211 */ /* 0x002fe400078c10ff */
[----:B------:R-:W-:Y:S01]  /*79a0*/  LEA.HI.X.SX32 R139, R118, R0, 0x2, P1 ;  /* 0x00000000768b7211 */ /* 0x000fe200008f16ff */
[----:B------:R-:W-:Y:S01]  /*79b0*/  IMAD R108, R108, UR6, RZ ;  /* 0x000000066c6c7c24 */ /* 0x000fe2000f8e02ff */
[----:B------:R-:W-:Y:S01]  /*79c0*/  LEA R126, P3, R113, R2, 0x2 ;  /* 0x00000002717e7211 */ /* 0x000fe200078610ff */
[----:B------:R-:W-:Y:S01]  /*79d0*/  STL.64 [R1+0x2e0], R144 ;  /* 0x0002e09001007387 */ /* 0x000fe20000100a00 */
[----:B------:R-:W-:Y:S02]  /*79e0*/  LEA.HI.X.SX32 R137, R117, R0, 0x2, P0 ;  /* 0x0000000075897211 */ /* 0x000fe400000f16ff */
[-C--:B---3--:R-:W-:Y:S01]  /*79f0*/  LEA R130, P5, R115, R2.reuse, 0x2 ;  /* 0x0000000273827211 */ /* 0x088fe200078a10ff */
[----:B------:R-:W-:Y:S01]  /*7a00*/  STL.64 [R1+0x360], R142 ;  /* 0x0003608e01007387 */ /* 0x000fe20000100a00 */
[----:B------:R-:W-:-:S02]  /*7a10*/  LEA R124, P2, R112, R2, 0x2 ;  /* 0x00000002707c7211 */ /* 0x000fc400078410ff */
[----:B------:R-:W-:Y:S01]  /*7a20*/  LEA.HI.X.SX32 R135, R116, R0, 0x2, P6 ;  /* 0x0000000074877211 */ /* 0x000fe200030f16ff */
[----:B------:R-:W-:Y:S01]  /*7a30*/  STL.64 [R1+0x3e0], R140 ;  /* 0x0003e08c01007387 */ /* 0x000fe20000100a00 */
[----:B------:R-:W-:Y:S02]  /*7a40*/  LEA R122, P1, R111, R2, 0x2 ;  /* 0x000000026f7a7211 */ /* 0x000fe400078210ff */
[----:B------:R-:W-:Y:S01]  /*7a50*/  LEA.HI.X.SX32 R129, R114, R0, 0x2, P4 ;  /* 0x0000000072817211 */ /* 0x000fe200020f16ff */
[----:B------:R-:W-:Y:S01]  /*7a60*/  IMAD R107, R107, UR6, RZ ;  /* 0x000000066b6b7c24 */ /* 0x000fe2000f8e02ff */
[----:B------:R-:W-:Y:S01]  /*7a70*/  LEA R120, P0, R110, R2, 0x2 ;  /* 0x000000026e787211 */ /* 0x000fe200078010ff */
[----:B------:R-:W-:Y:S01]  /*7a80*/  STL.64 [R1+0x210], R138 ;  /* 0x0002108a01007387 */ /* 0x000fe20000100a00 */
[----:B------:R-:W-:Y:S01]  /*7a90*/  LEA.HI.X.SX32 R131, R115, R0, 0x2, P5 ;  /* 0x0000000073837211 */ /* 0x000fe200028f16ff */
[----:B------:R-:W-:Y:S01]  /*7aa0*/  IMAD R106, R106, UR6, RZ ;  /* 0x000000066a6a7c24 */ /* 0x000fe2000f8e02ff */
[----:B------:R-:W-:Y:S01]  /*7ab0*/  LEA R118, P6, R109, R2, 0x2 ;  /* 0x000000026d767211 */ /* 0x000fe200078c10ff */
        /* <DEDUP_REMOVED lines=261> */
[----:B-1----:R-:W-:Y:S01]  /*8b10*/  LEA R62, P6, R46, R2, 0x2 ;  /* 0x000000022e3e7211 */ /* 0x002fe200078c10ff */
[----:B------:R-:W-:Y:S01]  /*8b20*/  IMAD R38, R38, UR6, RZ ;  /* 0x0000000626267c24 */ /* 0x000fe2000f8e02ff */
[----:B------:R-:W-:Y:S01]  /*8b30*/  LEA.HI.X.SX32 R67, R48, R0, 0x2, P1 ;  /* 0x0000000030437211 */ /* 0x000fe200008f16ff */
[----:B------:R-:W-:Y:S01]  /*8b40*/  STL.64 [R1+0xf8], R72 ;  /* 0x0000f84801007387 */ /* 0x000fe20000100a00 */
[----:B------:R-:W-:Y:S02]  /*8b50*/  LEA R56, P3, R43, R2, 0x2 ;  /* 0x000000022b387211 */ /* 0x000fe400078610ff */
        /* <DEDUP_REMOVED lines=35> */
[----:B------:R-:W-:Y:S01]  /*8d90*/  IMAD R24, R24, UR6, RZ ;  /* 0x0000000618187c24 */ /* 0x000fe2000f8e02ff */
[----:B---3--:R-:W-:Y:S02]  /*8da0*/  LEA R56, P3, R36, R2, 0x2 ;  /* 0x0000000224387211 */ /* 0x008fe400078610ff */
[----:B------:R3:W-:Y:S01]  /*8db0*/  STL.64 [R1+0x3b0], R50 ;  /* 0x0003b03201007387 */ /* 0x0007e20000100a00 */
[----:B------:R-:W-:Y:S01]  /*8dc0*/  IMAD R22, R22, UR6, RZ ;  /* 0x0000000616167c24 */ /* 0x000fe2000f8e02ff */
[----:B------:R-:W-:Y:S02]  /*8dd0*/  LEA.HI.X.SX32 R59, R37, R0, 0x2, P4 ;  /* 0x00000000253b7211 */ /* 0x000fe400020f16ff */
[-C--:B-1----:R-:W-:Y:S01]  /*8de0*/  LEA R54, P2, R35, R2.reuse, 0x2 ;  /* 0x0000000223367211 */ /* 0x082fe200078410ff */
[----:B------:R1:W-:Y:S01]  /*8df0*/  STL.64 [R1+0x430], R48 ;  /* 0x0004303001007387 */ /* 0x0003e20000100a00 */
[----:B------:R-:W-:Y:S01]  /*8e00*/  IMAD R20, R20, UR6, RZ ;  /* 0x0000000614147c24 */ /* 0x000fe2000f8e02ff */
[----:B----4-:R-:W-:-:S02]  /*8e10*/  LEA R52, P1, R34, R2, 0x2 ;  /* 0x0000000222347211 */ /* 0x010fc400078210ff */
[----:B------:R4:W-:Y:S01]  /*8e20*/  STL.64 [R1+0xd0], R46 ;  /* 0x0000d02e01007387 */ /* 0x0009e20000100a00 */
[----:B------:R-:W-:Y:S02]  /*8e30*/  LEA.HI.X.SX32 R57, R36, R0, 0x2, P3 ;  /* 0x0000000024397211 */ /* 0x000fe400018f16ff */
[----:B---3--:R-:W-:Y:S01]  /*8e40*/  LEA R50, P0, R32, R2, 0x2 ;  /* 0x0000000220327211 */ /* 0x008fe200078010ff */
[----:B------:R-:W-:Y:S01]  /*8e50*/  IMAD R18, R18, UR6, RZ ;  /* 0x0000000612127c24 */ /* 0x000fe2000f8e02ff */
[----:B------:R-:W-:Y:S01]  /*8e60*/  LEA.HI.X.SX32 R55, R35, R0, 0x2, P2 ;  /* 0x0000000023377211 */ /* 0x000fe200010f16ff */
[----:B------:R-:W-:Y:S01]  /*8e70*/  IMAD R16, R16, UR6, RZ ;  /* 0x0000000610107c24 */ /* 0x000fe2000f8e02ff */
[-C--:B------:R-:W-:Y:S02]  /*8e80*/  LEA R44, P4, R26, R2.reuse, 0x2 ;  /* 0x000000021a2c7211 */ /* 0x080fe400078810ff */
[-C--:B-1----:R-:W-:Y:S02]  /*8e90*/  LEA R48, P6, R30, R2.reuse, 0x2 ;  /* 0x000000021e307211 */ /* 0x082fe400078c10ff */
[----:B----4-:R-:W-:-:S02]  /*8ea0*/  LEA R46, P5, R28, R2, 0x2 ;  /* 0x000000021c2e7211 */ /* 0x010fc400078a10ff */
        /* <DEDUP_REMOVED lines=30> */
[----:B-1----:R-:W-:-:S03]  /*9090*/  LEA R46, P5, R14, R2, 0x2 ;  /* 0x000000020e2e7211 */ /* 0x002fc600078a10ff */
[----:B------:R1:W-:Y:S01]  /*90a0*/  STL.64 [R1+0xa8], R42 ;  /* 0x0000a82a01007387 */ /* 0x0003e20000100a00 */
[----:B------:R-:W-:-:S03]  /*90b0*/  IMAD R15, R15, UR6, RZ ;  /* 0x000000060f0f7c24 */ /* 0x000fc6000f8e02ff */
[----:B------:R4:W-:Y:S01]  /*90c0*/  STL.64 [R1+0xa0], R40 ;  /* 0x0000a02801007387 */ /* 0x0009e20000100a00 */
[----:B---3--:R-:W-:-:S03]  /*90d0*/  LEA R44, P4, R12, R2, 0x2 ;  /* 0x000000020c2c7211 */ /* 0x008fc600078810ff */
[----:B------:R3:W-:Y:S01]  /*90e0*/  STL.64 [R1+0x98], R38 ;  /* 0x0000982601007387 */ /* 0x0007e20000100a00 */
[----:B------:R-:W-:Y:S02]  /*90f0*/  LEA.HI.X.SX32 R47, R14, R0, 0x2, P5 ;  /* 0x000000000e2f7211 */ /* 0x000fe400028f16ff */
[----:B-1----:R-:W-:Y:S01]  /*9100*/  LEA R42, P3, R10, R2, 0x2 ;  /* 0x000000020a2a7211 */ /* 0x002fe200078610ff */
[----:B------:R1:W-:Y:S01]  /*9110*/  STL.64 [R1+0x2b0], R36 ;  /* 0x0002b02401007387 */ /* 0x0003e20000100a00 */
[----:B------:R-:W-:Y:S02]  /*9120*/  LEA.HI.X.SX32 R45, R12, R0, 0x2, P4 ;  /* 0x000000000c2d7211 */ /* 0x000fe400020f16ff */
[-C--:B----4-:R-:W-:Y:S01]  /*9130*/  LEA R40, P2, R8, R2.reuse, 0x2 ;  /* 0x0000000208287211 */ /* 0x090fe200078410ff */
[----:B------:R4:W-:Y:S01]  /*9140*/  STL.64 [R1+0x340], R34 ;  /* 0x0003402201007387 */ /* 0x0009e20000100a00 */
[----:B------:R-:W-:Y:S01]  /*9150*/  IMAD R17, R17, UR6, RZ ;  /* 0x0000000611117c24 */ /* 0x000fe2000f8e02ff */
[----:B---3--:R-:W-:Y:S01]  /*9160*/  LEA R38, P1, R9, R2, 0x2 ;  /* 0x0000000209267211 */ /* 0x008fe200078210ff */
[----:B------:R-:W-:Y:S01]  /*9170*/  IMAD R19, R19, UR6, RZ ;  /* 0x0000000613137c24 */ /* 0x000fe2000f8e02ff */
[----:B------:R-:W-:-:S02]  /*9180*/  LEA.HI.X.SX32 R43, R10, R0, 0x2, P3 ;  /* 0x000000000a2b7211 */ /* 0x000fc400018f16ff */
[----:B-1----:R-:W-:Y:S01]  /*9190*/  LEA R36, P0, R11, R2, 0x2 ;  /* 0x000000020b247211 */ /* 0x002fe200078010ff */
[----:B------:R-:W-:Y:S01]  /*91a0*/  IMAD R33, R33, UR6, RZ ;  /* 0x0000000621217c24 */ /* 0x000fe2000f8e02ff */
[----:B------:R-:W-:Y:S02]  /*91b0*/  LEA.HI.X.SX32 R41, R8, R0, 0x2, P2 ;  /* 0x0000000008297211 */ /* 0x000fe400010f16ff */
[----:B----4-:R-:W-:Y:S01]  /*91c0*/  LEA R34, P6, R13, R2, 0x2 ;  /* 0x000000020d227211 */ /* 0x010fe200078c10ff */
[----:B------:R-:W-:Y:S01]  /*91d0*/  IMAD R31, R31, UR6, RZ ;  /* 0x000000061f1f7c24 */ /* 0x000fe2000f8e02ff */
[-C--:B------:R-:W-:Y:S01]  /*91e0*/  LEA.HI.X.SX32 R39, R9, R0.reuse, 0x2, P1 ;  /* 0x0000000009277211 */ /* 0x080fe200008f16ff */
[----:B------:R1:W-:Y:S01]  /*91f0*/  STL.64 [R1+0x3c0], R46 ;  /* 0x0003c02e01007387 */ /* 0x0003e20000100a00 */
[-C--:B------:R-:W-:Y:S01]  /*9200*/  LEA.HI.X.SX32 R37, R11, R0.reuse, 0x2, P0 ;  /* 0x000000000b257211 */ /* 0x080fe200000f16ff */
[----:B------:R-:W-:Y:S01]  /*9210*/  IMAD R29, R29, UR6, RZ ;  /* 0x000000061d1d7c24 */ /* 0x000fe2000f8e02ff */
[----:B------:R-:W-:Y:S01]  /*9220*/  LEA.HI.X.SX32 R35, R13, R0, 0x2, P6 ;  /* 0x000000000d237211 */ /* 0x000fe200030f16ff */
[----:B------:R3:W-:Y:S01]  /*9230*/  STL.64 [R1+0x440], R44 ;  /* 0x0004402c01007387 */ /* 0x0007e20000100a00 */
[----:B------:R-:W-:-:S02]  /*9240*/  IMAD R27, R27, UR6, RZ ;  /* 0x000000061b1b7c24 */ /* 0x000fc4000f8e02ff */
[----:B------:R-:W-:Y:S01]  /*9250*/  IMAD R21, R21, UR6, RZ ;  /* 0x0000000615157c24 */ /* 0x000fe2000f8e02ff */
[----:B------:R4:W-:Y:S01]  /*9260*/  STL.64 [R1+0x90], R42 ;  /* 0x0000902a01007387 */ /* 0x0009e20000100a00 */
[----:B------:R-:W-:Y:S01]  /*9270*/  IMAD R25, R25, UR6, RZ ;  /* 0x0000000619197c24 */ /* 0x000fe2000f8e02ff */
[-C--:B-1----:R-:W-:Y:S02]  /*9280*/  LEA R46, P5, R15, R2.reuse, 0x2 ;  /* 0x000000020f2e7211 */ /* 0x082fe400078a10ff */
[----:B------:R1:W-:Y:S01]  /*9290*/  STL.64 [R1+0x88], R40 ;  /* 0x0000882801007387 */ /* 0x0003e20000100a00 */
[----:B------:R-:W-:Y:S01]  /*92a0*/  IMAD R23, R23, UR6, RZ ;  /* 0x0000000617177c24 */ /* 0x000fe2000f8e02ff */
[----:B---3--:R-:W-:Y:S02]  /*92b0*/  LEA R44, P4, R17, R2, 0x2 ;  /* 0x00000002112c7211 */ /* 0x008fe400078810ff */
[----:B------:R3:W-:Y:S01]  /*92c0*/  STL.64 [R1+0x80], R38 ;  /* 0x0000802601007387 */ /* 0x0007e20000100a00 */
[----:B------:R-:W-:-:S02]  /*92d0*/  LEA.HI.X.SX32 R47, R15, R0, 0x2, P5 ;  /* 0x000000000f2f7211 */ /* 0x000fc400028f16ff */
[----:B----4-:R-:W-:Y:S01]  /*92e0*/  LEA R42, P3, R19, R2, 0x2 ;  /* 0x00000002132a7211 */ /* 0x010fe200078610ff */
[----:B------:R4:W-:Y:S01]  /*92f0*/  STL.64 [R1+0x78], R36 ;  /* 0x0000782401007387 */ /* 0x0009e20000100a00 */
[----:B------:R-:W-:Y:S02]  /*9300*/  LEA.HI.X.SX32 R45, R17, R0, 0x2, P4 ;  /* 0x00000000112d7211 */ /* 0x000fe400020f16ff */
[----:B-1----:R-:W-:Y:S01]  /*9310*/  LEA R40, P2, R33, R2, 0x2 ;  /* 0x0000000221287211 */ /* 0x002fe200078410ff */
[----:B------:R1:W-:Y:S01]  /*9320*/  STL.64 [R1+0x2a8], R34 ;  /* 0x0002a82201007387 */ /* 0x0003e20000100a00 */
[----:B------:R-:W-:Y:S02]  /*9330*/  LEA.HI.X.SX32 R43, R19, R0, 0x2, P3 ;  /* 0x00000000132b7211 */ /* 0x000fe400018f16ff */
[-C--:B---3--:R-:W-:Y:S02]  /*9340*/  LEA R38, P1, R31, R2.reuse, 0x2 ;  /* 0x000000021f267211 */ /* 0x088fe400078210ff */
[----:B------:R-:W-:-:S02]  /*9350*/  LEA R8, P3, R21, R2, 0x2 ;  /* 0x0000000215087211 */ /* 0x000fc400078610ff */
[----:B----4-:R-:W-:Y:S02]  /*9360*/  LEA R36, P0, R29, R2, 0x2 ;  /* 0x000000021d247211 */ /* 0x010fe400078010ff */
[----:B------:R-:W-:Y:S02]  /*9370*/  LEA.HI.X.SX32 R41, R33, R0, 0x2, P2 ;  /* 0x0000000021297211 */ /* 0x000fe400010f16ff */
[-C--:B-1----:R-:W-:Y:S01]  /*9380*/  LEA R34, P6, R27, R2.reuse, 0x2 ;  /* 0x000000021b227211 */ /* 0x082fe200078c10ff */
[----:B------:R-:W-:Y:S01]  /*9390*/  STL.64 [R1+0x338], R46 ;  /* 0x0003382e01007387 */ /* 0x000fe20000100a00 */
[-C--:B------:R-:W-:Y:S02]  /*93a0*/  LEA R12, P5, R25, R2.reuse, 0x2 ;  /* 0x00000002190c7211 */ /* 0x080fe400078a10ff */
[----:B------:R-:W-:Y:S02]  /*93b0*/  LEA R10, P4, R23, R2, 0x2 ;  /* 0x00000002170a7211 */ /* 0x000fe400078810ff */
[-C--:B------:R-:W-:Y:S01]  /*93c0*/  LEA.HI.X.SX32 R39, R31, R0.reuse, 0x2, P1 ;  /* 0x000000001f277211 */ /* 0x080fe200008f16ff */
[----:B------:R-:W-:Y:S01]  /*93d0*/  STL.64 [R1+0x3c8], R44 ;  /* 0x0003c82c01007387 */ /* 0x000fe20000100a00 */
[----:B------:R-:W-:-:S02]  /*93e0*/  LEA.HI.X.SX32 R37, R29, R0, 0x2, P0 ;  /* 0x000000001d257211 */ /* 0x000fc400000f16ff */
[-C--:B------:R-:W-:Y:S01]  /*93f0*/  LEA.HI.X.SX32 R35, R27, R0.reuse, 0x2, P6 ;  /* 0x000000001b237211 */ /* 0x080fe200030f16ff */
[----:B------:R-:W-:Y:S01]  /*9400*/  STL.64 [R1+0x448], R42 ;  /* 0x0004482a01007387 */ /* 0x000fe20000100a00 */
[-C--:B------:R-:W-:Y:S02]  /*9410*/  LEA.HI.X.SX32 R9, R21, R0.reuse, 0x2, P3 ;  /* 0x0000000015097211 */ /* 0x080fe400018f16ff */
[-C--:B------:R-:W-:Y:S01]  /*9420*/  LEA.HI.X.SX32 R13, R25, R0.reuse, 0x2, P5 ;  /* 0x00000000190d7211 */ /* 0x080fe200028f16ff */
[----:B------:R-:W-:Y:S01]  /*9430*/  STL.64 [R1+0x70], R40 ;  /* 0x0000702801007387 */ /* 0x000fe20000100a00 */
[----:B------:R-:W-:Y:S01]  /*9440*/  LEA.HI.X.SX32 R11, R23, R0, 0x2, P4 ;  /* 0x00000000170b7211 */ /* 0x000fe200020f16ff */
[C---:B--2---:R-:W-:Y:S02]  /*9450*/  VIADD R0, R3.reuse, 0xfffffffc ;  /* 0xfffffffc03007836 */ /* 0x044fe40000000000 */
[----:B------:R-:W-:Y:S04]  /*9460*/  STL.64 [R1+0x68], R38 ;  /* 0x0000682601007387 */ /* 0x000fe80000100a00 */
[----:B------:R-:W-:Y:S01]  /*9470*/  STL.64 [R1+0x60], R36 ;  /* 0x0000602401007387 */ /* 0x000fe20000100a00 */
[----:B------:R-:W-:-:S03]  /*9480*/  IADD3 R2, PT, PT, R3, -0x3, RZ ;  /* 0xfffffffd03027810 */ /* 0x000fc60007ffe0ff */
[----:B------:R-:W-:Y:S01]  /*9490*/  STL.64 [R1+0x58], R34 ;  /* 0x0000582201007387 */ /* 0x000fe20000100a00 */
[----:B------:R-:W-:-:S03]  /*94a0*/  ISETP.GE.U32.AND P3, PT, R0, 0x7fffff7d, PT ;  /* 0x7fffff7d0000780c */ /* 0x000fc60003f66070 */
[----:B------:R1:W-:Y:S01]  /*94b0*/  STL.64 [R1+0x3d0], R8 ;  /* 0x0003d00801007387 */ /* 0x0003e20000100a00 */
[----:B------:R-:W-:-:S03]  /*94c0*/  IMAD.SHL.U32 R0, R6, 0x2, RZ ;  /* 0x0000000206007824 */ /* 0x000fc600078e00ff */
[----:B------:R-:W-:Y:S01]  /*94d0*/  STL.64 [R1+0x2a0], R12 ;  /* 0x0002a00c01007387 */ /* 0x000fe20000100a00 */
[----:B------:R-:W-:-:S03]  /*94e0*/  LEA R142, P1, R6, R4, 0x3 ;  /* 0x00000004068e7211 */ /* 0x000fc600078218ff */
[----:B------:R2:W-:Y:S01]  /*94f0*/  STL.64 [R1+0x330], R10 ;  /* 0x0003300a01007387 */ /* 0x0005e20000100a00 */
[----:B------:R-:W-:Y:S01]  /*9500*/  ISETP.GE.U32.AND P0, PT, R2, 0x7fffff7e, PT ;  /* 0x7fffff7e0200780c */ /* 0x000fe20003f06070 */
[----:B------:R-:W-:Y:S01]  /*9510*/  IMAD R2, R6, 0x3, RZ ;  /* 0x0000000306027824 */ /* 0x000fe200078e02ff */
[----:B------:R-:W-:Y:S01]  /*9520*/  LEA.HI.X.SX32 R143, R0, R5, 0x2, P1 ;  /* 0x00000005008f7211 */ /* 0x000fe200008f16ff */
[C---:B-1----:R-:W-:Y:S02]  /*9530*/  VIADD R8, R3.reuse, 0xfffffffe ;  /* 0xfffffffe03087836 */ /* 0x042fe40000000000 */
[C---:B------:R-:W-:Y:S02]  /*9540*/  IMAD R19, R6.reuse, 0x14, RZ ;  /* 0x0000001406137824 */ /* 0x040fe400078e02ff */
[----:B--2---:R-:W-:Y:S01]  /*9550*/  IMAD R11, R6, 0xc, RZ ;  /* 0x0000000c060b7824 */ /* 0x004fe200078e02ff */
[----:B------:R-:W-:Y:S01]  /*9560*/  ISETP.GE.U32.AND P6, PT, R8, 0x7fffff7f, PT ;  /* 0x7fffff7f0800780c */ /* 0x000fe20003fc6070 */
[----:B------:R-:W-:-:S03]  /*9570*/  VIADD R9, R3, 0xffffffff ;  /* 0xffffffff03097836 */ /* 0x000fc60000000000 */
[-C--:B------:R-:W-:Y:S01]  /*9580*/  IADD3 R134, P2, PT, R11, R4.reuse, RZ ;  /* 0x000000040b867210 */ /* 0x080fe20007f5e0ff */
[C---:B------:R-:W-:Y:S01]  /*9590*/  IMAD R8, R6.reuse, 0x5, RZ ;  /* 0x0000000506087824 */ /* 0x040fe200078e02ff */
[----:B------:R1:W-:Y:S01]  /*95a0*/  STL.64 [R1+0x48], R142 ;  /* 0x0000488e01007387 */ /* 0x0003e20000100a00 */
[----:B------:R-:W-:Y:S01]  /*95b0*/  IMAD R23, R6, 0x18, RZ ;  /* 0x0000001806177824 */ /* 0x000fe200078e02ff */
[----:B------:R-:W-:Y:S02]  /*95c0*/  LEA.HI.X.SX32 R135, R2, R5, 0x2, P2 ;  /* 0x0000000502877211 */ /* 0x000fe400010f16ff */
[----:B------:R-:W-:Y:S01]  /*95d0*/  ISETP.GE.U32.AND P4, PT, R9, 0x7fffff80, PT ;  /* 0x7fffff800900780c */ /* 0x000fe20003f86070 */
[C---:B------:R-:W-:Y:S02]  /*95e0*/  IMAD R9, R6.reuse, 0x6, RZ ;  /* 0x0000000606097824 */ /* 0x040fe400078e02ff */
[----:B------:R2:W-:Y:S01]  /*95f0*/  STL.64 [R1+0x40], R134 ;  /* 0x0000408601007387 */ /* 0x0005e20000100a00 */
[----:B-1----:R-:W-:Y:S01]  /*9600*/  IADD3 R142, P1, PT, R19, R4, RZ ;  /* 0x00000004138e7210 */ /* 0x002fe20007f3e0ff */
[----:B------:R-:W-:-:S03]  /*9610*/  IMAD R31, R6, 0x1c, RZ ;  /* 0x0000001c061f7824 */ /* 0x000fc600078e02ff */
[-C--:B------:R-:W-:Y:S02]  /*9620*/  LEA.HI.X.SX32 R143, R8, R5.reuse, 0x2, P1 ;  /* 0x00000005088f7211 */ /* 0x080fe400008f16ff */
[-C--:B--2---:R-:W-:Y:S01]  /*9630*/  IADD3 R134, P2, PT, R23, R4.reuse, RZ ;  /* 0x0000000417867210 */ /* 0x084fe20007f5e0ff */
[C---:B------:R-:W-:Y:S02]  /*9640*/  IMAD R10, R6.reuse, 0x7, RZ ;  /* 0x00000007060a7824 */ /* 0x040fe400078e02ff */
[----:B------:R1:W-:Y:S01]  /*9650*/  STL.64 [R1+0x30], R142 ;  /* 0x0000308e01007387 */ /* 0x0003e20000100a00 */
[----:B------:R-:W-:Y:S01]  /*9660*/  LEA.HI.X.SX32 R135, R9, R5, 0x2, P2 ;  /* 0x0000000509877211 */ /* 0x000fe200010f16ff */
[C---:B------:R-:W-:Y:S02]  /*9670*/  IMAD R47, R6.reuse, 0x24, RZ ;  /* 0x00000024062f7824 */ /* 0x040fe400078e02ff */
[C---:B------:R-:W-:Y:S02]  /*9680*/  IMAD.SHL.U32 R12, R6.reuse, 0x8, RZ ;  /* 0x00000008060c7824 */ /* 0x040fe400078e00ff */
[----:B------:R2:W-:Y:S01]  /*9690*/  STL.64 [R1+0x28], R134 ;  /* 0x0000288601007387 */ /* 0x0005e20000100a00 */
[----:B------:R-:W-:Y:S01]  /*96a0*/  IMAD R13, R6, 0x9, RZ ;  /* 0x00000009060d7824 */ /* 0x000fe200078e02ff */
[----:B-1----:R-:W-:-:S04]  /*96b0*/  IADD3 R142, P1, PT, R31, R4, RZ ;  /* 0x000000041f8e7210 */ /* 0x002fc80007f3e0ff */
[-C--:B------:R-:W-:Y:S02]  /*96c0*/  LEA.HI.X.SX32 R143, R10, R5.reuse, 0x2, P1 ;  /* 0x000000050a8f7211 */ /* 0x080fe400008f16ff */
[-C--:B------:R-:W-:Y:S02]  /*96d0*/  IADD3 R8, P1, PT, R47, R4.reuse, RZ ;  /* 0x000000042f087210 */ /* 0x080fe40007f3e0ff */
[C---:B--2---:R-:W-:Y:S01]  /*96e0*/  LEA R134, P2, R6.reuse, R4, 0x5 ;  /* 0x0000000406867211 */ /* 0x044fe200078428ff */
[----:B------:R-:W-:Y:S01]  /*96f0*/  IMAD R55, R6, 0x28, RZ ;  /* 0x0000002806377824 */ /* 0x000fe200078e02ff */
[-C--:B------:R-:W-:Y:S02]  /*9700*/  LEA.HI.X.SX32 R9, R13, R5.reuse, 0x2, P1 ;  /* 0x000000050d097211 */ /* 0x080fe400008f16ff */
[----:B------:R-:W-:Y:S01]  /*9710*/  LEA.HI.X.SX32 R135, R12, R5, 0x2, P2 ;  /* 0x000000050c877211 */ /* 0x000fe200010f16ff */
[C---:B------:R-:W-:Y:S01]  /*9720*/  IMAD R63, R6.reuse, 0x2c, RZ ;  /* 0x0000002c063f7824 */ /* 0x040fe200078e02ff */
[----:B------:R-:W-:Y:S01]  /*9730*/  STL.64 [R1+0x20], R142 ;  /* 0x0000208e01007387 */ /* 0x000fe20000100a00 */
[----:B------:R-:W-:-:S02]  /*9740*/  IMAD R14, R6, 0xa, RZ ;  /* 0x0000000a060e7824 */ /* 0x000fc400078e02ff */
[C---:B------:R-:W-:Y:S01]  /*9750*/  IMAD R15, R6.reuse, 0xb, RZ ;  /* 0x0000000b060f7824 */ /* 0x040fe200078e02ff */
[----:B------:R1:W-:Y:S01]  /*9760*/  STL.64 [R1+0x18], R134 ;  /* 0x0000188601007387 */ /* 0x0003e20000100a00 */
[C---:B------:R-:W-:Y:S02]  /*9770*/  IMAD R71, R6.reuse, 0x30, RZ ;  /* 0x0000003006477824 */ /* 0x040fe400078e02ff */
[C---:B------:R-:W-:Y:S01]  /*9780*/  IMAD R79, R6.reuse, 0x34, RZ ;  /* 0x00000034064f7824 */ /* 0x040fe200078e02ff */
[----:B------:R2:W-:Y:S01]  /*9790*/  STL.64 [R1+0x10], R8 ;  /* 0x0000100801007387 */ /* 0x0005e20000100a00 */
[C---:B------:R-:W-:Y:S02]  /*97a0*/  IMAD R16, R6.reuse, 0xd, RZ ;  /* 0x0000000d06107824 */ /* 0x040fe400078e02ff */
[----:B------:R-:W-:Y:S01]  /*97b0*/  IMAD R87, R6, 0x38, RZ ;  /* 0x0000003806577824 */ /* 0x000fe200078e02ff */
[-C--:B-1----:R-:W-:Y:S02]  /*97c0*/  IADD3 R134, P2, PT, R55, R4.reuse, RZ ;  /* 0x0000000437867210 */ /* 0x082fe40007f5e0ff */
[----:B--2---:R-:W-:-:S02]  /*97d0*/  IADD3 R8, P1, PT, R63, R4, RZ ;  /* 0x000000043f087210 */ /* 0x004fc40007f3e0ff */
[-C--:B------:R-:W-:Y:S01]  /*97e0*/  LEA.HI.X.SX32 R135, R14, R5.reuse, 0x2, P2 ;  /* 0x000000050e877211 */ /* 0x080fe200010f16ff */
[C---:B------:R-:W-:Y:S01]  /*97f0*/  IMAD R95, R6.reuse, 0x3c, RZ ;  /* 0x0000003c065f7824 */ /* 0x040fe200078e02ff */
[-C--:B------:R-:W-:Y:S02]  /*9800*/  IADD3 R250, P2, PT, R71, R4.reuse, RZ ;  /* 0x0000000447fa7210 */ /* 0x080fe40007f5e0ff */
[-C--:B------:R-:W-:Y:S02]  /*9810*/  LEA.HI.X.SX32 R9, R15, R5.reuse, 0x2, P1 ;  /* 0x000000050f097211 */ /* 0x080fe400008f16ff */
[-C--:B------:R-:W-:Y:S01]  /*9820*/  IADD3 R248, P1, PT, R79, R4.reuse, RZ ;  /* 0x000000044ff87210 */ /* 0x080fe20007f3e0ff */
[C---:B------:R-:W-:Y:S01]  /*9830*/  IMAD R17, R6.reuse, 0xe, RZ ;  /* 0x0000000e06117824 */ /* 0x040fe200078e02ff */
[-C--:B------:R-:W-:Y:S01]  /*9840*/  LEA.HI.X.SX32 R251, R11, R5.reuse, 0x2, P2 ;  /* 0x000000050bfb7211 */ /* 0x080fe200010f16ff */
[C---:B------:R-:W-:Y:S01]  /*9850*/  IMAD R18, R6.reuse, 0xf, RZ ;  /* 0x0000000f06127824 */ /* 0x040fe200078e02ff */
[----:B------:R-:W-:Y:S01]  /*9860*/  IADD3 R246, P2, PT, R87, R4, RZ ;  /* 0x0000000457f67210 */ /* 0x000fe20007f5e0ff */
[----:B------:R-:W-:Y:S01]  /*9870*/  IMAD R111, R6, 0x44, RZ ;  /* 0x00000044066f7824 */ /* 0x000fe200078e02ff */
[----:B------:R-:W-:-:S02]  /*9880*/  LEA.HI.X.SX32 R249, R16, R5, 0x2, P1 ;  /* 0x0000000510f97211 */ /* 0x000fc400008f16ff */
[-C--:B------:R-:W-:Y:S01]  /*9890*/  IADD3 R244, P1, PT, R95, R4.reuse, RZ ;  /* 0x000000045ff47210 */ /* 0x080fe20007f3e0ff */
[C---:B------:R-:W-:Y:S01]  /*98a0*/  IMAD.SHL.U32 R20, R6.reuse, 0x10, RZ ;  /* 0x0000001006147824 */ /* 0x040fe200078e00ff */
[----:B------:R-:W-:Y:S01]  /*98b0*/  STL.64 [R1+0x8], R134 ;  /* 0x0000088601007387 */ /* 0x000fe20000100a00 */
[-C--:B------:R-:W-:Y:S01]  /*98c0*/  LEA.HI.X.SX32 R247, R17, R5.reuse, 0x2, P2 ;  /* 0x0000000511f77211 */ /* 0x080fe200010f16ff */
[C---:B------:R-:W-:Y:S01]  /*98d0*/  IMAD R21, R6.reuse, 0x11, RZ ;  /* 0x0000001106157824 */ /* 0x040fe200078e02ff */
[CC--:B------:R-:W-:Y:S01]  /*98e0*/  LEA R242, P2, R6.reuse, R4.reuse, 0x6 ;  /* 0x0000000406f27211 */ /* 0x0c0fe200078430ff */
[----:B------:R-:W-:Y:S01]  /*98f0*/  IMAD R119, R6, 0x48, RZ ;  /* 0x0000004806777824 */ /* 0x000fe200078e02ff */
[----:B------:R1:W-:Y:S01]  /*9900*/  STL.64 [R1], R8 ;  /* 0x0000000801007387 */ /* 0x0003e20000100a00 */
[-C--:B------:R-:W-:Y:S01]  /*9910*/  LEA.HI.X.SX32 R245, R18, R5.reuse, 0x2, P1 ;  /* 0x0000000512f57211 */ /* 0x080fe200008f16ff */
[----:B------:R-:W-:Y:S01]  /*9920*/  IMAD R127, R6, 0x4c, RZ ;  /* 0x0000004c067f7824 */ /* 0x000fe200078e02ff */
[----:B------:R-:W-:Y:S01]  /*9930*/  LEA.HI.X.SX32 R243, R20, R5, 0x2, P2 ;  /* 0x0000000514f37211 */ /* 0x000fe200010f16ff */
[C---:B------:R-:W-:Y:S01]  /*9940*/  IMAD R22, R6.reuse, 0x12, RZ ;  /* 0x0000001206167824 */ /* 0x040fe200078e02ff */
[----:B------:R-:W-:Y:S01]  /*9950*/  IADD3 R10, P2, PT, R119, R4, RZ ;  /* 0x00000004770a7210 */ /* 0x000fe20007f5e0ff */
[----:B------:R-:W-:-:S02]  /*9960*/  IMAD R24, R6, 0x13, RZ ;  /* 0x0000001306187824 */ /* 0x000fc400078e02ff */
[C---:B------:R-:W-:Y:S01]  /*9970*/  IMAD R137, R6.reuse, 0x50, RZ ;  /* 0x0000005006897824 */ /* 0x040fe200078e02ff */
[----:B-1----:R-:W-:Y:S01]  /*9980*/  IADD3 R8, P1, PT, R111, R4, RZ ;  /* 0x000000046f087210 */ /* 0x002fe20007f3e0ff */
[----:B------:R-:W-:-:S03]  /*9990*/  IMAD R139, R6, 0x54, RZ ;  /* 0x00000054068b7824 */ /* 0x000fc600078e02ff */
[-C--:B------:R-:W-:Y:S02]  /*99a0*/  LEA.HI.X.SX32 R9, R21, R5.reuse, 0x2, P1 ;  /* 0x0000000515097211 */ /* 0x080fe400008f16ff */
[-C--:B------:R-:W-:Y:S01]  /*99b0*/  IADD3 R12, P1, PT, R127, R4.reuse, RZ ;  /* 0x000000047f0c7210 */ /* 0x080fe20007f3e0ff */
[----:B------:R-:W-:Y:S01]  /*99c0*/  IMAD R25, R6, 0x15, RZ ;  /* 0x0000001506197824 */ /* 0x000fe200078e02ff */
[-C--:B------:R-:W-:Y:S01]  /*99d0*/  LEA.HI.X.SX32 R11, R22, R5.reuse, 0x2, P2 ;  /* 0x00000005160b7211 */ /* 0x080fe200010f16ff */
[C---:B------:R-:W-:Y:S01]  /*99e0*/  IMAD R140, R6.reuse, 0x58, RZ ;  /* 0x00000058068c7824 */ /* 0x040fe200078e02ff */
[-C--:B------:R-:W-:Y:S01]  /*99f0*/  IADD3 R14, P2, PT, R137, R4.reuse, RZ ;  /* 0x00000004890e7210 */ /* 0x080fe20007f5e0ff */
[----:B------:R-:W-:Y:S01]  /*9a00*/  IMAD R171, R6, 0x5c, RZ ;  /* 0x0000005c06ab7824 */ /* 0x000fe200078e02ff */
[-C--:B------:R-:W-:Y:S02]  /*9a10*/  LEA.HI.X.SX32 R13, R24, R5.reuse, 0x2, P1 ;  /* 0x00000005180d7211 */ /* 0x080fe400008f16ff */
[-C--:B------:R-:W-:Y:S01]  /*9a20*/  IADD3 R16, P1, PT, R139, R4.reuse, RZ ;  /* 0x000000048b107210 */ /* 0x080fe20007f3e0ff */
[C---:B------:R-:W-:Y:S01]  /*9a30*/  IMAD R26, R6.reuse, 0x16, RZ ;  /* 0x00000016061a7824 */ /* 0x040fe200078e02ff */
[-C--:B------:R-:W-:Y:S01]  /*9a40*/  LEA.HI.X.SX32 R15, R19, R5.reuse, 0x2, P2 ;  /* 0x00000005130f7211 */ /* 0x080fe200010f16ff */
[----:B------:R-:W-:Y:S01]  /*9a50*/  IMAD R27, R6, 0x17, RZ ;  /* 0x00000017061b7824 */ /* 0x000fe200078e02ff */
[-C--:B------:R-:W-:Y:S01]  /*9a60*/  IADD3 R18, P2, PT, R140, R4.reuse, RZ ;  /* 0x000000048c127210 */ /* 0x080fe20007f5e0ff */
[C---:B------:R-:W-:Y:S01]  /*9a70*/  IMAD R179, R6.reuse, 0x60, RZ ;  /* 0x0000006006b37824 */ /* 0x040fe200078e02ff */
[-C--:B------:R-:W-:Y:S01]  /*9a80*/  LEA.HI.X.SX32 R17, R25, R5.reuse, 0x2, P1 ;  /* 0x0000000519117211 */ /* 0x080fe200008f16ff */
[C---:B------:R-:W-:Y:S01]  /*9a90*/  IMAD R187, R6.reuse, 0x64, RZ ;  /* 0x0000006406bb7824 */ /* 0x040fe200078e02ff */
[-C--:B------:R-:W-:Y:S01]  /*9aa0*/  IADD3 R20, P1, PT, R171, R4.reuse, RZ ;  /* 0x00000004ab147210 */ /* 0x080fe20007f3e0ff */
[----:B------:R-:W-:Y:S01]  /*9ab0*/  IMAD R28, R6, 0x19, RZ ;  /* 0x00000019061c7824 */ /* 0x000fe200078e02ff */
[-C--:B------:R-:W-:Y:S01]  /*9ac0*/  LEA.HI.X.SX32 R19, R26, R5.reuse, 0x2, P2 ;  /* 0x000000051a137211 */ /* 0x080fe200010f16ff */
[C---:B------:R-:W-:Y:S01]  /*9ad0*/  IMAD R195, R6.reuse, 0x68, RZ ;  /* 0x0000006806c37824 */ /* 0x040fe200078e02ff */
[----:B------:R-:W-:Y:S01]  /*9ae0*/  IADD3 R22, P2, PT, R179, R4, RZ ;  /* 0x00000004b3167210 */ /* 0x000fe20007f5e0ff */
[----:B------:R-:W-:Y:S01]  /*9af0*/  IMAD R203, R6, 0x6c, RZ ;  /* 0x0000006c06cb7824 */ /* 0x000fe200078e02ff */
[----:B------:R-:W-:-:S02]  /*9b00*/  LEA.HI.X.SX32 R21, R27, R5, 0x2, P1 ;  /* 0x000000051b157211 */ /* 0x000fc400008f16ff */
[-C--:B------:R-:W-:Y:S01]  /*9b10*/  IADD3 R24, P1, PT, R187, R4.reuse, RZ ;  /* 0x00000004bb187210 */ /* 0x080fe20007f3e0ff */
[C---:B------:R-:W-:Y:S01]  /*9b20*/  IMAD R29, R6.reuse, 0x1a, RZ ;  /* 0x0000001a061d7824 */ /* 0x040fe200078e02ff */
        /* <DEDUP_REMOVED lines=9> */
[-C--:B------:R-:W-:Y:S01]  /*9bc0*/  LEA.HI.X.SX32 R29, R32, R5.reuse, 0x2, P1 ;  /* 0x00000005201d7211 */ /* 0x080fe200008f16ff */
[C---:B------:R-:W-:Y:S01]  /*9bd0*/  IMAD R235, R6.reuse, 0x7c, RZ ;  /* 0x0000007c06eb7824 */ /* 0x040fe200078e02ff */
[-C--:B------:R-:W-:Y:S01]  /*9be0*/  IADD3 R32, P1, PT, R219, R4.reuse, RZ ;  /* 0x00000004db207210 */ /* 0x080fe20007f3e0ff */
[C---:B------:R-:W-:Y:S01]  /*9bf0*/  IMAD R227, R6.reuse, 0x78, RZ ;  /* 0x0000007806e37824 */ /* 0x040fe200078e02ff */
        /* <DEDUP_REMOVED lines=10> */
[----:B------:R-:W-:Y:S01]  /*9ca0*/  IMAD R44, R6, 0x8c, RZ ;  /* 0x0000008c062c7824 */ /* 0x000fe200078e02ff */
[-C--:B------:R-:W-:Y:S01]  /*9cb0*/  IADD3 R40, P1, PT, R40, R4.reuse, RZ ;  /* 0x0000000428287210 */ /* 0x080fe20007f3e0ff */
[C---:B------:R-:W-:Y:S01]  /*9cc0*/  IMAD R42, R6.reuse, 0x88, RZ ;  /* 0x00000088062a7824 */ /* 0x040fe200078e02ff */
[-C--:B------:R-:W-:Y:S02]  /*9cd0*/  LEA.HI.X.SX32 R35, R35, R5.reuse, 0x2, P2 ;  /* 0x0000000523237211 */ /* 0x080fe400010f16ff */
[C---:B------:R-:W-:Y:S02]  /*9ce0*/  SHF.L.U32 R39, R6.reuse, 0x5, RZ ;  /* 0x0000000506277819 */ /* 0x040fe400000006ff */
[CC--:B------:R-:W-:Y:S01]  /*9cf0*/  LEA R38, P2, R6.reuse, R4.reuse, 0x7 ;  /* 0x0000000406267211 */ /* 0x0c0fe200078438ff */
[C---:B------:R-:W-:Y:S01]  /*9d00*/  IMAD R45, R6.reuse, 0x23, RZ ;  /* 0x00000023062d7824 */ /* 0x040fe200078e02ff */
[-C--:B------:R-:W-:Y:S01]  /*9d10*/  LEA.HI.X.SX32 R41, R41, R5.reuse, 0x2, P1 ;  /* 0x0000000529297211 */ /* 0x080fe200008f16ff */
[----:B------:R-:W-:Y:S01]  /*9d20*/  IMAD R48, R6, 0x94, RZ ;  /* 0x0000009406307824 */ /* 0x000fe200078e02ff */
[-C--:B------:R-:W-:Y:S01]  /*9d30*/  IADD3 R44, P1, PT, R44, R4.reuse, RZ ;  /* 0x000000042c2c7210 */ /* 0x080fe20007f3e0ff */
[C---:B------:R-:W-:Y:S01]  /*9d40*/  IMAD R43, R6.reuse, 0x22, RZ ;  /* 0x00000022062b7824 */ /* 0x040fe200078e02ff */
[-C--:B------:R-:W-:Y:S01]  /*9d50*/  LEA.HI.X.SX32 R39, R39, R5.reuse, 0x2, P2 ;  /* 0x0000000527277211 */ /* 0x080fe200010f16ff */
[----:B------:R-:W-:Y:S01]  /*9d60*/  IMAD R46, R6, 0x90, RZ ;  /* 0x00000090062e7824 */ /* 0x000fe200078e02ff */
[-C--:B------:R-:W-:Y:S01]  /*9d70*/  IADD3 R42, P2, PT, R42, R4.reuse, RZ ;  /* 0x000000042a2a7210 */ /* 0x080fe20007f5e0ff */
[C---:B------:R-:W-:Y:S01]  /*9d80*/  IMAD R49, R6.reuse, 0x25, RZ ;  /* 0x0000002506317824 */ /* 0x040fe200078e02ff */
[-C--:B------:R-:W-:Y:S01]  /*9d90*/  LEA.HI.X.SX32 R45, R45, R5.reuse, 0x2, P1 ;  /* 0x000000052d2d7211 */ /* 0x080fe200008f16ff */
[----:B------:R-:W-:Y:S01]  /*9da0*/  IMAD R52, R6, 0x9c, RZ ;  /* 0x0000009c06347824 */ /* 0x000fe200078e02ff */
        /* <DEDUP_REMOVED lines=105> */
[C---:B------:R-:W-:Y:S01]  /*a440*/  IMAD.SHL.U32 R103, R6.reuse, 0x40, RZ ;  /* 0x0000004006677824 */ /* 0x040fe200078e00ff */
[-C--:B------:R-:W-:Y:S01]  /*a450*/  LEA.HI.X.SX32 R99, R99, R5.reuse, 0x2, P2 ;  /* 0x0000000563637211 */ /* 0x080fe200010f16ff */
[C---:B------:R-:W-:Y:S01]  /*a460*/  IMAD R106, R6.reuse, 0x108, RZ ;  /* 0x00000108066a7824 */ /* 0x040fe200078e02ff */
        /* <DEDUP_REMOVED lines=54> */
[----:B------:R-:W-:Y:S01]  /*a7d0*/  IMAD R149, R6, 0x51, RZ ;  /* 0x0000005106957824 */ /* 0x000fe200078e02ff */
        /* <DEDUP_REMOVED lines=133> */
[-C--:B------:R-:W-:Y:S02]  /*b030*/  IADD3 R214, P2, PT, R214, R4.reuse, RZ ;  /* 0x00000004d6d67210 */ /* 0x080fe40007f5e0ff */
[-C--:B------:R-:W-:Y:S01]  /*b040*/  LEA.HI.X.SX32 R217, R0, R5.reuse, 0x2, P1 ;  /* 0x0000000500d97211 */ /* 0x080fe200008f16ff */
[----:B------:R-:W-:Y:S01]  /*b050*/  IMAD R0, R6, 0x75, RZ ;  /* 0x0000007506007824 */ /* 0x000fe200078e02ff */
[----:B------:R-:W-:Y:S01]  /*b060*/  LEA.HI.X.SX32 R215, R2, R5, 0x2, P2 ;  /* 0x0000000502d77211 */ /* 0x000fe200010f16ff */
[----:B------:R-:W-:Y:S01]  /*b070*/  IMAD R222, R6, 0x1d8, RZ ;  /* 0x000001d806de7824 */ /* 0x000fe200078e02ff */
[-C--:B------:R-:W-:Y:S01]  /*b080*/  IADD3 R220, P1, PT, R220, R4.reuse, RZ ;  /* 0x00000004dcdc7210 */ /* 0x080fe20007f3e0ff */
[----:B------:R-:W-:Y:S01]  /*b090*/  IMAD R224, R6, 0x1dc, RZ ;  /* 0x000001dc06e07824 */ /* 0x000fe200078e02ff */
[----:B------:R-:W-:-:S02]  /*b0a0*/  IADD3 R218, P2, PT, R218, R4, RZ ;  /* 0x00000004dada7210 */ /* 0x000fc40007f5e0ff */
[-C--:B------:R-:W-:Y:S01]  /*b0b0*/  LEA.HI.X.SX32 R221, R0, R5.reuse, 0x2, P1 ;  /* 0x0000000500dd7211 */ /* 0x080fe200008f16ff */
[C---:B------:R-:W-:Y:S01]  /*b0c0*/  IMAD R0, R6.reuse, 0x76, RZ ;  /* 0x0000007606007824 */ /* 0x040fe200078e02ff */
[-C--:B------:R-:W-:Y:S01]  /*b0d0*/  LEA.HI.X.SX32 R219, R219, R5.reuse, 0x2, P2 ;  /* 0x00000005dbdb7211 */ /* 0x080fe200010f16ff */
[----:B------:R-:W-:Y:S01]  /*b0e0*/  IMAD R2, R6, 0x77, RZ ;  /* 0x0000007706027824 */ /* 0x000fe200078e02ff */
[-C--:B------:R-:W-:Y:S01]  /*b0f0*/  IADD3 R222, P2, PT, R222, R4.reuse, RZ ;  /* 0x00000004dede7210 */ /* 0x080fe20007f5e0ff */
[----:B------:R-:W-:Y:S01]  /*b100*/  IMAD R228, R6, 0x1e4, RZ ;  /* 0x000001e406e47824 */ /* 0x000fe200078e02ff */
[-C--:B------:R-:W-:Y:S01]  /*b110*/  IADD3 R224, P1, PT, R224, R4.reuse, RZ ;  /* 0x00000004e0e07210 */ /* 0x080fe20007f3e0ff */
[----:B------:R-:W-:Y:S01]  /*b120*/  IMAD R226, R6, 0x1e0, RZ ;  /* 0x000001e006e27824 */ /* 0x000fe200078e02ff */
        /* <DEDUP_REMOVED lines=13> */
[-C--:B------:R-:W-:Y:S02]  /*b200*/  IADD3 R232, P1, PT, R232, R4.reuse, RZ ;  /* 0x00000004e8e87210 */ /* 0x080fe40007f3e0ff */
[-C--:B------:R-:W-:Y:S01]  /*b210*/  LEA.HI.X.SX32 R231, R0, R5.reuse, 0x2, P2 ;  /* 0x0000000500e77211 */ /* 0x080fe200010f16ff */
[----:B------:R-:W-:Y:S01]  /*b220*/  IMAD R0, R6, 0x7d, RZ ;  /* 0x0000007d06007824 */ /* 0x000fe200078e02ff */
[----:B------:R-:W-:Y:S01]  /*b230*/  LEA.HI.X.SX32 R233, R2, R5, 0x2, P1 ;  /* 0x0000000502e97211 */ /* 0x000fe200008f16ff */
[----:B------:R-:W1:Y:S01]  /*b240*/  S2R R132, SR_TID.X ;  /* 0x0000000000847919 */ /* 0x000e620000002100 */
[----:B------:R-:W-:Y:S01]  /*b250*/  IADD3 R236, P1, PT, R236, R4, RZ ;  /* 0x00000004ecec7210 */ /* 0x000fe20007f3e0ff */
[----:B------:R-:W-:-:S03]  /*b260*/  IMAD R240, R6, 0x1fc, RZ ;  /* 0x000001fc06f07824 */ /* 0x000fc600078e02ff */
[----:B------:R-:W-:Y:S01]  /*b270*/  LEA.HI.X.SX32 R237, R0, R5, 0x2, P1 ;  /* 0x0000000500ed7211 */ /* 0x000fe200008f16ff */
[----:B------:R-:W-:Y:S01]  /*b280*/  IMAD R0, R6, 0x7f, RZ ;  /* 0x0000007f06007824 */ /* 0x000fe200078e02ff */
[----:B------:R-:W-:-:S04]  /*b290*/  IADD3 R240, P5, PT, R240, R4, RZ ;  /* 0x00000004f0f07210 */ /* 0x000fc80007fbe0ff */
[----:B------:R-:W-:Y:S02]  /*b2a0*/  LEA.HI.X.SX32 R241, R0, R5, 0x2, P5 ;  /* 0x0000000500f17211 */ /* 0x000fe400028f16ff */
[C---:B------:R-:W-:Y:S01]  /*b2b0*/  LEA R134, P5, R6.reuse, R4, 0x4 ;  /* 0x0000000406867211 */ /* 0x040fe200078a20ff */
[----:B------:R-:W2:Y:S04]  /*b2c0*/  S2R R252, SR_TID.X ;  /* 0x0000000000fc7919 */ /* 0x000ea80000002100 */
[----:B------:R3:W-:Y:S01]  /*b2d0*/  STL [R1+0x38], R134 ;  /* 0x0000388601007387 */ /* 0x0007e20000100800 */
[C---:B------:R-:W-:Y:S02]  /*b2e0*/  IMAD R234, R6.reuse, 0x1f0, RZ ;  /* 0x000001f006ea7824 */ /* 0x040fe400078e02ff */
[----:B------:R-:W-:-:S03]  /*b2f0*/  IMAD R238, R6, 0x1f8, RZ ;  /* 0x000001f806ee7824 */ /* 0x000fc600078e02ff */
[----:B------:R-:W-:Y:S01]  /*b300*/  IADD3 R234, P2, PT, R234, R4, RZ ;  /* 0x00000004eaea7210 */ /* 0x000fe20007f5e0ff */
[----:B------:R-:W-:-:S03]  /*b310*/  IMAD R2, R6, 0x7e, RZ ;  /* 0x0000007e06027824 */ /* 0x000fc600078e02ff */
[-C--:B------:R-:W-:Y:S02]  /*b320*/  LEA.HI.X.SX32 R235, R235, R5.reuse, 0x2, P2 ;  /* 0x00000005ebeb7211 */ /* 0x080fe400010f16ff */
[----:B------:R-:W-:Y:S02]  /*b330*/  IADD3 R238, P2, PT, R238, R4, RZ ;  /* 0x00000004eeee7210 */ /* 0x000fe40007f5e0ff */
[----:B-1----:R-:W-:Y:S01]  /*b340*/  LOP3.LUT R132, R132, 0x7f, RZ, 0xc0, !PT ;  /* 0x0000007f84847812 */ /* 0x002fe200078ec0ff */
[----:B------:R-:W-:Y:S01]  /*b350*/  USHF.L.U32 UR4, UR8, 0x15, URZ ;  /* 0x0000001508047899 */ /* 0x000fe200080006ff */
[----:B------:R-:W-:Y:S01]  /*b360*/  LEA.HI.X.SX32 R239, R2, R5, 0x2, P2 ;  /* 0x0000000502ef7211 */ /* 0x000fe200010f16ff */
[----:B------:R-:W-:Y:S01]  /*b370*/  IMAD.SHL.U32 R0, R6, 0x4, RZ ;  /* 0x0000000406007824 */ /* 0x000fe200078e00ff */
[----:B------:R-:W-:Y:S01]  /*b380*/  ISETP.NE.U32.AND P1, PT, R132, RZ, PT ;  /* 0x000000ff8400720c */ /* 0x000fe20003f25070 */
[----:B------:R-:W-:Y:S01]  /*b390*/  ULOP3.LUT UR11, UR4, 0x600000, URZ, 0xc0, !UPT ;  /* 0x00600000040b7892 */ /* 0x000fe2000f8ec0ff */
[----:B------:R-:W-:Y:S01]  /*b3a0*/  UMOV UR6, 0x1 ;  /* 0x0000000100067882 */ /* 0x000fe20000000000 */
[----:B---3--:R-:W-:Y:S10]  /*b3b0*/  BRA.U UP0, `(.L_x_5) ;  /* 0x0000000100187547 */ /* 0x008ff4000b800000 */
[----:B------:R-:W-:Y:S01]  /*b3c0*/  ELECT P2, URZ, PT ;  /* 0x0000000000ff782f */ /* 0x000fe20003840000 */
[----:B------:R-:W-:Y:S01]  /*b3d0*/  IMAD.MOV.U32 R2, RZ, RZ, 0x1 ;  /* 0x00000001ff027424 */ /* 0x000fe200078e00ff */
[----:B------:R-:W-:Y:S01]  /*b3e0*/  UMOV UR4, 0x40 ;  /* 0x0000004000047882 */ /* 0x000fe20000000000 */
[----:B------:R-:W-:Y:S01]  /*b3f0*/  UVIRTCOUNT.DEALLOC.SMPOOL 0x80 ;  /* 0x000000800000784c */ /* 0x000fe20000000000 */
[----:B------:R-:W-:-:S09]  /*b400*/  ULEA UR4, UR5, UR4, 0x18 ;  /* 0x0000000405047291 */ /* 0x000fd2000f8ec0ff */
[----:B------:R1:W-:Y:S03]  /*b410*/  @P2 STS.U8 [UR4], R2 ;  /* 0x00000002ff002988 */ /* 0x0003e60008000004 */
.L_x_5:
[----:B------:R-:W-:Y:S01]  /*b420*/  STL.64 [R1+0xd18], R230 ;  /* 0x000d18e601007387 */ /* 0x000fe20000100a00 */
[----:B------:R-:W-:Y:S01]  /*b430*/  UIADD3 UR11, UPT, UPT, UR10, UR11, URZ ;  /* 0x0000000b0a0b7290 */ /* 0x000fe2000fffe0ff */
[----:B------:R-:W3:Y:S02]  /*b440*/  LDC R135, c[0x0][0x3a0] ;  /* 0x0000e800ff877b82 */ /* 0x000ee40000000800 */
[----:B------:R-:W-:Y:S04]  /*b450*/  STL.64 [R1+0xd10], R232 ;  /* 0x000d10e801007387 */ /* 0x000fe80000100a00 */
[----:B------:R-:W-:Y:S04]  /*b460*/  STL.64 [R1+0xd08], R234 ;  /* 0x000d08ea01007387 */ /* 0x000fe80000100a00 */
[----:B------:R4:W-:Y:S04]  /*b470*/  STL.64 [R1+0xd00], R236 ;  /* 0x000d00ec01007387 */ /* 0x0009e80000100a00 */
[----:B----4-:R-:W4:Y:S01]  /*b480*/  LDL.64 R236, [R1+0x38] ;  /* 0x0000380001ec7983 */ /* 0x010f220000100a00 */
[----:B------:R-:W-:Y:S01]  /*b490*/  STTM.x128 tmem[UR11], RZ ;  /* 0x000000ff000079ed */ /* 0x000fe200083c000b */
[----:B------:R-:W1:Y:S02]  /*b4a0*/  FENCE.VIEW.ASYNC.T ;  /* 0x00000000000073c6 */ /* 0x000e640000000200 */
[----:B-1----:R-:W-:Y:S01]  /*b4b0*/  VOTEU.ALL UP1, P1 ;  /* 0x0000000000ff7886 */ /* 0x002fe20000820000 */
[----:B------:R-:W-:Y:S01]  /*b4c0*/  UIADD3 UR4, UPT, UPT, UR9, 0xd0000, URZ ;  /* 0x000d000009047890 */ /* 0x000fe2000fffe0ff */
[----:B------:R1:W-:Y:S03]  /*b4d0*/  STL.64 [R1+0xcf8], R238 ;  /* 0x000cf8ee01007387 */ /* 0x0003e60000100a00 */
[----:B------:R-:W-:-:S04]  /*b4e0*/  @!UP1 UIADD3 UR12, UPT, UPT, -UR6, 0x100000, URZ ;  /* 0x00100000060c9890 */ /* 0x000fc8000fffe1ff */
[----:B------:R-:W-:Y:S02]  /*b4f0*/  @!UP1 USHF.L.U32 UR13, UR12, 0xb, URZ ;  /* 0x0000000b0c0d9899 */ /* 0x000fe400080006ff */
[----:B------:R-:W-:Y:S02]  /*b500*/  @!UP1 USHF.L.U32 UR12, UR12, 0x1, URZ ;  /* 0x000000010c0c9899 */ /* 0x000fe400080006ff */
[----:B------:R-:W-:-:S04]  /*b510*/  @!UP1 UIADD3 UR6, UPT, UPT, -UR6, 0x100000, URZ ;  /* 0x0010000006069890 */ /* 0x000fc8000fffe1ff */
[----:B------:R-:W-:Y:S02]  /*b520*/  @!UP1 USHF.L.U32 UR7, UR6, 0xb, URZ ;  /* 0x0000000b06079899 */ /* 0x000fe400080006ff */
[----:B------:R-:W-:Y:S01]  /*b530*/  @!UP1 USHF.L.U32 UR6, UR6, 0x1, URZ ;  /* 0x0000000106069899 */ /* 0x000fe200080006ff */
[----:B------:R-:W-:Y:S01]  /*b540*/  VOTEU.ALL UP1, P1 ;  /* 0x0000000000ff7886 */ /* 0x000fe20000820000 */
[----:B------:R-:W-:Y:S06]  /*b550*/  BAR.SYNC.DEFER_BLOCKING 0x0 ;  /* 0x0000000000007b1d */ /* 0x000fec0000010000 */
[----:B-12---:R-:W2:Y:S04]  /*b560*/  LDL.64 R238, [R1+0x30] ;  /* 0x0000300001ee7983 */ /* 0x006ea80000100a00 */
[----:B------:R1:W-:Y:S04]  /*b570*/  STL.64 [R1+0xcf0], R240 ;  /* 0x000cf0f001007387 */ /* 0x0003e80000100a00 */
[----:B------:R-:W2:Y:S04]  /*b580*/  LDL.64 R232, [R1+0x48] ;  /* 0x0000480001e87983 */ /* 0x000ea80000100a00 */
[----:B------:R-:W3:Y:S04]  /*b590*/  LDL.64 R234, [R1+0x40] ;  /* 0x0000400001ea7983 */ /* 0x000ee80000100a00 */
[----:B------:R-:W1:Y:S02]  /*b5a0*/  FENCE.VIEW.ASYNC.S ;  /* 0x00000000000073c6 */ /* 0x000e640000000000 */
[----:B-1----:R1:W1:Y:S01]  /*b5b0*/  @!UP1 SYNCS.EXCH.64 URZ, [UR4], UR12 ;  /* 0x0000000c04ff95b2 */ /* 0x0022620008000100 */
[----:B------:R-:W1:Y:S01]  /*b5c0*/  LDCU.64 UR22, c[0x0][0x358] ;  /* 0x00006b00ff1677ac */ /* 0x000e620008000a00 */
[----:B------:R-:W-:Y:S01]  /*b5d0*/  IADD3 R230, P2, PT, R0, R4, RZ ;  /* 0x0000000400e67210 */ /* 0x000fe20007f5e0ff */
[----:B------:R-:W3:Y:S01]  /*b5e0*/  LDL.64 R240, [R1+0x28] ;  /* 0x0000280001f07983 */ /* 0x000ee20000100a00 */
[----:B------:R-:W-:Y:S01]  /*b5f0*/  VOTEU.ALL UP2, P1 ;  /* 0x0000000000ff7886 */ /* 0x000fe20000840000 */
[----:B-1----:R-:W-:Y:S01]  /*b600*/  BAR.SYNC.DEFER_BLOCKING 0x0 ;  /* 0x0000000000007b1d */ /* 0x002fe20000010000 */
[----:B------:R-:W-:-:S05]  /*b610*/  LEA.HI.X.SX32 R231, R6, R5, 0x2, P2 ;  /* 0x0000000506e77211 */ /* 0x000fca00010f16ff */
[----:B------:R-:W3:Y:S04]  /*b620*/  LDL.64 R142, [R1+0x18] ;  /* 0x00001800018e7983 */ /* 0x000ee80000100a00 */
[----:B------:R-:W3:Y:S04]  /*b630*/  LDL.64 R140, [R1+0x10] ;  /* 0x00001000018c7983 */ /* 0x000ee80000100a00 */
[----:B------:R-:W3:Y:S04]  /*b640*/  LDL.64 R138, [R1+0x8] ;  /* 0x00000800018a7983 */ /* 0x000ee80000100a00 */
[----:B------:R-:W3:Y:S01]  /*b650*/  LDL.64 R136, [R1] ;  /* 0x0000000001887983 */ /* 0x000ee20000100a00 */
[----:B------:R1:W1:Y:S01]  /*b660*/  @!UP2 SYNCS.EXCH.64 URZ, [UR9+0xd0008], UR6 ;  /* 0x0d00080609ffa5b2 */ /* 0x0002620008000100 */
[----:B----4-:R-:W-:Y:S01]  /*b670*/  LEA.HI.X.SX32 R237, R0, R5, 0x2, P5 ;  /* 0x0000000500ed7211 */ /* 0x010fe200028f16ff */
[----:B------:R-:W-:Y:S01]  /*b680*/  IMAD.MOV.U32 R236, RZ, RZ, R134 ;  /* 0x000000ffffec7224 */ /* 0x000fe200078e0086 */
[----:B------:R-:W-:-:S03]  /*b690*/  LEA R134, R132, UR9, 0x9 ;  /* 0x0000000984867c11 */ /* 0x000fc6000f8e48ff */
[----:B------:R-:W-:Y:S04]  /*b6a0*/  STL [R1+0x3c], R237 ;  /* 0x00003ced01007387 */ /* 0x000fe80000100800 */
[----:B------:R-:W-:Y:S04]  /*b6b0*/  STL.64 [R1+0x50], R230 ;  /* 0x000050e601007387 */ /* 0x000fe80000100a00 */
[----:B------:R-:W-:Y:S01]  /*b6c0*/  @!PT LDS RZ, [RZ] ;  /* 0x00000000fffff984 */ /* 0x000fe20000000800 */
[----:B------:R-:W-:Y:S01]  /*b6d0*/  @!PT LDS RZ, [RZ] ;  /* 0x00000000fffff984 */ /* 0x000fe20000000800 */
[----:B------:R-:W-:Y:S01]  /*b6e0*/  @!PT LDS RZ, [RZ] ;  /* 0x00000000fffff984 */ /* 0x000fe20000000800 */
[----:B-1----:R-:W-:Y:S04]  /*b6f0*/  LDGSTS.E [R134+0x70000], desc[UR22][R4.64], !P4 ;  /* 0x7000000004867fae */ /* 0x002fe8000e1a1016 */
[----:B------:R1:W-:Y:S01]  /*b700*/  STL.64 [R1+0xc08], R4 ;  /* 0x000c080401007387 */ /* 0x0003e20000100a00 */
[----:B------:R-:W-:-:S03]  /*b710*/  IADD3 R0, PT, PT, R3, -0x5, RZ ;  /* 0xfffffffb03007810 */ /* 0x000fc60007ffe0ff */
[----:B------:R-:W-:Y:S04]  /*b720*/  LDGSTS.E [R134+0x70004], desc[UR22][R230.64], !P6 ;  /* 0x70004000e6867fae */ /* 0x000fe8000f1a1016 */
[----:B-1----:R-:W4:Y:S01]  /*b730*/  LDL.64 R4, [R1+0x20] ;  /* 0x0000200001047983 */ /* 0x002f220000100a00 */
[----:B------:R-:W-:Y:S01]  /*b740*/  ISETP.GE.U32.AND P2, PT, R0, 0x7fffff7c, PT ;  /* 0x7fffff7c0000780c */ /* 0x000fe20003f46070 */
[C---:B------:R-:W-:Y:S02]  /*b750*/  VIADD R0, R3.reuse, 0xfffffffa ;  /* 0xfffffffa03007836 */ /* 0x040fe40000000000 */
[----:B--2---:R-:W-:Y:S03]  /*b760*/  LDGSTS.E [R134+0x70008], desc[UR22][R232.64], !P0 ;  /* 0x70008000e8867fae */ /* 0x004fe6000c1a1016 */
[----:B------:R-:W-:Y:S01]  /*b770*/  ISETP.GE.U32.AND P5, PT, R0, 0x7fffff7b, PT ;  /* 0x7fffff7b0000780c */ /* 0x000fe20003fa6070 */
[C---:B------:R-:W-:Y:S01]  /*b780*/  VIADD R0, R3.reuse, 0xfffffff9 ;  /* 0xfffffff903007836 */ /* 0x040fe20000000000 */
[----:B---3--:R-:W-:Y:S04]  /*b790*/  LDGSTS.E [R134+0x7000c], desc[UR22][R234.64], !P3 ;  /* 0x7000c000ea867fae */ /* 0x008fe8000d9a1016 */
[----:B------:R-:W-:Y:S01]  /*b7a0*/  ISETP.GE.U32.AND P4, PT, R0, 0x7fffff7a, PT ;  /* 0x7fffff7a0000780c */ /* 0x000fe20003f86070 */
[C---:B------:R-:W-:Y:S01]  /*b7b0*/  VIADD R0, R3.reuse, 0xfffffff8 ;  /* 0xfffffff803007836 */ /* 0x040fe20000000000 */
[----:B------:R-:W-:Y:S04]  /*b7c0*/  LDGSTS.E [R134+0x70010], desc[UR22][R236.64], !P2 ;  /* 0x70010000ec867fae */ /* 0x000fe8000d1a1016 */
[----:B------:R-:W-:Y:S01]  /*b7d0*/  ISETP.GE.U32.AND P6, PT, R0, 0x7fffff79, PT ;  /* 0x7fffff790000780c */ /* 0x000fe20003fc6070 */
[C---:B------:R-:W-:Y:S01]  /*b7e0*/  VIADD R0, R3.reuse, 0xfffffff7 ;  /* 0xfffffff703007836 */ /* 0x040fe20000000000 */
[----:B------:R-:W-:Y:S04]  /*b7f0*/  LDGSTS.E [R134+0x70014], desc[UR22][R238.64], !P5 ;  /* 0x70014000ee867fae */ /* 0x000fe8000e9a1016 */
[----:B------:R-:W-:Y:S01]  /*b800*/  ISETP.GE.U32.AND P0, PT, R0, 0x7fffff78, PT ;  /* 0x7fffff780000780c */ /* 0x000fe20003f06070 */
[----:B------:R-:W-:Y:S01]  /*b810*/  LDGSTS.E [R134+0x70018], desc[UR22][R240.64], !P4 ;  /* 0x70018000f0867fae */ /* 0x000fe2000e1a1016 */
[----:B------:R-:W-:-:S03]  /*b820*/  IADD3 R0, PT, PT, R3, -0xa, RZ ;  /* 0xfffffff603007810 */ /* 0x000fc60007ffe0ff */
[----:B------:R-:W2:Y:S01]  /*b830*/  LDL.LU.64 R230, [R1+0xd18] ;  /* 0x000d180001e67983 */ /* 0x000ea20000300a00 */
[----:B------:R-:W-:Y:S01]  /*b840*/  ISETP.GE.U32.AND P3, PT, R0, 0x7fffff77, PT ;  /* 0x7fffff770000780c */ /* 0x000fe20003f66070 */
[C---:B------:R-:W-:Y:S02]  /*b850*/  VIADD R0, R3.reuse, 0xfffffff5 ;  /* 0xfffffff503007836 */ /* 0x040fe40000000000 */
[----:B------:R-:W3:Y:S03]  /*b860*/  LDL.LU.64 R232, [R1+0xd10] ;  /* 0x000d100001e87983 */ /* 0x000ee60000300a00 */
[----:B------:R-:W-:Y:S01]  /*b870*/  ISETP.GE.U32.AND P2, PT, R0, 0x7fffff76, PT ;  /* 0x7fffff760000780c */ /* 0x000fe20003f46070 */
[C---:B------:R-:W-:Y:S01]  /*b880*/  VIADD R0, R3.reuse, 0xfffffff4 ;  /* 0xfffffff403007836 */ /* 0x040fe20000000000 */
[----:B------:R-:W2:Y:S04]  /*b890*/  LDL.LU.64 R234, [R1+0xd08] ;  /* 0x000d080001ea7983 */ /* 0x000ea80000300a00 */
[----:B------:R-:W-:Y:S01]  /*b8a0*/  ISETP.GE.U32.AND P5, PT, R0, 0x7fffff75, PT ;  /* 0x7fffff750000780c */ /* 0x000fe20003fa6070 */
[C---:B------:R-:W-:Y:S01]  /*b8b0*/  VIADD R0, R3.reuse, 0xfffffff3 ;  /* 0xfffffff303007836 */ /* 0x040fe20000000000 */
[----:B------:R-:W2:Y:S04]  /*b8c0*/  LDL.LU.64 R236, [R1+0xd00] ;  /* 0x000d000001ec7983 */ /* 0x000ea80000300a00 */
[----:B------:R-:W-:Y:S01]  /*b8d0*/  ISETP.GE.U32.AND P4, PT, R0, 0x7fffff74, PT ;  /* 0x7fffff740000780c */ /* 0x000fe20003f86070 */
[----:B------:R-:W-:Y:S01]  /*b8e0*/  VIADD R0, R3, 0xfffffff2 ;  /* 0xfffffff203007836 */ /* 0x000fe20000000000 */
[----:B------:R-:W2:Y:S04]  /*b8f0*/  LDL.LU.64 R238, [R1+0xcf8] ;  /* 0x000cf80001ee7983 */ /* 0x000ea80000300a00 */
[----:B------:R-:W2:Y:S04]  /*b900*/  LDL.LU.64 R240, [R1+0xcf0] ;  /* 0x000cf00001f07983 */ /* 0x000ea80000300a00 */
[----:B----4-:R1:W-:Y:S01]  /*b910*/  LDGSTS.E [R134+0x7001c], desc[UR22][R4.64], !P6 ;  /* 0x7001c00004867fae */ /* 0x0103e2000f1a1016 */
[----:B------:R-:W-:-:S02]  /*b920*/  ISETP.GE.U32.AND P6, PT, R0, 0x7fffff73, PT ;  /* 0x7fffff730000780c */ /* 0x000fc40003fc6070 */
[C---:B------:R-:W-:Y:S01]  /*b930*/  IADD3 R0, PT, PT, R3.reuse, -0xf, RZ ;  /* 0xfffffff103007810 */ /* 0x040fe20007ffe0ff */
[----:B------:R-:W-:Y:S03]  /*b940*/  LDGSTS.E [R134+0x70020], desc[UR22][R142.64], !P0 ;  /* 0x700200008e867fae */ /* 0x000fe6000c1a1016 */
[----:B------:R-:W-:Y:S01]  /*b950*/  ISETP.GE.U32.AND P0, PT, R0, 0x7fffff72, PT ;  /* 0x7fffff720000780c */ /* 0x000fe20003f06070 */
[C---:B------:R-:W-:Y:S01]  /*b960*/  VIADD R0, R3.reuse, 0xfffffff0 ;  /* 0xfffffff003007836 */ /* 0x040fe20000000000 */
[----:B------:R-:W-:Y:S04]  /*b970*/  LDGSTS.E [R134+0x70024], desc[UR22][R140.64], !P3 ;  /* 0x700240008c867fae */ /* 0x000fe8000d9a1016 */
[----:B------:R-:W-:Y:S01]  /*b980*/  ISETP.GE.U32.AND P3, PT, R0, 0x7fffff71, PT ;  /* 0x7fffff710000780c */ /* 0x000fe20003f66070 */
[C---:B------:R-:W-:Y:S01]  /*b990*/  VIADD R0, R3.reuse, 0xffffffef ;  /* 0xffffffef03007836 */ /* 0x040fe20000000000 */
[----:B------:R-:W-:Y:S04]  /*b9a0*/  LDGSTS.E [R134+0x70028], desc[UR22][R138.64], !P2 ;  /* 0x700280008a867fae */ /* 0x000fe8000d1a1016 */
[----:B------:R-:W-:Y:S01]  /*b9b0*/  ISETP.GE.U32.AND P2, PT, R0, 0x7fffff70, PT ;  /* 0x7fffff700000780c */ /* 0x000fe20003f46070 */
[C---:B------:R-:W-:Y:S01]  /*b9c0*/  VIADD R0, R3.reuse, 0xffffffee ;  /* 0xffffffee03007836 */ /* 0x040fe20000000000 */
[----:B------:R4:W-:Y:S04]  /*b9d0*/  LDGSTS.E [R134+0x7002c], desc[UR22][R136.64], !P5 ;  /* 0x7002c00088867fae */ /* 0x0009e8000e9a1016 */
[----:B------:R-:W-:Y:S01]  /*b9e0*/  ISETP.GE.U32.AND P5, PT, R0, 0x7fffff6f, PT ;  /* 0x7fffff6f0000780c */ /* 0x000fe20003fa6070 */
[C---:B------:R-:W-:Y:S01]  /*b9f0*/  VIADD R0, R3.reuse, 0xffffffed ;  /* 0xffffffed03007836 */ /* 0x040fe20000000000 */
[----:B------:R-:W-:Y:S04]  /*ba00*/  LDGSTS.E [R134+0x70030], desc[UR22][R250.64], !P4 ;  /* 0x70030000fa867fae */ /* 0x000fe8000e1a1016 */
[----:B------:R-:W-:Y:S01]  /*ba10*/  STL.64 [R1+0xc10], R250 ;  /* 0x000c10fa01007387 */ /* 0x000fe20000100a00 */
[----:B------:R-:W-:Y:S01]  /*ba20*/  ISETP.GE.U32.AND P4, PT, R0, 0x7fffff6e, PT ;  /* 0x7fffff6e0000780c */ /* 0x000fe20003f86070 */
[C---:B-1----:R-:W-:Y:S01]  /*ba30*/  VIADD R4, R3.reuse, 0x7f ;  /* 0x0000007f03047836 */ /* 0x042fe20000000000 */
[C---:B------:R-:W-:Y:S01]  /*ba40*/  IADD3 R0, PT, PT, R3.reuse, -0x14, RZ ;  /* 0xffffffec03007810 */ /* 0x040fe20007ffe0ff */
[----:B------:R-:W-:Y:S01]  /*ba50*/  LDGSTS.E [R134+0x70034], desc[UR22][R248.64], !P6 ;  /* 0x70034000f8867fae */ /* 0x000fe2000f1a1016 */
[----:B----4-:R-:W1:Y:S02]  /*ba60*/  LDC R136, c[0x0][0x3a0] ;  /* 0x0000e800ff887b82 */ /* 0x010e640000000800 */
[----:B------:R-:W-:Y:S01]  /*ba70*/  ISETP.GE.U32.AND P6, PT, R0, 0x7fffff6d, PT ;  /* 0x7fffff6d0000780c */ /* 0x000fe20003fc6070 */
[C---:B------:R-:W-:Y:S01]  /*ba80*/  VIADD R0, R3.reuse, 0xffffffeb ;  /* 0xffffffeb03007836 */ /* 0x040fe20000000000 */
[----:B------:R-:W-:Y:S04]  /*ba90*/  LDGSTS.E [R134+0x70038], desc[UR22][R246.64], !P0 ;  /* 0x70038000f6867fae */ /* 0x000fe8000c1a1016 */
[----:B------:R-:W-:Y:S01]  /*baa0*/  ISETP.GE.U32.AND P0, PT, R0, 0x7fffff6c, PT ;  /* 0x7fffff6c0000780c */ /* 0x000fe20003f06070 */
[C---:B------:R-:W-:Y:S01]  /*bab0*/  VIADD R0, R3.reuse, 0xffffffea ;  /* 0xffffffea03007836 */ /* 0x040fe20000000000 */
[----:B------:R-:W-:Y:S01]  /*bac0*/  LDGSTS.E [R134+0x7003c], desc[UR22][R244.64], !P3 ;  /* 0x7003c000f4867fae */ /* 0x000fe2000d9a1016 */
[----:B------:R-:W4:Y:S03]  /*bad0*/  LDC R137, c[0x0][0x3a0] ;  /* 0x0000e800ff897b82 */ /* 0x000f260000000800 */
[----:B------:R-:W-:Y:S01]  /*bae0*/  ISETP.GE.U32.AND P3, PT, R0, 0x7fffff6b, PT ;  /* 0x7fffff6b0000780c */ /* 0x000fe20003f66070 */
[C---:B------:R-:W-:Y:S01]  /*baf0*/  VIADD R0, R3.reuse, 0xffffffe9 ;  /* 0xffffffe903007836 */ /* 0x040fe20000000000 */
[----:B------:R-:W-:Y:S03]  /*bb00*/  LDGSTS.E [R134+0x70040], desc[UR22][R242.64], !P2 ;  /* 0x70040000f2867fae */ /* 0x000fe6000d1a1016 */
[----:B------:R-:W1:Y:S01]  /*bb10*/  LDC R138, c[0x0][0x3a0] ;  /* 0x0000e800ff8a7b82 */ /* 0x000e620000000800 */
[----:B------:R-:W-:Y:S01]  /*bb20*/  ISETP.GE.U32.AND P2, PT, R0, 0x7fffff6a, PT ;  /* 0x7fffff6a0000780c */ /* 0x000fe20003f46070 */
[C---:B------:R-:W-:Y:S01]  /*bb30*/  VIADD R0, R3.reuse, 0xffffffe8 ;  /* 0xffffffe803007836 */ /* 0x040fe20000000000 */
[----:B------:R-:W-:Y:S04]  /*bb40*/  LDGSTS.E [R134+0x70044], desc[UR22][R8.64], !P5 ;  /* 0x7004400008867fae */ /* 0x000fe8000e9a1016 */
[----:B------:R-:W-:Y:S01]  /*bb50*/  ISETP.GE.U32.AND P5, PT, R0, 0x7fffff69, PT ;  /* 0x7fffff690000780c */ /* 0x000fe20003fa6070 */
[----:B------:R-:W-:Y:S01]  /*bb60*/  LDGSTS.E [R134+0x70048], desc[UR22][R10.64], !P4 ;  /* 0x700480000a867fae */ /* 0x000fe2000e1a1016 */
[----:B------:R-:W-:-:S03]  /*bb70*/  IADD3 R0, PT, PT, R3, -0x19, RZ ;  /* 0xffffffe703007810 */ /* 0x000fc60007ffe0ff */
[----:B------:R-:W-:Y:S01]  /*bb80*/  LDGSTS.E [R134+0x7004c], desc[UR22][R12.64], !P6 ;  /* 0x7004c0000c867fae */ /* 0x000fe2000f1a1016 */
[----:B------:R-:W-:Y:S01]  /*bb90*/  ISETP.GE.U32.AND P4, PT, R0, 0x7fffff68, PT ;  /* 0x7fffff680000780c */ /* 0x000fe20003f86070 */
[C---:B------:R-:W-:Y:S02]  /*bba0*/  VIADD R0, R3.reuse, 0xffffffe6 ;  /* 0xffffffe603007836 */ /* 0x040fe40000000000 */
        /* <DEDUP_REMOVED lines=44> */
[----:B------:R-:W-:-:S04]  /*be70*/  IADD3 R0, PT, PT, R3, -0x28, RZ ;  /* 0xffffffd803007810 */ /* 0x000fc80007ffe0ff */
        /* <DEDUP_REMOVED lines=227> */
[----:B------:R-:W-:Y:S04]  /*ccb0*/  STL.64 [R1+0xc18], R248 ;  /* 0x000c18f801007387 */ /* 0x000fe80000100a00 */
[----:B------:R-:W-:Y:S01]  /*ccc0*/  ISETP.GE.U32.AND P6, PT, R0, 0x7fffff0d, PT ;  /* 0x7fffff0d0000780c */ /* 0x000fe20003fc6070 */
[C---:B------:R-:W-:Y:S01]  /*ccd0*/  VIADD R0, R3.reuse, 0xffffff8b ;  /* 0xffffff8b03007836 */ /* 0x040fe20000000000 */
[----:B------:R-:W-:Y:S04]  /*cce0*/  LDGSTS.E [R134+0x701c0], desc[UR22][R210.64], !P2 ;  /* 0x701c0000d2867fae */ /* 0x000fe8000d1a1016 */
[----:B------:R-:W-:Y:S01]  /*ccf0*/  ISETP.GE.U32.AND P0, PT, R0, 0x7fffff0c, PT ;  /* 0x7fffff0c0000780c */ /* 0x000fe20003f06070 */
[C---:B------:R-:W-:Y:S01]  /*cd00*/  VIADD R0, R3.reuse, 0xffffff8a ;  /* 0xffffff8a03007836 */ /* 0x040fe20000000000 */
[----:B------:R-:W-:Y:S04]  /*cd10*/  STL.64 [R1+0xc20], R246 ;  /* 0x000c20f601007387 */ /* 0x000fe80000100a00 */
[----:B------:R-:W-:Y:S01]  /*cd20*/  ISETP.GE.U32.AND P3, PT, R0, 0x7fffff0b, PT ;  /* 0x7fffff0b0000780c */ /* 0x000fe20003f66070 */
[----:B------:R-:W-:Y:S01]  /*cd30*/  VIADD R0, R3, 0xffffff89 ;  /* 0xffffff8903007836 */ /* 0x000fe20000000000 */
[----:B------:R-:W-:Y:S04]  /*cd40*/  STL.64 [R1+0xc28], R244 ;  /* 0x000c28f401007387 */ /* 0x000fe80000100a00 */
[----:B------:R1:W-:Y:S01]  /*cd50*/  STL.64 [R1+0xc30], R242 ;  /* 0x000c30f201007387 */ /* 0x0003e20000100a00 */
[----:B------:R-:W-:-:S02]  /*cd60*/  ISETP.GE.U32.AND P2, PT, R0, 0x7fffff0a, PT ;  /* 0x7fffff0a0000780c */ /* 0x000fc40003f46070 */
[C---:B------:R-:W-:Y:S01]  /*cd70*/  IADD3 R0, PT, PT, R3.reuse, -0x78, RZ ;  /* 0xffffff8803007810 */ /* 0x040fe20007ffe0ff */
[----:B------:R-:W-:Y:S04]  /*cd80*/  STL.64 [R1+0xc38], R8 ;  /* 0x000c380801007387 */ /* 0x000fe80000100a00 */
[----:B------:R-:W-:Y:S04]  /*cd90*/  STL.64 [R1+0xc40], R10 ;  /* 0x000c400a01007387 */ /* 0x000fe80000100a00 */
[----:B------:R-:W-:Y:S04]  /*cda0*/  STL.64 [R1+0xc48], R12 ;  /* 0x000c480c01007387 */ /* 0x000fe80000100a00 */
[----:B------:R-:W-:Y:S04]  /*cdb0*/  STL.64 [R1+0xc50], R14 ;  /* 0x000c500e01007387 */ /* 0x000fe80000100a00 */
[----:B------:R-:W-:Y:S04]  /*cdc0*/  STL.64 [R1+0xc58], R16 ;  /* 0x000c581001007387 */ /* 0x000fe80000100a00 */
[----:B------:R-:W-:Y:S01]  /*cdd0*/  LDGSTS.E [R134+0x701c4], desc[UR22][R212.64], !P5 ;  /* 0x701c4000d4867fae */ /* 0x000fe2000e9a1016 */
[----:B------:R-:W-:Y:S01]  /*cde0*/  ISETP.GE.U32.AND P5, PT, R0, 0x7fffff09, PT ;  /* 0x7fffff090000780c */ /* 0x000fe20003fa6070 */
[----:B------:R-:W-:-:S02]  /*cdf0*/  VIADD R0, R3, 0xffffff87 ;  /* 0xffffff8703007836 */ /* 0x000fc40000000000 */
[----:B------:R-:W-:Y:S04]  /*ce00*/  STL.64 [R1+0xc60], R18 ;  /* 0x000c601201007387 */ /* 0x000fe80000100a00 */
        /* <DEDUP_REMOVED lines=22> */
[----:B------:R2:W-:Y:S04]  /*cf70*/  STL.64 [R1+0xce8], R52 ;  /* 0x000ce83401007387 */ /* 0x0005e80000100a00 */
[----:B------:R-:W-:Y:S01]  /*cf80*/  LDGSTS.E [R134+0x701d0], desc[UR22][R218.64], !P0 ;  /* 0x701d0000da867fae */ /* 0x000fe2000c1a1016 */
[----:B------:R-:W-:Y:S01]  /*cf90*/  ISETP.GE.U32.AND P0, PT, R0, 0x7fffff06, PT ;  /* 0x7fffff060000780c */ /* 0x000fe20003f06070 */
[----:B------:R-:W-:-:S02]  /*cfa0*/  VIADD R0, R3, 0xffffff84 ;  /* 0xffffff8403007836 */ /* 0x000fc40000000000 */
[----:B-1----:R-:W4:Y:S04]  /*cfb0*/  LDL.64 R242, [R1+0x258] ;  /* 0x0002580001f27983 */ /* 0x002f280000100a00 */
[----:B------:R-:W4:Y:S04]  /*cfc0*/  LDL.64 R244, [R1+0x230] ;  /* 0x0002300001f47983 */ /* 0x000f280000100a00 */
[----:B------:R-:W4:Y:S04]  /*cfd0*/  LDL.64 R246, [R1+0x210] ;  /* 0x0002100001f67983 */ /* 0x000f280000100a00 */
[----:B------:R-:W4:Y:S04]  /*cfe0*/  LDL.64 R248, [R1+0x1f0] ;  /* 0x0001f00001f87983 */ /* 0x000f280000100a00 */
[----:B------:R-:W-:Y:S01]  /*cff0*/  LDGSTS.E [R134+0x701d4], desc[UR22][R220.64], !P3 ;  /* 0x701d4000dc867fae */ /* 0x000fe2000d9a1016 */
[----:B------:R-:W-:-:S02]  /*d000*/  ISETP.GE.U32.AND P3, PT, R0, 0x7fffff05, PT ;  /* 0x7fffff050000780c */ /* 0x000fc40003f66070 */
[C---:B------:R-:W-:Y:S01]  /*d010*/  IADD3 R0, PT, PT, R3.reuse, -0x7d, RZ ;  /* 0xffffff8303007810 */ /* 0x040fe20007ffe0ff */
[----:B------:R-:W-:Y:S03]  /*d020*/  LDGSTS.E [R134+0x701d8], desc[UR22][R222.64], !P2 ;  /* 0x701d8000de867fae */ /* 0x000fe6000d1a1016 */
[----:B------:R-:W-:Y:S01]  /*d030*/  ISETP.GE.U32.AND P2, PT, R0, 0x7fffff04, PT ;  /* 0x7fffff040000780c */ /* 0x000fe20003f46070 */
[C---:B------:R-:W-:Y:S01]  /*d040*/  VIADD R0, R3.reuse, 0xffffff82 ;  /* 0xffffff8203007836 */ /* 0x040fe20000000000 */
[----:B------:R-:W-:Y:S04]  /*d050*/  LDGSTS.E [R134+0x701dc], desc[UR22][R224.64], !P5 ;  /* 0x701dc000e0867fae */ /* 0x000fe8000e9a1016 */
[----:B------:R-:W-:Y:S01]  /*d060*/  ISETP.GE.U32.AND P5, PT, R0, 0x7fffff03, PT ;  /* 0x7fffff030000780c */ /* 0x000fe20003fa6070 */
[----:B------:R-:W-:Y:S01]  /*d070*/  LDGSTS.E [R134+0x701e0], desc[UR22][R226.64], !P4 ;  /* 0x701e0000e2867fae */ /* 0x000fe2000e1a1016 */
[----:B------:R-:W-:-:S03]  /*d080*/  VIADD R0, R3, 0xffffff81 ;  /* 0xffffff8103007836 */ /* 0x000fc60000000000 */
[----:B------:R-:W4:Y:S04]  /*d090*/  LDL.64 R250, [R1+0x1d0] ;  /* 0x0001d00001fa7983 */ /* 0x000f280000100a00 */
[----:B------:R-:W-:Y:S01]  /*d0a0*/  LDGSTS.E [R134+0x701e4], desc[UR22][R228.64], !P6 ;  /* 0x701e4000e4867fae */ /* 0x000fe2000f1a1016 */
[----:B------:R-:W-:Y:S01]  /*d0b0*/  ISETP.GE.AND P6, PT, R132, R3, PT ;  /* 0x000000038400720c */ /* 0x000fe20003fc6270 */
[----:B------:R-:W-:Y:S02]  /*d0c0*/  VIADD R3, R3, 0xffffff80 ;  /* 0xffffff8003037836 */ /* 0x000fe40000000000 */
[----:B--2---:R-:W-:Y:S01]  /*d0d0*/  LDGSTS.E [R134+0x701e8], desc[UR22][R230.64], !P0 ;  /* 0x701e8000e6867fae */ /* 0x004fe2000c1a1016 */
[----:B------:R-:W-:Y:S02]  /*d0e0*/  ISETP.GT.AND P0, PT, R4, 0x7f, PT ;  /* 0x0000007f0400780c */ /* 0x000fe40003f04270 */
[----:B------:R-:W-:Y:S01]  /*d0f0*/  ISETP.GE.U32.AND P4, PT, R0, 0x7fffff02, PT ;  /* 0x7fffff020000780c */ /* 0x000fe20003f86070 */
[----:B---3--:R-:W-:Y:S01]  /*d100*/  LDGSTS.E [R134+0x701ec], desc[UR22][R232.64], !P3 ;  /* 0x701ec000e8867fae */ /* 0x008fe2000d9a1016 */
[----:B------:R-:W-:-:S02]  /*d110*/  SEL R0, RZ, 0x4, !P0 ;  /* 0x00000004ff007807 */ /* 0x000fc40004000000 */
[----:B------:R-:W-:Y:S01]  /*d120*/  ISETP.GE.AND P3, PT, R132, R3, PT ;  /* 0x000000038400720c */ /* 0x000fe20003f66270 */
[----:B------:R-:W-:Y:S01]  /*d130*/  LDGSTS.E [R134+0x701f0], desc[UR22][R234.64], !P2 ;  /* 0x701f0000ea867fae */ /* 0x000fe2000d1a1016 */
[----:B------:R-:W-:Y:S02]  /*d140*/  SEL R2, R0, RZ, !P6 ;  /* 0x000000ff00027207 */ /* 0x000fe40007000000 */
[----:B------:R-:W-:Y:S01]  /*d150*/  SEL R0, RZ, 0x4, P3 ;  /* 0x00000004ff007807 */ /* 0x000fe20001800000 */
[----:B------:R-:W2:Y:S01]  /*d160*/  LDL.64 R52, [R1+0x190] ;  /* 0x0001900001347983 */ /* 0x000ea20000100a00 */
[----:B------:R-:W-:-:S03]  /*d170*/  ISETP.GT.AND P3, PT, R4, 0xff, PT ;  /* 0x000000ff0400780c */ /* 0x000fc60003f64270 */
[----:B------:R-:W3:Y:S01]  /*d180*/  LDL.64 R4, [R1+0x1b0] ;  /* 0x0001b00001047983 */ /* 0x000ee20000100a00 */
[----:B------:R-:W-:Y:S01]  /*d190*/  ISETP.GE.U32.AND P6, PT, R3, 0x7fffff01, PT ;  /* 0x7fffff010300780c */ /* 0x000fe20003fc6070 */
[----:B------:R-:W-:Y:S01]  /*d1a0*/  IMAD R3, R252, 0x80, R252 ;  /* 0x00000080fc037824 */ /* 0x000fe200078e02fc */
[----:B------:R-:W-:Y:S01]  /*d1b0*/  SEL R0, R0, RZ, P3 ;  /* 0x000000ff00007207 */ /* 0x000fe20001800000 */
[----:B------:R-:W-:Y:S01]  /*d1c0*/  LDGSTS.E [R134+0x701f4], desc[UR22][R236.64], !P5 ;  /* 0x701f4000ec867fae */ /* 0x000fe2000e9a1016 */
[----:B------:R-:W1:Y:S01]  /*d1d0*/  LDC R252, c[0x0][0x3a0] ;  /* 0x0000e800fffc7b82 */ /* 0x000e620000000800 */
[----:B------:R-:W-:Y:S01]  /*d1e0*/  IMAD.SHL.U32 R3, R3, 0x4, RZ ;  /* 0x0000000403037824 */ /* 0x000fe200078e00ff */
[----:B------:R-:W-:Y:S01]  /*d1f0*/  ISETP.NE.U32.AND P3, PT, R2, RZ, PT ;  /* 0x000000ff0200720c */ /* 0x000fe20003f65070 */
[----:B------:R-:W2:Y:S03]  /*d200*/  LDL.64 R50, [R1+0x170] ;  /* 0x0001700001327983 */ /* 0x000ea60000100a00 */
[----:B------:R-:W-:Y:S01]  /*d210*/  LOP3.LUT R3, R3, 0xc07c, RZ, 0xc0, !PT ;  /* 0x0000c07c03037812 */ /* 0x000fe200078ec0ff */
[----:B------:R-:W-:Y:S04]  /*d220*/  LDGSTS.E [R134+0x701f8], desc[UR22][R238.64], !P4 ;  /* 0x701f8000ee867fae */ /* 0x000fe8000e1a1016 */
[----:B------:R-:W-:Y:S01]  /*d230*/  VIADD R143, R3, UR9 ;  /* 0x00000009038f7c36 */ /* 0x000fe20008000000 */
[----:B------:R-:W2:Y:S04]  /*d240*/  LDL.64 R48, [R1+0x150] ;  /* 0x0001500001307983 */ /* 0x000ea80000100a00 */
[----:B------:R-:W-:Y:S04]  /*d250*/  LDGSTS.E [R134+0x701fc], desc[UR22][R240.64], !P6 ;  /* 0x701fc000f0867fae */ /* 0x000fe8000f1a1016 */
[----:B------:R-:W2:Y:S04]  /*d260*/  LDL.64 R46, [R1+0x130] ;  /* 0x00013000012e7983 */ /* 0x000ea80000100a00 */
[----:B------:R-:W0:Y:S04]  /*d270*/  LDGDEPBAR ;  /* 0x00000000000079af */ /* 0x000e280000000000 */
[----:B------:R-:W2:Y:S04]  /*d280*/  LDL.64 R44, [R1+0x110] ;  /* 0x00011000012c7983 */ /* 0x000ea80000100a00 */
        /* <DEDUP_REMOVED lines=18> */
[----:B----4-:R-:W-:Y:S04]  /*d3b0*/  LDGSTS.E [R143], desc[UR22][R242.64], P3 ;  /* 0x00000000f28f7fae */ /* 0x010fe800099a1016 */
[----:B------:R-:W-:Y:S04]  /*d3c0*/  LDGSTS.E [R143+0x400], desc[UR22][R244.64], P3 ;  /* 0x00400000f48f7fae */ /* 0x000fe800099a1016 */
[----:B------:R-:W-:Y:S04]  /*d3d0*/  LDGSTS.E [R143+0x800], desc[UR22][R246.64], P3 ;  /* 0x00800000f68f7fae */ /* 0x000fe800099a1016 */
[----:B------:R-:W-:Y:S04]  /*d3e0*/  LDGSTS.E [R143+0xc00], desc[UR22][R248.64], P3 ;  /* 0x00c00000f88f7fae */ /* 0x000fe800099a1016 */
[----:B------:R-:W4:Y:S04]  /*d3f0*/  LDL.64 R242, [R1+0x68] ;  /* 0x0000680001f27983 */ /* 0x000f280000100a00 */
[----:B------:R-:W4:Y:S04]  /*d400*/  LDL.64 R244, [R1+0x248] ;  /* 0x0002480001f47983 */ /* 0x000f280000100a00 */
[----:B------:R-:W4:Y:S04]  /*d410*/  LDL.64 R248, [R1+0x70] ;  /* 0x0000700001f87983 */ /* 0x000f280000100a00 */
[----:B------:R-:W4:Y:S04]  /*d420*/  LDL.64 R246, [R1+0x220] ;  /* 0x0002200001f67983 */ /* 0x000f280000100a00 */
[----:B------:R-:W-:Y:S04]  /*d430*/  LDGSTS.E [R143+0x1000], desc[UR22][R250.64], P3 ;  /* 0x01000000fa8f7fae */ /* 0x000fe800099a1016 */
[----:B------:R-:W4:Y:S04]  /*d440*/  LDL.64 R250, [R1+0xa8] ;  /* 0x0000a80001fa7983 */ /* 0x000f280000100a00 */
[----:B---3--:R-:W-:Y:S01]  /*d450*/  LDGSTS.E [R143+0x1400], desc[UR22][R4.64], P3 ;  /* 0x01400000048f7fae */ /* 0x008fe200099a1016 */
[----:B------:R-:W-:-:S03]  /*d460*/  ISETP.NE.U32.AND P2, PT, R0, RZ, PT ;  /* 0x000000ff0000720c */ /* 0x000fc60003f45070 */
[----:B------:R-:W3:Y:S01]  /*d470*/  LDL.64 R4, [R1+0x200] ;  /* 0x0002000001047983 */ /* 0x000ee20000100a00 */
[----:B------:R-:W-:Y:S02]  /*d480*/  IADD3 R0, PT, PT, R135, -0x81, RZ ;  /* 0xffffff7f87007810 */ /* 0x000fe40007ffe0ff */
[C---:B------:R-:W-:Y:S01]  /*d490*/  LOP3.LUT R139, R3.reuse, 0x40, RZ, 0x3c, !PT ;  /* 0x00000040038b7812 */ /* 0x040fe200078e3cff */
[----:B--2---:R-:W-:Y:S01]  /*d4a0*/  LDGSTS.E [R143+0x1800], desc[UR22][R52.64], P3 ;  /* 0x01800000348f7fae */ /* 0x004fe200099a1016 */
[----:B------:R-:W-:Y:S01]  /*d4b0*/  ISETP.GE.U32.AND P5, PT, R0, 0x7fffff00, PT ;  /* 0x7fffff000000780c */ /* 0x000fe20003fa6070 */
[----:B------:R-:W-:Y:S01]  /*d4c0*/  VIADD R0, R136, 0xffffff7e ;  /* 0xffffff7e88007836 */ /* 0x000fe20000000000 */
[C---:B------:R-:W-:Y:S01]  /*d4d0*/  LOP3.LUT R136, R3.reuse, 0x10, RZ, 0x3c, !PT ;  /* 0x0000001003887812 */ /* 0x040fe200078e3cff */
[----:B------:R-:W-:Y:S01]  /*d4e0*/  LDGSTS.E [R143+0x1c00], desc[UR22][R50.64], P3 ;  /* 0x01c00000328f7fae */ /* 0x000fe200099a1016 */
[----:B------:R-:W-:Y:S01]  /*d4f0*/  LOP3.LUT R140, R3, 0x50, RZ, 0x3c, !PT ;  /* 0x00000050038c7812 */ /* 0x000fe200078e3cff */
[----:B------:R-:W2:Y:S02]  /*d500*/  LDC R135, c[0x0][0x3a0] ;  /* 0x0000e800ff877b82 */ /* 0x000ea40000000800 */
[----:B------:R-:W-:Y:S01]  /*d510*/  LDGSTS.E [R143+0x2000], desc[UR22][R48.64], P3 ;  /* 0x02000000308f7fae */ /* 0x000fe200099a1016 */
[----:B------:R-:W-:-:S03]  /*d520*/  VIADD R136, R136, UR9 ;  /* 0x0000000988887c36 */ /* 0x000fc60008000000 */
[----:B------:R-:W-:Y:S01]  /*d530*/  LDGSTS.E [R143+0x2400], desc[UR22][R46.64], P3 ;  /* 0x024000002e8f7fae */ /* 0x000fe200099a1016 */
[----:B------:R-:W-:-:S03]  /*d540*/  ISETP.GE.U32.AND P4, PT, R0, 0x7ffffeff, PT ;  /* 0x7ffffeff0000780c */ /* 0x000fc60003f86070 */
[----:B------:R-:W2:Y:S04]  /*d550*/  LDL.64 R52, [R1+0x1a0] ;  /* 0x0001a00001347983 */ /* 0x000ea80000100a00 */
[----:B------:R-:W-:Y:S04]  /*d560*/  LDGSTS.E [R143+0x2800], desc[UR22][R44.64], P3 ;  /* 0x028000002c8f7fae */ /* 0x000fe800099a1016 */
[----:B------:R-:W-:Y:S04]  /*d570*/  LDGSTS.E [R143+0x2c00], desc[UR22][R42.64], P3 ;  /* 0x02c000002a8f7fae */ /* 0x000fe800099a1016 */
[----:B------:R-:W-:Y:S04]  /*d580*/  LDGSTS.E [R143+0x3000], desc[UR22][R40.64], P3 ;  /* 0x03000000288f7fae */ /* 0x000fe800099a1016 */
[----:B------:R-:W-:Y:S04]  /*d590*/  LDGSTS.E [R143+0x3400], desc[UR22][R38.64], P3 ;  /* 0x03400000268f7fae */ /* 0x000fe800099a1016 */
[----:B------:R-:W-:Y:S01]  /*d5a0*/  LDGSTS.E [R143+0x3800], desc[UR22][R36.64], P3 ;  /* 0x03800000248f7fae */ /* 0x000fe200099a1016 */
[----:B------:R-:W-:Y:S01]  /*d5b0*/  VIADD R0, R137, 0xffffff7d ;  /* 0xffffff7d89007836 */ /* 0x000fe20000000000 */
[----:B------:R-:W-:-:S02]  /*d5c0*/  LOP3.LUT R137, R3, 0x20, RZ, 0x3c, !PT ;  /* 0x0000002003897812 */ /* 0x000fc400078e3cff */
[----:B------:R-:W2:Y:S03]  /*d5d0*/  LDL.64 R50, [R1+0x180] ;  /* 0x0001800001327983 */ /* 0x000ea60000100a00 */
[----:B------:R-:W-:Y:S01]  /*d5e0*/  VIADD R137, R137, UR9 ;  /* 0x0000000989897c36 */ /* 0x000fe20008000000 */
[----:B------:R-:W2:Y:S04]  /*d5f0*/  LDL.64 R48, [R1+0x160] ;  /* 0x0001600001307983 */ /* 0x000ea80000100a00 */
[----:B------:R-:W2:Y:S04]  /*d600*/  LDL.64 R46, [R1+0x140] ;  /* 0x00014000012e7983 */ /* 0x000ea80000100a00 */
[----:B------:R-:W2:Y:S04]  /*d610*/  LDL.64 R44, [R1+0x120] ;  /* 0x00012000012c7983 */ /* 0x000ea80000100a00 */
[----:B------:R-:W2:Y:S04]  /*d620*/  LDL.64 R42, [R1+0x100] ;  /* 0x00010000012a7983 */ /* 0x000ea80000100a00 */
[----:B------:R-:W2:Y:S04]  /*d630*/  LDL.64 R40, [R1+0xe0] ;  /* 0x0000e00001287983 */ /* 0x000ea80000100a00 */
[----:B------:R-:W2:Y:S04]  /*d640*/  LDL.64 R38, [R1+0xc0] ;  /* 0x0000c00001267983 */ /* 0x000ea80000100a00 */
[----:B------:R-:W2:Y:S04]  /*d650*/  LDL.64 R36, [R1+0xa0] ;  /* 0x0000a00001247983 */ /* 0x000ea80000100a00 */
[----:B----4-:R-:W-:Y:S04]  /*d660*/  LDGSTS.E [R143+0x3c00], desc[UR22][R248.64], P3 ;  /* 0x03c00000f88f7fae */ /* 0x010fe800099a1016 */
[----:B------:R-:W-:Y:S04]  /*d670*/  LDGSTS.E [R136+0x80], desc[UR22][R34.64], P3 ;  /* 0x0008000022887fae */ /* 0x000fe800099a1016 */
[----:B------:R-:W-:Y:S04]  /*d680*/  LDGSTS.E [R136+0x480], desc[UR22][R32.64], P3 ;  /* 0x0048000020887fae */ /* 0x000fe800099a1016 */
[----:B------:R-:W-:Y:S04]  /*d690*/  LDGSTS.E [R136+0x880], desc[UR22][R30.64], P3 ;  /* 0x008800001e887fae */ /* 0x000fe800099a1016 */
[----:B------:R-:W-:Y:S04]  /*d6a0*/  LDGSTS.E [R136+0xc80], desc[UR22][R28.64], P3 ;  /* 0x00c800001c887fae */ /* 0x000fe800099a1016 */
[----:B------:R-:W4:Y:S04]  /*d6b0*/  LDL.64 R248, [R1+0x1e0] ;  /* 0x0001e00001f87983 */ /* 0x000f280000100a00 */
[----:B------:R-:W-:Y:S04]  /*d6c0*/  LDGSTS.E [R136+0x1080], desc[UR22][R26.64], P3 ;  /* 0x010800001a887fae */ /* 0x000fe800099a1016 */
        /* <DEDUP_REMOVED lines=11> */
[----:B------:R-:W2:Y:S04]  /*d780*/  LDL.64 R250, [R1+0x1c0] ;  /* 0x0001c00001fa7983 */ /* 0x000ea80000100a00 */
[----:B------:R-:W-:Y:S04]  /*d790*/  LDGSTS.E [R137+0x100], desc[UR22][R244.64], P3 ;  /* 0x00100000f4897fae */ /* 0x000fe800099a1016 */
[----:B------:R-:W-:Y:S04]  /*d7a0*/  LDGSTS.E [R137+0x500], desc[UR22][R246.64], P3 ;  /* 0x00500000f6897fae */ /* 0x000fe800099a1016 */
[----:B---3--:R-:W-:Y:S04]  /*d7b0*/  LDGSTS.E [R137+0x900], desc[UR22][R4.64], P3 ;  /* 0x0090000004897fae */ /* 0x008fe800099a1016 */
[----:B------:R-:W3:Y:S04]  /*d7c0*/  LDL.64 R34, [R1+0x60] ;  /* 0x0000600001227983 */ /* 0x000ee80000100a00 */
        /* <DEDUP_REMOVED lines=17> */
[----:B----4-:R-:W-:Y:S04]  /*d8e0*/  LDGSTS.E [R137+0xd00], desc[UR22][R248.64], P3 ;  /* 0x00d00000f8897fae */ /* 0x010fe800099a1016 */
[----:B------:R-:W4:Y:S04]  /*d8f0*/  LDL.64 R248, [R1+0xb8] ;  /* 0x0000b80001f87983 */ /* 0x000f280000100a00 */
[----:B--2---:R-:W-:Y:S04]  /*d900*/  LDGSTS.E [R137+0x1100], desc[UR22][R250.64], P3 ;  /* 0x01100000fa897fae */ /* 0x004fe800099a1016 */
[----:B------:R-:W-:Y:S04]  /*d910*/  LDGSTS.E [R137+0x1500], desc[UR22][R52.64], P3 ;  /* 0x0150000034897fae */ /* 0x000fe800099a1016 */
[----:B------:R-:W-:Y:S04]  /*d920*/  LDGSTS.E [R137+0x1900], desc[UR22][R50.64], P3 ;  /* 0x0190000032897fae */ /* 0x000fe800099a1016 */
[----:B------:R-:W2:Y:S04]  /*d930*/  LDL.64 R250, [R1+0x260] ;  /* 0x0002600001fa7983 */ /* 0x000ea80000100a00 */
[----:B------:R-:W-:Y:S04]  /*d940*/  LDGSTS.E [R137+0x1d00], desc[UR22][R48.64], P3 ;  /* 0x01d0000030897fae */ /* 0x000fe800099a1016 */
[----:B------:R-:W-:Y:S04]  /*d950*/  LDGSTS.E [R137+0x2100], desc[UR22][R46.64], P3 ;  /* 0x021000002e897fae */ /* 0x000fe800099a1016 */
[----:B------:R-:W-:Y:S04]  /*d960*/  LDGSTS.E [R137+0x2500], desc[UR22][R44.64], P3 ;  /* 0x025000002c897fae */ /* 0x000fe800099a1016 */
[----:B------:R-:W-:Y:S04]  /*d970*/  LDGSTS.E [R137+0x2900], desc[UR22][R42.64], P3 ;  /* 0x029000002a897fae */ /* 0x000fe800099a1016 */
[----:B------:R-:W-:Y:S04]  /*d980*/  LDGSTS.E [R137+0x2d00], desc[UR22][R40.64], P3 ;  /* 0x02d0000028897fae */ /* 0x000fe800099a1016 */
[----:B------:R-:W-:Y:S04]  /*d990*/  LDGSTS.E [R137+0x3100], desc[UR22][R38.64], P3 ;  /* 0x0310000026897fae */ /* 0x000fe800099a1016 */
[----:B------:R-:W-:Y:S04]  /*d9a0*/  LDGSTS.E [R137+0x3500], desc[UR22][R36.64], P3 ;  /* 0x0350000024897fae */ /* 0x000fe800099a1016 */
[----:B---3--:R-:W-:Y:S01]  /*d9b0*/  LDGSTS.E [R137+0x3900], desc[UR22][R4.64], P3 ;  /* 0x0390000004897fae */ /* 0x008fe200099a1016 */
[----:B------:R-:W-:-:S03]  /*d9c0*/  ISETP.GE.U32.AND P6, PT, R0, 0x7ffffefe, PT ;  /* 0x7ffffefe0000780c */ /* 0x000fc60003fc6070 */
[----:B------:R-:W3:Y:S01]  /*d9d0*/  LDL.64 R52, [R1+0x278] ;  /* 0x0002780001347983 */ /* 0x000ee20000100a00 */
[----:B------:R-:W-:-:S03]  /*d9e0*/  IADD3 R139, PT, PT, R139, UR9, RZ ;  /* 0x000000098b8b7c10 */ /* 0x000fc6000fffe0ff */
[----:B------:R-:W3:Y:S04]  /*d9f0*/  LDL.64 R50, [R1+0x280] ;  /* 0x0002800001327983 */ /* 0x000ee80000100a00 */
[----:B------:R-:W3:Y:S01]  /*da00*/  LDL.64 R4, [R1+0x268] ;  /* 0x0002680001047983 */ /* 0x000ee20000100a00 */
[----:B------:R-:W-:Y:S01]  /*da10*/  VIADD R0, R138, 0xffffff7c ;  /* 0xffffff7c8a007836 */ /* 0x000fe20000000000 */
[----:B------:R-:W-:Y:S02]  /*da20*/  LOP3.LUT R138, R3, 0x30, RZ, 0x3c, !PT ;  /* 0x00000030038a7812 */ /* 0x000fe400078e3cff */
[----:B------:R-:W-:Y:S03]  /*da30*/  LDGSTS.E [R137+0x3d00], desc[UR22][R34.64], P3 ;  /* 0x03d0000022897fae */ /* 0x000fe600099a1016 */
[----:B------:R-:W-:Y:S01]  /*da40*/  VIADD R138, R138, UR9 ;  /* 0x000000098a8a7c36 */ /* 0x000fe20008000000 */
[----:B------:R-:W3:Y:S04]  /*da50*/  LDL.64 R48, [R1+0x288] ;  /* 0x0002880001307983 */ /* 0x000ee80000100a00 */
        /* <DEDUP_REMOVED lines=32> */
[----:B------:R-:W-:Y:S04]  /*dc60*/  LDGSTS.E [R138+0x3580], desc[UR22][R8.64], P3 ;  /* 0x03580000088a7fae */ /* 0x000fe800099a1016 */
[----:B------:R-:W-:Y:S04]  /*dc70*/  LDGSTS.E [R138+0x3980], desc[UR22][R242.64], P3 ;  /* 0x03980000f28a7fae */ /* 0x000fe800099a1016 */
[----:B------:R-:W4:Y:S04]  /*dc80*/  LDL.64 R248, [R1+0x270] ;  /* 0x0002700001f87983 */ /* 0x000f280000100a00 */
[----:B------:R-:W-:Y:S04]  /*dc90*/  LDGSTS.E [R138+0x3d80], desc[UR22][R244.64], P3 ;  /* 0x03d80000f48a7fae */ /* 0x000fe800099a1016 */
[----:B------:R-:W-:Y:S01]  /*dca0*/  LDGSTS.E [R139+0x200], desc[UR22][R246.64], P3 ;  /* 0x00200000f68b7fae */ /* 0x000fe200099a1016 */
[----:B------:R-:W-:-:S03]  /*dcb0*/  VIADD R140, R140, UR9 ;  /* 0x000000098c8c7c36 */ /* 0x000fc60008000000 */
[----:B------:R-:W4:Y:S04]  /*dcc0*/  LDL.64 R8, [R1+0x348] ;  /* 0x0003480001087983 */ /* 0x000f280000100a00 */
[----:B------:R-:W4:Y:S04]  /*dcd0*/  LDL.64 R242, [R1+0x340] ;  /* 0x0003400001f27983 */ /* 0x000f280000100a00 */
[----:B------:R-:W4:Y:S04]  /*dce0*/  LDL.64 R244, [R1+0x338] ;  /* 0x0003380001f47983 */ /* 0x000f280000100a00 */
[----:B------:R-:W4:Y:S04]  /*dcf0*/  LDL.64 R246, [R1+0x330] ;  /* 0x0003300001f67983 */ /* 0x000f280000100a00 */
[----:B--2---:R-:W-:Y:S04]  /*dd00*/  LDGSTS.E [R139+0x600], desc[UR22][R250.64], P3 ;  /* 0x00600000fa8b7fae */ /* 0x004fe800099a1016 */
[----:B------:R-:W2:Y:S04]  /*dd10*/  LDL.64 R250, [R1+0x2b0] ;  /* 0x0002b00001fa7983 */ /* 0x000ea80000100a00 */
[----:B---3--:R-:W-:Y:S04]  /*dd20*/  LDGSTS.E [R139+0xa00], desc[UR22][R4.64], P3 ;  /* 0x00a00000048b7fae */ /* 0x008fe800099a1016 */
[----:B------:R-:W3:Y:S04]  /*dd30*/  LDL.64 R4, [R1+0x350] ;  /* 0x0003500001047983 */ /* 0x000ee80000100a00 */
[----:B----4-:R-:W-:Y:S04]  /*dd40*/  LDGSTS.E [R139+0xe00], desc[UR22][R248.64], P3 ;  /* 0x00e00000f88b7fae */ /* 0x010fe800099a1016 */
        /* <DEDUP_REMOVED lines=9> */
[----:B------:R-:W4:Y:S04]  /*dde0*/  LDL.64 R248, [R1+0x358] ;  /* 0x0003580001f87983 */ /* 0x000f280000100a00 */
[----:B------:R-:W4:Y:S04]  /*ddf0*/  LDL.64 R52, [R1+0x370] ;  /* 0x0003700001347983 */ /* 0x000f280000100a00 */
[----:B------:R-:W4:Y:S04]  /*de00*/  LDL.64 R50, [R1+0x378] ;  /* 0x0003780001327983 */ /* 0x000f280000100a00 */
[----:B--2---:R-:W-:Y:S04]  /*de10*/  LDGSTS.E [R139+0x3600], desc[UR22][R250.64], P3 ;  /* 0x03600000fa8b7fae */ /* 0x004fe800099a1016 */
        /* <DEDUP_REMOVED lines=25> */
[----:B------:R-:W3:Y:S01]  /*dfb0*/  LDL.64 R30, [R1+0x3c8] ;  /* 0x0003c800011e7983 */ /* 0x000ee20000100a00 */
[----:B------:R-:W-:-:S03]  /*dfc0*/  LOP3.LUT R141, R3, 0x60, RZ, 0x3c, !PT ;  /* 0x00000060038d7812 */ /* 0x000fc600078e3cff */
[----:B------:R-:W3:Y:S04]  /*dfd0*/  LDL.64 R28, [R1+0x3d0] ;  /* 0x0003d000011c7983 */ /* 0x000ee80000100a00 */
[----:B------:R-:W3:Y:S04]  /*dfe0*/  LDL.64 R26, [R1+0x3d8] ;  /* 0x0003d800011a7983 */ /* 0x000ee80000100a00 */
[----:B------:R-:W3:Y:S04]  /*dff0*/  LDL.64 R24, [R1+0x3e0] ;  /* 0x0003e00001187983 */ /* 0x000ee80000100a00 */
[----:B------:R-:W3:Y:S04]  /*e000*/  LDL.64 R22, [R1+0x3e8] ;  /* 0x0003e80001167983 */ /* 0x000ee80000100a00 */
[----:B------:R-:W3:Y:S01]  /*e010*/  LDL.64 R20, [R1+0x3f0] ;  /* 0x0003f00001147983 */ /* 0x000ee20000100a00 */
[----:B------:R-:W-:-:S03]  /*e020*/  VIADD R141, R141, UR9 ;  /* 0x000000098d8d7c36 */ /* 0x000fc60008000000 */
[----:B------:R-:W3:Y:S04]  /*e030*/  LDL.64 R18, [R1+0x3f8] ;  /* 0x0003f80001127983 */ /* 0x000ee80000100a00 */
[----:B------:R-:W3:Y:S04]  /*e040*/  LDL.64 R16, [R1+0x400] ;  /* 0x0004000001107983 */ /* 0x000ee80000100a00 */
[----:B------:R-:W3:Y:S04]  /*e050*/  LDL.64 R14, [R1+0x408] ;  /* 0x00040800010e7983 */ /* 0x000ee80000100a00 */
[----:B------:R-:W3:Y:S04]  /*e060*/  LDL.64 R12, [R1+0x410] ;  /* 0x00041000010c7983 */ /* 0x000ee80000100a00 */
[----:B------:R-:W-:Y:S04]  /*e070*/  LDGSTS.E [R140+0x3280], desc[UR22][R8.64], P3 ;  /* 0x03280000088c7fae */ /* 0x000fe800099a1016 */
[----:B------:R-:W3:Y:S04]  /*e080*/  LDL.64 R10, [R1+0x418] ;  /* 0x00041800010a7983 */ /* 0x000ee80000100a00 */
[----:B------:R-:W-:Y:S04]  /*e090*/  LDGSTS.E [R140+0x3680], desc[UR22][R242.64], P3 ;  /* 0x03680000f28c7fae */ /* 0x000fe800099a1016 */
[----:B------:R-:W3:Y:S04]  /*e0a0*/  LDL.64 R8, [R1+0x420] ;  /* 0x0004200001087983 */ /* 0x000ee80000100a00 */
[----:B------:R-:W-:Y:S04]  /*e0b0*/  LDGSTS.E [R140+0x3a80], desc[UR22][R244.64], P3 ;  /* 0x03a80000f48c7fae */ /* 0x000fe800099a1016 */
[----:B------:R-:W3:Y:S04]  /*e0c0*/  LDL.64 R242, [R1+0x428] ;  /* 0x0004280001f27983 */ /* 0x000ee80000100a00 */
[----:B------:R-:W-:Y:S04]  /*e0d0*/  LDGSTS.E [R140+0x3e80], desc[UR22][R246.64], P3 ;  /* 0x03e80000f68c7fae */ /* 0x000fe800099a1016 */
[----:B------:R-:W3:Y:S04]  /*e0e0*/  LDL.64 R244, [R1+0x430] ;  /* 0x0004300001f47983 */ /* 0x000ee80000100a00 */
[----:B------:R-:W3:Y:S04]  /*e0f0*/  LDL.64 R246, [R1+0x438] ;  /* 0x0004380001f67983 */ /* 0x000ee80000100a00 */
[----:B----4-:R-:W-:Y:S04]  /*e100*/  LDGSTS.E [R141+0x300], desc[UR22][R248.64], P3 ;  /* 0x00300000f88d7fae */ /* 0x010fe800099a1016 */
[----:B------:R-:W4:Y:S04]  /*e110*/  LDL.64 R248, [R1+0x440] ;  /* 0x0004400001f87983 */ /* 0x000f280000100a00 */
[----:B--2---:R-:W-:Y:S04]  /*e120*/  LDGSTS.E [R141+0x700], desc[UR22][R250.64], P3 ;  /* 0x00700000fa8d7fae */ /* 0x004fe800099a1016 */
[----:B------:R-:W2:Y:S04]  /*e130*/  LDL.64 R250, [R1+0x448] ;  /* 0x0004480001fa7983 */ /* 0x000ea80000100a00 */
[----:B---3--:R-:W-:Y:S01]  /*e140*/  LDGSTS.E [R141+0xb00], desc[UR22][R4.64], P3 ;  /* 0x00b00000048d7fae */ /* 0x008fe200099a1016 */
[----:B------:R-:W-:-:S03]  /*e150*/  LOP3.LUT R142, R3, 0x70, RZ, 0x3c, !PT ;  /* 0x00000070038e7812 */ /* 0x000fc600078e3cff */
[----:B------:R-:W-:Y:S04]  /*e160*/  LDGSTS.E [R141+0xf00], desc[UR22][R52.64], P3 ;  /* 0x00f00000348d7fae */ /* 0x000fe800099a1016 */
[----:B------:R-:W-:Y:S04]  /*e170*/  LDGSTS.E [R141+0x1300], desc[UR22][R50.64], P3 ;  /* 0x01300000328d7fae */ /* 0x000fe800099a1016 */
[----:B------:R-:W3:Y:S04]  /*e180*/  LDL.64 R4, [R1+0x450] ;  /* 0x0004500001047983 */ /* 0x000ee80000100a00 */
[----:B------:R-:W3:Y:S04]  /*e190*/  LDL.LU.64 R52, [R1+0xce8] ;  /* 0x000ce80001347983 */ /* 0x000ee80000300a00 */
[----:B------:R-:W3:Y:S04]  /*e1a0*/  LDL.LU.64 R50, [R1+0xce0] ;  /* 0x000ce00001327983 */ /* 0x000ee80000300a00 */
[----:B------:R-:W-:Y:S04]  /*e1b0*/  LDGSTS.E [R141+0x1700], desc[UR22][R48.64], P3 ;  /* 0x01700000308d7fae */ /* 0x000fe800099a1016 */
[----:B------:R-:W-:Y:S04]  /*e1c0*/  LDGSTS.E [R141+0x1b00], desc[UR22][R46.64], P3 ;  /* 0x01b000002e8d7fae */ /* 0x000fe800099a1016 */
[----:B------:R-:W-:Y:S04]  /*e1d0*/  LDGSTS.E [R141+0x1f00], desc[UR22][R44.64], P3 ;  /* 0x01f000002c8d7fae */ /* 0x000fe800099a1016 */
[----:B------:R-:W3:Y:S04]  /*e1e0*/  LDL.LU.64 R48, [R1+0xcd8] ;  /* 0x000cd80001307983 */ /* 0x000ee80000300a00 */
[----:B------:R-:W3:Y:S01]  /*e1f0*/  LDL.LU.64 R46, [R1+0xcd0] ;  /* 0x000cd000012e7983 */ /* 0x000ee20000300a00 */
[----:B------:R-:W-:-:S03]  /*e200*/  VIADD R142, R142, UR9 ;  /* 0x000000098e8e7c36 */ /* 0x000fc60008000000 */
[----:B------:R-:W3:Y:S04]  /*e210*/  LDL.LU.64 R44, [R1+0xcc8] ;  /* 0x000cc800012c7983 */ /* 0x000ee80000300a00 */
[----:B------:R-:W-:Y:S04]  /*e220*/  LDGSTS.E [R141+0x2300], desc[UR22][R42.64], P3 ;  /* 0x023000002a8d7fae */ /* 0x000fe800099a1016 */
[----:B------:R-:W-:Y:S04]  /*e230*/  LDGSTS.E [R141+0x2700], desc[UR22][R40.64], P3 ;  /* 0x02700000288d7fae */ /* 0x000fe800099a1016 */
[----:B------:R-:W-:Y:S04]  /*e240*/  LDGSTS.E [R141+0x2b00], desc[UR22][R38.64], P3 ;  /* 0x02b00000268d7fae */ /* 0x000fe800099a1016 */
[----:B------:R-:W3:Y:S04]  /*e250*/  LDL.LU.64 R42, [R1+0xcc0] ;  /* 0x000cc000012a7983 */ /* 0x000ee80000300a00 */
[----:B------:R-:W3:Y:S04]  /*e260*/  LDL.LU.64 R40, [R1+0xcb8] ;  /* 0x000cb80001287983 */ /* 0x000ee80000300a00 */
        /* <DEDUP_REMOVED lines=37> */
[----:B----4-:R-:W-:Y:S04]  /*e4c0*/  LDGSTS.E [R142+0x3780], desc[UR22][R248.64], P3 ;  /* 0x03780000f88e7fae */ /* 0x010fe800099a1016 */
[----:B------:R-:W4:Y:S04]  /*e4d0*/  LDL.LU.64 R248, [R1+0xc18] ;  /* 0x000c180001f87983 */ /* 0x000f280000300a00 */
[----:B--2---:R-:W-:Y:S04]  /*e4e0*/  LDGSTS.E [R142+0x3b80], desc[UR22][R250.64], P3 ;  /* 0x03b80000fa8e7fae */ /* 0x004fe800099a1016 */
[----:B------:R-:W2:Y:S04]  /*e4f0*/  LDL.LU.64 R250, [R1+0xc10] ;  /* 0x000c100001fa7983 */ /* 0x000ea80000300a00 */
[----:B---3--:R3:W-:Y:S01]  /*e500*/  LDGSTS.E [R142+0x3f80], desc[UR22][R4.64], P3 ;  /* 0x03f80000048e7fae */ /* 0x0087e200099a1016 */
[----:B------:R-:W-:-:S02]  /*e510*/  SHF.L.U32 R2, R6, 0x7, RZ ;  /* 0x0000000706027819 */ /* 0x000fc400000006ff */
[----:B------:R-:W1:Y:S01]  /*e520*/  LDC R6, c[0x0][0x3a0] ;  /* 0x0000e800ff067b82 */ /* 0x000e620000000800 */
[----:B------:R-:W0:Y:S04]  /*e530*/  LDGDEPBAR ;  /* 0x00000000000079af */ /* 0x000e280000000000 */
[----:B------:R-:W3:Y:S03]  /*e540*/  LDL.LU.64 R4, [R1+0xc08] ;  /* 0x000c080001047983 */ /* 0x000ee60000300a00 */
[----:B------:R-:W-:Y:S01]  /*e550*/  BAR.SYNC.DEFER_BLOCKING 0x0 ;  /* 0x0000000000007b1d */ /* 0x000fe20000010000 */
[----:B---3--:R-:W-:-:S05]  /*e560*/  IMAD.WIDE R4, R2, 0x4, R4 ;  /* 0x0000000402047825 */ /* 0x008fca00078e0204 */
[----:B------:R3:W-:Y:S04]  /*e570*/  STL.64 [R1+0x838], R4 ;  /* 0x0008380401007387 */ /* 0x0007e80000100a00 */
[----:B---3--:R-:W3:Y:S04]  /*e580*/  LDL.LU.64 R4, [R1+0x50] ;  /* 0x0000500001047983 */ /* 0x008ee80000300a00 */
[----:B------:R1:W-:Y:S04]  /*e590*/  STL.64 [R1+0x1168], R238 ;  /* 0x001168ee01007387 */ /* 0x0003e80000100a00 */
[----:B-1----:R-:W2:Y:S04]  /*e5a0*/  LDL.64 R238, [R1+0x838] ;  /* 0x0008380001ee7983 */ /* 0x002ea80000100a00 */
[----:B------:R1:W-:Y:S04]  /*e5b0*/  STL.64 [R1+0x1160], R240 ;  /* 0x001160f001007387 */ /* 0x0003e80000100a00 */
[----:B-1----:R-:W4:Y:S04]  /*e5c0*/  LDL.LU.64 R240, [R1+0x48] ;  /* 0x0000480001f07983 */ /* 0x002f280000300a00 */
[----:B------:R1:W-:Y:S04]  /*e5d0*/  STL.64 [R1+0x1158], R142 ;  /* 0x0011588e01007387 */ /* 0x0003e80000100a00 */
[----:B-1----:R-:W4:Y:S04]  /*e5e0*/  LDL.LU.64 R142, [R1+0x40] ;  /* 0x00004000018e7983 */ /* 0x002f280000300a00 */
[----:B------:R1:W-:Y:S04]  /*e5f0*/  STL.64 [R1+0x1110], R136 ;  /* 0x0011108801007387 */ /* 0x0003e80000100a00 */
[----:B-1----:R-:W4:Y:S04]  /*e600*/  LDL.LU.64 R136, [R1+0x30] ;  /* 0x0000300001887983 */ /* 0x002f280000300a00 */
[----:B------:R1:W-:Y:S04]  /*e610*/  STL.64 [R1+0x1108], R138 ;  /* 0x0011088a01007387 */ /* 0x0003e80000100a00 */
[----:B-1----:R-:W4:Y:S01]  /*e620*/  LDL.LU.64 R138, [R1+0x38] ;  /* 0x00003800018a7983 */ /* 0x002f220000300a00 */
[----:B------:R-:W-:Y:S01]  /*e630*/  ISETP.GE.U32.AND P3, PT, R0, 0x7ffffefd, PT ;  /* 0x7ffffefd0000780c */ /* 0x000fe20003f66070 */
[----:B------:R-:W-:-:S02]  /*e640*/  VIADD R0, R134, 0x100000 ;  /* 0x0010000086007836 */ /* 0x000fc40000000000 */
[----:B------:R3:W-:Y:S01]  /*e650*/  STL.64 [R1+0x1100], R140 ;  /* 0x0011008c01007387 */ /* 0x0007e20000100a00 */
[----:B------:R-:W-:Y:S01]  /*e660*/  IADD3 R6, PT, PT, R6, -0x85, RZ ;  /* 0xffffff7b06067810 */ /* 0x000fe20007ffe0ff */
[C---:B---3--:R-:W-:Y:S02]  /*e670*/  IMAD.WIDE R140, R2.reuse, 0x4, R4 ;  /* 0x00000004028c7825 */ /* 0x048fe400078e0204 */
[----:B------:R-:W1:Y:S03]  /*e680*/  LDC R5, c[0x0][0x3a0] ;  /* 0x0000e800ff057b82 */ /* 0x000e660000000800 */
[----:B------:R4:W-:Y:S04]  /*e690*/  STL.64 [R1+0x830], R140 ;  /* 0x0008308c01007387 */ /* 0x0009e80000100a00 */
[----:B------:R-:W-:Y:S01]  /*e6a0*/  @!PT LDS RZ, [RZ] ;  /* 0x00000000fffff984 */ /* 0x000fe20000000800 */
[----:B------:R-:W-:Y:S01]  /*e6b0*/  @!PT LDS RZ, [RZ] ;  /* 0x00000000fffff984 */ /* 0x000fe20000000800 */
[----:B------:R-:W-:Y:S01]  /*e6c0*/  @!PT LDS RZ, [RZ] ;  /* 0x00000000fffff984 */ /* 0x000fe20000000800 */
[----:B--2---:R-:W-:Y:S04]  /*e6d0*/  LDGSTS.E [R0+-0x80000], desc[UR22][R238.64], !P5 ;  /* 0x80000000ee007fae */ /* 0x004fe8000e9a1016 */
[----:B------:R4:W-:Y:S04]  /*e6e0*/  LDGSTS.E [R0+-0x7fffc], desc[UR22][R140.64], !P4 ;  /* 0x800040008c007fae */ /* 0x0009e8000e1a1016 */
[----:B------:R-:W2:Y:S01]  /*e6f0*/  LDL.LU.64 R238, [R1+0x28] ;  /* 0x0000280001ee7983 */ /* 0x000ea20000300a00 */
[----:B----4-:R-:W-:-:S03]  /*e700*/  IMAD.WIDE R140, R2, 0x4, R240 ;  /* 0x00000004028c7825 */ /* 0x010fc600078e02f0 */
[----:B------:R-:W3:Y:S01]  /*e710*/  LDL.LU.64 R240, [R1+0x20] ;  /* 0x0000200001f07983 */ /* 0x000ee20000300a00 */
[----:B------:R-:W-:Y:S01]  /*e720*/  ISETP.GE.U32.AND P5, PT, R6, 0x7ffffefc, PT ;  /* 0x7ffffefc0600780c */ /* 0x000fe20003fa6070 */
[----:B------:R-:W-:Y:S01]  /*e730*/  VIADD R4, R135, 0xffffff7a ;  /* 0xffffff7a87047836 */ /* 0x000fe20000000000 */
[----:B------:R-:W4:Y:S01]  /*e740*/  LDC R6, c[0x0][0x3a0] ;  /* 0x0000e800ff067b82 */ /* 0x000f220000000800 */
[----:B------:R1:W-:Y:S04]  /*e750*/  STL.64 [R1+0x828], R140 ;  /* 0x0008288c01007387 */ /* 0x0003e80000100a00 */
[----:B------:R1:W-:Y:S03]  /*e760*/  LDGSTS.E [R0+-0x7fff8], desc[UR22][R140.64], !P6 ;  /* 0x800080008c007fae */ /* 0x0003e6000f1a1016 */
[----:B------:R-:W4:Y:S01]  /*e770*/  LDC R135, c[0x0][0x3a0] ;  /* 0x0000e800ff877b82 */ /* 0x000f220000000800 */
[----:B-1----:R-:W-:-:S02]  /*e780*/  IMAD.WIDE R140, R2, 0x4, R142 ;  /* 0x00000004028c7825 */ /* 0x002fc400078e028e */
[----:B------:R-:W3:Y:S04]  /*e790*/  LDL.LU.64 R142, [R1+0x18] ;  /* 0x00001800018e7983 */ /* 0x000ee80000300a00 */
[----:B------:R1:W-:Y:S04]  /*e7a0*/  STL.64 [R1+0x820], R140 ;  /* 0x0008208c01007387 */ /* 0x0003e80000100a00 */
[----:B------:R1:W-:Y:S01]  /*e7b0*/  LDGSTS.E [R0+-0x7fff4], desc[UR22][R140.64], !P3 ;  /* 0x8000c0008c007fae */ /* 0x0003e2000d9a1016 */
[----:B------:R-:W-:-:S03]  /*e7c0*/  ISETP.GE.U32.AND P4, PT, R4, 0x7ffffefb, PT ;  /* 0x7ffffefb0400780c */ /* 0x000fc60003f86070 */
[----:B-1----:R-:W3:Y:S01]  /*e7d0*/  LDL.LU.64 R140, [R1+0x10] ;  /* 0x00001000018c7983 */ /* 0x002ee20000300a00 */
[----:B------:R-:W-:-:S05]  /*e7e0*/  IMAD.WIDE R138, R2, 0x4, R138 ;  /* 0x00000004028a7825 */ /* 0x000fca00078e028a */
[----:B------:R1:W-:Y:S04]  /*e7f0*/  STL.64 [R1+0x818], R138 ;  /* 0x0008188a01007387 */ /* 0x0003e80000100a00 */
[----:B------:R1:W-:Y:S01]  /*e800*/  LDGSTS.E [R0+-0x7fff0], desc[UR22][R138.64], !P5 ;  /* 0x800100008a007fae */ /* 0x0003e2000e9a1016 */
[----:B------:R-:W-:-:S05]  /*e810*/  IMAD.WIDE R136, R2, 0x4, R136 ;  /* 0x0000000402887825 */ /* 0x000fca00078e0288 */
[----:B------:R2:W-:Y:S04]  /*e820*/  LDGSTS.E [R0+-0x7ffec], desc[UR22][R136.64], !P4 ;  /* 0x8001400088007fae */ /* 0x0005e8000e1a1016 */
[----:B-1----:R-:W3:Y:S04]  /*e830*/  LDL.LU.64 R138, [R1+0x8] ;  /* 0x00000800018a7983 */ /* 0x002ee80000300a00 */
[----:B------:R1:W-:Y:S04]  /*e840*/  STL.64 [R1+0x810], R136 ;  /* 0x0008108801007387 */ /* 0x0003e80000100a00 */
[----:B-1----:R-:W3:Y:S01]  /*e850*/  LDL.LU.64 R136, [R1] ;  /* 0x0000000001887983 */ /* 0x002ee20000300a00 */
[----:B------:R-:W-:-:S02]  /*e860*/  VIADD R4, R252, 0xffffff79 ;  /* 0xffffff79fc047836 */ /* 0x000fc40000000000 */
[----:B------:R-:W-:Y:S01]  /*e870*/  IMAD.WIDE R8, R2, 0x4, R8 ;  /* 0x0000000402087825 */ /* 0x000fe200078e0208 */
[----:B------:R-:W1:Y:S02]  /*e880*/  LDC R252, c[0x0][0x3a0] ;  /* 0x0000e800fffc7b82 */ /* 0x000e640000000800 */
[----:B------:R-:W-:Y:S01]  /*e890*/  ISETP.GE.U32.AND P6, PT, R4, 0x7ffffefa, PT ;  /* 0x7ffffefa0400780c */ /* 0x000fe20003fc6070 */
[----:B----4-:R-:W-:-:S05]  /*e8a0*/  VIADD R4, R135, 0xffffff78 ;  /* 0xffffff7887047836 */ /* 0x010fca0000000000 */
[----:B------:R-:W4:Y:S01]  /*e8b0*/  LDC R135, c[0x0][0x3a0] ;  /* 0x0000e800ff877b82 */ /* 0x000f220000000800 */
[----:B------:R-:W-:Y:S02]  /*e8c0*/  ISETP.GE.U32.AND P3, PT, R4, 0x7ffffef9, PT ;  /* 0x7ffffef90400780c */ /* 0x000fe40003f66070 */
[----:B------:R-:W-:-:S05]  /*e8d0*/  IADD3 R4, PT, PT, R5, -0x89, RZ ;  /* 0xffffff7705047810 */ /* 0x000fca0007ffe0ff */
[----:B------:R-:W1:Y:S01]  /*e8e0*/  LDC R5, c[0x0][0x3a0] ;  /* 0x0000e800ff057b82 */ /* 0x000e620000000800 */
[----:B------:R-:W-:Y:S01]  /*e8f0*/  ISETP.GE.U32.AND P5, PT, R4, 0x7ffffef8, PT ;  /* 0x7ffffef80400780c */ /* 0x000fe20003fa6070 */
[----:B------:R-:W-:-:S06]  /*e900*/  VIADD R4, R6, 0xffffff76 ;  /* 0xffffff7606047836 */ /* 0x000fcc0000000000 */
[----:B------:R-:W1:Y:S01]  /*e910*/  LDC R6, c[0x0][0x3a0] ;  /* 0x0000e800ff067b82 */ /* 0x000e620000000800 */
[----:B------:R-:W-:Y:S01]  /*e920*/  ISETP.GE.U32.AND P4, PT, R4, 0x7ffffef7, PT ;  /* 0x7ffffef70400780c */ /* 0x000fe20003f86070 */
[----:B----4-:R-:W-:-:S06]  /*e930*/  VIADD R4, R135, 0xffffff75 ;  /* 0xffffff7587047836 */ /* 0x010fcc0000000000 */
[----:B------:R-:W4:Y:S01]  /*e940*/  LDC R135, c[0x0][0x3a0] ;  /* 0x0000e800ff877b82 */ /* 0x000f220000000800 */
[----:B--2---:R-:W-:-:S05]  /*e950*/  IMAD.WIDE R238, R2, 0x4, R238 ;  /* 0x0000000402ee7825 */ /* 0x004fca00078e02ee */
[----:B------:R-:W-:Y:S01]  /*e960*/  LDGSTS.E [R0+-0x7ffe8], desc[UR22][R238.64], !P6 ;  /* 0x80018000ee007fae */ /* 0x000fe2000f1a1016 */
[----:B------:R-:W-:Y:S01]  /*e970*/  ISETP.GE.U32.AND P6, PT, R4, 0x7ffffef6, PT ;  /* 0x7ffffef60400780c */ /* 0x000fe20003fc6070 */
[----:B---3--:R-:W-:-:S04]  /*e980*/  IMAD.WIDE R240, R2, 0x4, R240 ;  /* 0x0000000402f07825 */ /* 0x008fc800078e02f0 */
[----:B-1----:R-:W-:Y:S01]  /*e990*/  VIADD R4, R5, 0xffffff74 ;  /* 0xffffff7405047836 */ /* 0x002fe20000000000 */
[----:B------:R-:W-:Y:S01]  /*e9a0*/  LDGSTS.E [R0+-0x7ffe4], desc[UR22][R240.64], !P3 ;  /* 0x8001c000f0007fae */ /* 0x000fe2000d9a1016 */
[----:B------:R-:W1:Y:S03]  /*e9b0*/  LDC R5, c[0x0][0x3a0] ;  /* 0x0000e800ff057b82 */ /* 0x000e660000000800 */
[----:B------:R-:W-:Y:S01]  /*e9c0*/  ISETP.GE.U32.AND P3, PT, R4, 0x7ffffef5, PT ;  /* 0x7ffffef50400780c */ /* 0x000fe20003f66070 */
[----:B------:R-:W-:-:S04]  /*e9d0*/  VIADD R4, R6, 0xffffff73 ;  /* 0xffffff7306047836 */ /* 0x000fc80000000000 */
[----:B------:R-:W2:Y:S01]  /*e9e0*/  LDC R6, c[0x0][0x3a0] ;  /* 0x0000e800ff067b82 */ /* 0x000ea20000000800 */
[----:B------:R-:W-:-:S05]  /*e9f0*/  IMAD.WIDE R142, R2, 0x4, R142 ;  /* 0x00000004028e7825 */ /* 0x000fca00078e028e */
[----:B------:R-:W-:Y:S01]  /*ea00*/  LDGSTS.E [R0+-0x7ffe0], desc[UR22][R142.64], !P5 ;  /* 0x800200008e007fae */ /* 0x000fe2000e9a1016 */
[----:B------:R-:W-:Y:S02]  /*ea10*/  ISETP.GE.U32.AND P5, PT, R4, 0x7ffffef4, PT ;  /* 0x7ffffef40400780c */ /* 0x000fe40003fa6070 */
[----:B----4-:R-:W-:Y:S02]  /*ea20*/  IADD3 R4, PT, PT, R135, -0x8e, RZ ;  /* 0xffffff7287047810 */ /* 0x010fe40007ffe0ff */
[----:B------:R-:W3:Y:S01]  /*ea30*/  LDC R135, c[0x0][0x3a0] ;  /* 0x0000e800ff877b82 */ /* 0x000ee20000000800 */
[----:B------:R-:W-:-:S05]  /*ea40*/  IMAD.WIDE R140, R2, 0x4, R140 ;  /* 0x00000004028c7825 */ /* 0x000fca00078e028c */
[----:B------:R-:W-:Y:S01]  /*ea50*/  LDGSTS.E [R0+-0x7ffdc], desc[UR22][R140.64], !P4 ;  /* 0x800240008c007fae */ /* 0x000fe2000e1a1016 */
[----:B------:R-:W-:Y:S01]  /*ea60*/  ISETP.GE.U32.AND P4, PT, R4, 0x7ffffef3, PT ;  /* 0x7ffffef30400780c */ /* 0x000fe20003f86070 */
[----:B-1----:R-:W-:Y:S02]  /*ea70*/  VIADD R4, R5, 0xffffff71 ;  /* 0xffffff7105047836 */ /* 0x002fe40000000000 */
[----:B------:R-:W1:Y:S01]  /*ea80*/  LDC R5, c[0x0][0x3a0] ;  /* 0x0000e800ff057b82 */ /* 0x000e620000000800 */
[----:B------:R4:W-:Y:S04]  /*ea90*/  STL.64 [R1+0x808], R238 ;  /* 0x000808ee01007387 */ /* 0x0009e80000100a00 */
[----:B----4-:R-:W4:Y:S01]  /*eaa0*/  LDL.LU.64 R238, [R1+0x1168] ;  /* 0x0011680001ee7983 */ /* 0x010f220000300a00 */
[----:B------:R-:W-:-:S05]  /*eab0*/  IMAD.WIDE R138, R2, 0x4, R138 ;  /* 0x00000004028a7825 */ /* 0x000fca00078e028a */
[----:B------:R-:W-:Y:S01]  /*eac0*/  LDGSTS.E [R0+-0x7ffd8], desc[UR22][R138.64], !P6 ;  /* 0x800280008a007fae */ /* 0x000fe2000f1a1016 */
[----:B------:R-:W-:Y:S01]  /*ead0*/  ISETP.GE.U32.AND P6, PT, R4, 0x7ffffef2, PT ;  /* 0x7ffffef20400780c */ /* 0x000fe20003fc6070 */
[----:B--2---:R-:W-:Y:S02]  /*eae0*/  VIADD R4, R6, 0xffffff70 ;  /* 0xffffff7006047836 */ /* 0x004fe40000000000 */
[----:B------:R-:W2:Y:S01]  /*eaf0*/  LDC R6, c[0x0][0x3a0] ;  /* 0x0000e800ff067b82 */ /* 0x000ea20000000800 */
[----:B------:R3:W-:Y:S01]  /*eb00*/  STL.64 [R1+0x800], R240 ;  /* 0x000800f001007387 */ /* 0x0007e20000100a00 */
[----:B------:R-:W-:-:S05]  /*eb10*/  IMAD.WIDE R136, R2, 0x4, R136 ;  /* 0x0000000402887825 */ /* 0x000fca00078e0288 */
[----:B------:R1:W-:Y:S04]  /*eb20*/  LDGSTS.E [R0+-0x7ffd4], desc[UR22][R136.64], !P3 ;  /* 0x8002c00088007fae */ /* 0x0003e8000d9a1016 */
[----:B---3--:R-:W3:Y:S04]  /*eb30*/  LDL.LU.64 R240, [R1+0x1160] ;  /* 0x0011600001f07983 */ /* 0x008ee80000300a00 */
[----:B------:R1:W-:Y:S01]  /*eb40*/  STL.64 [R1+0x7f8], R142 ;  /* 0x0007f88e01007387 */ /* 0x0003e20000100a00 */
[----:B------:R-:W-:Y:S01]  /*eb50*/  ISETP.GE.U32.AND P3, PT, R4, 0x7ffffef1, PT ;  /* 0x7ffffef10400780c */ /* 0x000fe20003f66070 */
[----:B------:R-:W-:-:S02]  /*eb60*/  VIADD R4, R135, 0xffffff6f ;  /* 0xffffff6f87047836 */ /* 0x000fc40000000000 */
[----:B------:R-:W2:Y:S01]  /*eb70*/  LDC R135, c[0x0][0x3a0] ;  /* 0x0000e800ff877b82 */ /* 0x000ea20000000800 */
[----:B-1----:R-:W3:Y:S04]  /*eb80*/  LDL.LU.64 R142, [R1+0x1158] ;  /* 0x00115800018e7983 */ /* 0x002ee80000300a00 */
[----:B------:R-:W-:Y:S04]  /*eb90*/  STL.64 [R1+0x7f0], R140 ;  /* 0x0007f08c01007387 */ /* 0x000fe80000100a00 */
[----:B------:R-:W-:Y:S04]  /*eba0*/  STL.64 [R1+0x7e8], R138 ;  /* 0x0007e88a01007387 */ /* 0x000fe80000100a00 */
[----:B------:R1:W-:Y:S02]  /*ebb0*/  STL.64 [R1+0x7e0], R136 ;  /* 0x0007e08801007387 */ /* 0x0003e40000100a00 */
[----:B-1----:R-:W-:-:S05]  /*ebc0*/  IMAD.WIDE R136, R2, 0x4, R250 ;  /* 0x0000000402887825 */ /* 0x002fca00078e02fa */
[----:B------:R1:W-:Y:S01]  /*ebd0*/  LDGSTS.E [R0+-0x7ffd0], desc[UR22][R136.64], !P5 ;  /* 0x8003000088007fae */ /* 0x0003e2000e9a1016 */
[----:B------:R-:W-:Y:S01]  /*ebe0*/  ISETP.GE.U32.AND P5, PT, R4, 0x7ffffef0, PT ;  /* 0x7ffffef00400780c */ /* 0x000fe20003fa6070 */
[----:B------:R-:W-:Y:S02]  /*ebf0*/  VIADD R4, R5, 0xffffff6e ;  /* 0xffffff6e05047836 */ /* 0x000fe40000000000 */
[----:B------:R1:W-:Y:S01]  /*ec00*/  STL.64 [R1+0x7d8], R136 ;  /* 0x0007d88801007387 */ /* 0x0003e20000100a00 */
[----:B------:R-:W2:Y:S01]  /*ec10*/  LDC R5, c[0x0][0x3a0] ;  /* 0x0000e800ff057b82 */ /* 0x000ea20000000800 */
[----:B-1----:R-:W-:-:S05]  /*ec20*/  IMAD.WIDE R136, R2, 0x4, R248 ;  /* 0x0000000402887825 */ /* 0x002fca00078e02f8 */
[----:B------:R1:W-:Y:S01]  /*ec30*/  LDGSTS.E [R0+-0x7ffcc], desc[UR22][R136.64], !P4 ;  /* 0x8003400088007fae */ /* 0x0003e2000e1a1016 */
[----:B------:R-:W-:Y:S02]  /*ec40*/  ISETP.GE.U32.AND P4, PT, R4, 0x7ffffeef, PT ;  /* 0x7ffffeef0400780c */ /* 0x000fe40003f86070 */
[----:B--2---:R-:W-:Y:S02]  /*ec50*/  IADD3 R4, PT, PT, R6, -0x93, RZ ;  /* 0xffffff6d06047810 */ /* 0x004fe40007ffe0ff */
[----:B------:R-:W2:Y:S01]  /*ec60*/  LDC R6, c[0x0][0x3a0] ;  /* 0x0000e800ff067b82 */ /* 0x000ea20000000800 */
[----:B------:R1:W-:Y:S02]  /*ec70*/  STL.64 [R1+0x7d0], R136 ;  /* 0x0007d08801007387 */ /* 0x0003e40000100a00 */
[----:B-1----:R-:W-:-:S05]  /*ec80*/  IMAD.WIDE R136, R2, 0x4, R246 ;  /* 0x0000000402887825 */ /* 0x002fca00078e02f6 */
[----:B------:R1:W-:Y:S04]  /*ec90*/  STL.64 [R1+0x7c8], R136 ;  /* 0x0007c88801007387 */ /* 0x0003e80000100a00 */
[----:B------:R1:W-:Y:S01]  /*eca0*/  LDGSTS.E [R0+-0x7ffc8], desc[UR22][R136.64], !P6 ;  /* 0x8003800088007fae */ /* 0x0003e2000f1a1016 */
[----:B------:R-:W-:Y:S01]  /*ecb0*/  ISETP.GE.U32.AND P6, PT, R4, 0x7ffffeee, PT ;  /* 0x7ffffeee0400780c */ /* 0x000fe20003fc6070 */
[----:B------:R-:W-:Y:S02]  /*ecc0*/  VIADD R4, R135, 0xffffff6c ;  /* 0xffffff6c87047836 */ /* 0x000fe40000000000 */
[----:B------:R-:W2:Y:S01]  /*ecd0*/  LDC R135, c[0x0][0x3a0] ;  /* 0x0000e800ff877b82 */ /* 0x000ea20000000800 */
        /* <DEDUP_REMOVED lines=8> */
[----:B------:R-:W-:Y:S01]  /*ed60*/  ISETP.GE.U32.AND P5, PT, R4, 0x7ffffeec, PT ;  /* 0x7ffffeec0400780c */ /* 0x000fe20003fa6070 */
[----:B--2---:R-:W-:Y:S02]  /*ed70*/  VIADD R4, R6, 0xffffff6a ;  /* 0xffffff6a06047836 */ /* 0x004fe40000000000 */
[----:B------:R-:W2:Y:S01]  /*ed80*/  LDC R6, c[0x0][0x3a0] ;  /* 0x0000e800ff067b82 */ /* 0x000ea20000000800 */
[----:B------:R1:W-:Y:S04]  /*ed90*/  STL.64 [R1+0x7b8], R136 ;  /* 0x0007b88801007387 */ /* 0x0003e80000100a00 */
[----:B------:R1:W-:Y:S04]  /*eda0*/  STL.64 [R1+0x7b0], R8 ;  /* 0x0007b00801007387 */ /* 0x0003e80000100a00 */
[----:B------:R1:W-:Y:S01]  /*edb0*/  LDGSTS.E [R0+-0x7ffbc], desc[UR22][R8.64], !P4 ;  /* 0x8004400008007fae */ /* 0x0003e2000e1a1016 */
[----:B------:R-:W-:Y:S01]  /*edc0*/  ISETP.GE.U32.AND P4, PT, R4, 0x7ffffeeb, PT ;  /* 0x7ffffeeb0400780c */ /* 0x000fe20003f86070 */
[----:B------:R-:W-:-:S02]  /*edd0*/  VIADD R4, R135, 0xffffff69 ;  /* 0xffffff6987047836 */ /* 0x000fc40000000000 */
[C---:B------:R-:W-:Y:S01]  /*ede0*/  IMAD.WIDE R244, R2.reuse, 0x4, R96 ;  /* 0x0000000402f47825 */ /* 0x040fe200078e0260 */
[----:B-1----:R-:W1:Y:S03]  /*edf0*/  LDC R137, c[0x0][0x3a0] ;  /* 0x0000e800ff897b82 */ /* 0x002e660000000800 */
[----:B------:R-:W-:-:S05]  /*ee00*/  IMAD.WIDE R8, R2, 0x4, R10 ;  /* 0x0000000402087825 */ /* 0x000fca00078e020a */
[----:B------:R2:W-:Y:S04]  /*ee10*/  STL.64 [R1+0x7a8], R8 ;  /* 0x0007a80801007387 */ /* 0x0005e80000100a00 */
[----:B------:R2:W-:Y:S01]  /*ee20*/  LDGSTS.E [R0+-0x7ffb8], desc[UR22][R8.64], !P6 ;  /* 0x8004800008007fae */ /* 0x0005e2000f1a1016 */
[----:B------:R-:W-:Y:S01]  /*ee30*/  ISETP.GE.U32.AND P6, PT, R4, 0x7ffffeea, PT ;  /* 0x7ffffeea0400780c */ /* 0x000fe20003fc6070 */
[----:B------:R-:W-:Y:S01]  /*ee40*/  IMAD.WIDE R10, R2, 0x4, R12 ;  /* 0x00000004020a7825 */ /* 0x000fe200078e020c */
[----:B------:R-:W-:Y:S02]  /*ee50*/  IADD3 R4, PT, PT, R5, -0x98, RZ ;  /* 0xffffff6805047810 */ /* 0x000fe40007ffe0ff */
[----:B------:R-:W1:Y:S02]  /*ee60*/  LDC R5, c[0x0][0x3a0] ;  /* 0x0000e800ff057b82 */ /* 0x000e640000000800 */
[----:B------:R2:W-:Y:S06]  /*ee70*/  LDGSTS.E [R0+-0x7ffb4], desc[UR22][R10.64], !P3 ;  /* 0x8004c0000a007fae */ /* 0x0005ec000d9a1016 */
[----:B--2---:R-:W2:Y:S01]  /*ee80*/  LDC R8, c[0x0][0x3a0] ;  /* 0x0000e800ff087b82 */ /* 0x004ea20000000800 */
[----:B------:R-:W-:Y:S01]  /*ee90*/  ISETP.GE.U32.AND P3, PT, R4, 0x7ffffee9, PT ;  /* 0x7ffffee90400780c */ /* 0x000fe20003f66070 */
[----:B------:R-:W-:Y:S01]  /*eea0*/  VIADD R4, R6, 0xffffff67 ;  /* 0xffffff6706047836 */ /* 0x000fe20000000000 */
[----:B------:R1:W-:Y:S05]  /*eeb0*/  STL.64 [R1+0x7a0], R10 ;  /* 0x0007a00a01007387 */ /* 0x0003ea0000100a00 */
[----:B------:R-:W2:Y:S01]  /*eec0*/  LDC R6, c[0x0][0x3a0] ;  /* 0x0000e800ff067b82 */ /* 0x000ea20000000800 */
[----:B-1----:R-:W-:-:S07]  /*eed0*/  IMAD.WIDE R10, R2, 0x4, R14 ;  /* 0x00000004020a7825 */ /* 0x002fce00078e020e */
[----:B------:R-:W1:Y:S01]  /*eee0*/  LDC R9, c[0x0][0x3a0] ;  /* 0x0000e800ff097b82 */ /* 0x000e620000000800 */
[----:B------:R2:W-:Y:S04]  /*eef0*/  STL.64 [R1+0x798], R10 ;  /* 0x0007980a01007387 */ /* 0x0005e80000100a00 */
[----:B------:R2:W-:Y:S01]  /*ef00*/  LDGSTS.E [R0+-0x7ffb0], desc[UR22][R10.64], !P5 ;  /* 0x800500000a007fae */ /* 0x0005e2000e9a1016 */
[----:B------:R-:W-:Y:S01]  /*ef10*/  ISETP.GE.U32.AND P5, PT, R4, 0x7ffffee8, PT ;  /* 0x7ffffee80400780c */ /* 0x000fe20003fa6070 */
[----:B--2---:R-:W-:Y:S02]  /*ef20*/  VIADD R4, R8, 0xffffff66 ;  /* 0xffffff6608047836 */ /* 0x004fe40000000000 */
[----:B------:R-:W2:Y:S01]  /*ef30*/  LDC R8, c[0x0][0x3a0] ;  /* 0x0000e800ff087b82 */ /* 0x000ea20000000800 */
[----:B------:R-:W-:-:S05]  /*ef40*/  IMAD.WIDE R10, R2, 0x4, R16 ;  /* 0x00000004020a7825 */ /* 0x000fca00078e0210 */
[----:B------:R1:W-:Y:S01]  /*ef50*/  LDGSTS.E [R0+-0x7ffac], desc[UR22][R10.64], !P4 ;  /* 0x800540000a007fae */ /* 0x0003e2000e1a1016 */
[----:B------:R-:W-:Y:S01]  /*ef60*/  ISETP.GE.U32.AND P4, PT, R4, 0x7ffffee7, PT ;  /* 0x7ffffee70400780c */ /* 0x000fe20003f86070 */
[----:B------:R-:W-:Y:S02]  /*ef70*/  VIADD R4, R5, 0xffffff65 ;  /* 0xffffff6505047836 */ /* 0x000fe40000000000 */
[----:B------:R1:W-:Y:S01]  /*ef80*/  STL.64 [R1+0x790], R10 ;  /* 0x0007900a01007387 */ /* 0x0003e20000100a00 */
[----:B------:R-:W4:Y:S01]  /*ef90*/  LDC R5, c[0x0][0x3a0] ;  /* 0x0000e800ff057b82 */ /* 0x000f220000000800 */
[----:B-1----:R-:W-:-:S05]  /*efa0*/  IMAD.WIDE R10, R2, 0x4, R18 ;  /* 0x00000004020a7825 */ /* 0x002fca00078e0212 */
[----:B------:R1:W-:Y:S01]  /*efb0*/  LDGSTS.E [R0+-0x7ffa8], desc[UR22][R10.64], !P6 ;  /* 0x800580000a007fae */ /* 0x0003e2000f1a1016 */
[----:B------:R-:W-:Y:S01]  /*efc0*/  ISETP.GE.U32.AND P6, PT, R4, 0x7ffffee6, PT ;  /* 0x7ffffee60400780c */ /* 0x000fe20003fc6070 */
[----:B------:R-:W-:Y:S02]  /*efd0*/  VIADD R4, R6, 0xffffff64 ;  /* 0xffffff6406047836 */ /* 0x000fe40000000000 */
[----:B------:R-:W3:Y:S01]  /*efe0*/  LDC R6, c[0x0][0x3a0] ;  /* 0x0000e800ff067b82 */ /* 0x000ee20000000800 */
[----:B------:R1:W-:Y:S02]  /*eff0*/  STL.64 [R1+0x788], R10 ;  /* 0x0007880a01007387 */ /* 0x0003e40000100a00 */
[----:B-1----:R-:W-:-:S05]  /*f000*/  IMAD.WIDE R10, R2, 0x4, R20 ;  /* 0x00000004020a7825 */ /* 0x002fca00078e0214 */
[----:B------:R1:W-:Y:S04]  /*f010*/  STL.64 [R1+0x780], R10 ;  /* 0x0007800a01007387 */ /* 0x0003e80000100a00 */
[----:B------:R1:W-:Y:S01]  /*f020*/  LDGSTS.E [R0+-0x7ffa4], desc[UR22][R10.64], !P3 ;  /* 0x8005c0000a007fae */ /* 0x0003e2000d9a1016 */
[----:B------:R-:W-:Y:S02]  /*f030*/  ISETP.GE.U32.AND P3, PT, R4, 0x7ffffee5, PT ;  /* 0x7ffffee50400780c */ /* 0x000fe40003f66070 */
[----:B--2---:R-:W-:Y:S02]  /*f040*/  IADD3 R4, PT, PT, R8, -0x9d, RZ ;  /* 0xffffff6308047810 */ /* 0x004fe40007ffe0ff */
[----:B------:R-:W2:Y:S01]  /*f050*/  LDC R8, c[0x0][0x3a0] ;  /* 0x0000e800ff087b82 */ /* 0x000ea20000000800 */
[----:B-1----:R-:W-:-:S05]  /*f060*/  IMAD.WIDE R10, R2, 0x4, R22 ;  /* 0x00000004020a7825 */ /* 0x002fca00078e0216 */
[----:B------:R1:W-:Y:S01]  /*f070*/  LDGSTS.E [R0+-0x7ffa0], desc[UR22][R10.64], !P5 ;  /* 0x800600000a007fae */ /* 0x0003e2000e9a1016 */
[----:B------:R-:W-:Y:S01]  /*f080*/  ISETP.GE.U32.AND P5, PT, R4, 0x7ffffee4, PT ;  /* 0x7ffffee40400780c */ /* 0x000fe20003fa6070 */
[----:B----4-:R-:W-:Y:S02]  /*f090*/  VIADD R4, R5, 0xffffff62 ;  /* 0xffffff6205047836 */ /* 0x010fe40000000000 */
[----:B------:R1:W-:Y:S01]  /*f0a0*/  STL.64 [R1+0x778], R10 ;  /* 0x0007780a01007387 */ /* 0x0003e20000100a00 */
[----:B------:R-:W4:Y:S01]  /*f0b0*/  LDC R5, c[0x0][0x3a0] ;  /* 0x0000e800ff057b82 */ /* 0x000f220000000800 */
[----:B-1----:R-:W-:-:S05]  /*f0c0*/  IMAD.WIDE R10, R2, 0x4, R24 ;  /* 0x00000004020a7825 */ /* 0x002fca00078e0218 */
[----:B------:R1:W-:Y:S01]  /*f0d0*/  LDGSTS.E [R0+-0x7ff9c], desc[UR22][R10.64], !P4 ;  /* 0x800640000a007fae */ /* 0x0003e2000e1a1016 */
[----:B------:R-:W-:Y:S01]  /*f0e0*/  ISETP.GE.U32.AND P4, PT, R4, 0x7ffffee3, PT ;  /* 0x7ffffee30400780c */ /* 0x000fe20003f86070 */
[----:B---3--:R-:W-:Y:S02]  /*f0f0*/  VIADD R4, R6, 0xffffff61 ;  /* 0xffffff6106047836 */ /* 0x008fe40000000000 */
[----:B------:R-:W3:Y:S01]  /*f100*/  LDC R6, c[0x0][0x3a0] ;  /* 0x0000e800ff067b82 */ /* 0x000ee20000000800 */
[----:B------:R1:W-:Y:S02]  /*f110*/  STL.64 [R1+0x770], R10 ;  /* 0x0007700a01007387 */ /* 0x0003e40000100a00 */
[----:B-1----:R-:W-:-:S05]  /*f120*/  IMAD.WIDE R10, R2, 0x4, R26 ;  /* 0x00000004020a7825 */ /* 0x002fca00078e021a */
[----:B------:R1:W-:Y:S04]  /*f130*/  STL.64 [R1+0x768], R10 ;  /* 0x0007680a01007387 */ /* 0x0003e80000100a00 */
[----:B------:R1:W-:Y:S01]  /*f140*/  LDGSTS.E [R0+-0x7ff98], desc[UR22][R10.64], !P6 ;  /* 0x800680000a007fae */ /* 0x0003e2000f1a1016 */
[----:B------:R-:W-:Y:S01]  /*f150*/  ISETP.GE.U32.AND P6, PT, R4, 0x7ffffee2, PT ;  /* 0x7ffffee20400780c */ /* 0x000fe20003fc6070 */
[----:B--2---:R-:W-:Y:S02]  /*f160*/  VIADD R4, R8, 0xffffff60 ;  /* 0xffffff6008047836 */ /* 0x004fe40000000000 */
        /* <DEDUP_REMOVED lines=9> */
[----:B------:R-:W-:Y:S02]  /*f200*/  ISETP.GE.U32.AND P5, PT, R4, 0x7ffffee0, PT ;  /* 0x7ffffee00400780c */ /* 0x000fe40003fa6070 */
[----:B---3--:R-:W-:Y:S02]  /*f210*/  IADD3 R4, PT, PT, R6, -0xa2, RZ ;  /* 0xffffff5e06047810 */ /* 0x008fe40007ffe0ff */
        /* <DEDUP_REMOVED lines=28> */
[----:B------:R-:W-:Y:S02]  /*f3e0*/  ISETP.GE.U32.AND P4, PT, R4, 0x7ffffedb, PT ;  /* 0x7ffffedb0400780c */ /* 0x000fe40003f86070 */
[----:B----4-:R-:W-:Y:S01]  /*f3f0*/  IADD3 R4, PT, PT, R5, -0xa7, RZ ;  /* 0xffffff5905047810 */ /* 0x010fe20007ffe0ff */
        /* <DEDUP_REMOVED lines=162> */
[----:B------:R-:W4:Y:S01]  /*fe20*/  LDC R5, c[0x0][0x3a0] ;  /* 0x0000e800ff057b82 */ /* 0x000f220000000800 */
[----:B------:R-:W-:Y:S02]  /*fe30*/  LDGSTS.E [R0+-0x7ff0c], desc[UR22][R244.64], !P4 ;  /* 0x800f4000f4007fae */ /* 0x000fe4000e1a1016 */
[----:B------:R-:W-:Y:S01]  /*fe40*/  ISETP.GE.U32.AND P4, PT, R4, 0x7ffffebf, PT ;  /* 0x7ffffebf0400780c */ /* 0x000fe20003f86070 */
[----:B---3--:R-:W-:-:S04]  /*fe50*/  VIADD R4, R6, 0xffffff3d ;  /* 0xffffff3d06047836 */ /* 0x008fc80000000000 */
[----:B------:R-:W3:Y:S01]  /*fe60*/  LDC R6, c[0x0][0x3a0] ;  /* 0x0000e800ff067b82 */ /* 0x000ee20000000800 */
[----:B------:R-:W-:Y:S01]  /*fe70*/  IMAD.WIDE R248, R2, 0x4, R98 ;  /* 0x0000000402f87825 */ /* 0x000fe200078e0262 */
[----:B------:R1:W-:Y:S04]  /*fe80*/  STL.64 [R1+0x658], R10 ;  /* 0x0006580a01007387 */ /* 0x0003e80000100a00 */
[----:B------:R-:W-:Y:S01]  /*fe90*/  LDGSTS.E [R0+-0x7ff08], desc[UR22][R248.64], !P6 ;  /* 0x800f8000f8007fae */ /* 0x000fe2000f1a1016 */
[----:B------:R-:W-:Y:S01]  /*fea0*/  ISETP.GE.U32.AND P6, PT, R4, 0x7ffffebe, PT ;  /* 0x7ffffebe0400780c */ /* 0x000fe20003fc6070 */
[----:B--2---:R-:W-:Y:S02]  /*feb0*/  VIADD R4, R8, 0xffffff3c ;  /* 0xffffff3c08047836 */ /* 0x004fe40000000000 */
[----:B------:R-:W2:Y:S01]  /*fec0*/  LDC R8, c[0x0][0x3a0] ;  /* 0x0000e800ff087b82 */ /* 0x000ea20000000800 */
[----:B-1----:R-:W-:Y:S01]  /*fed0*/  IMAD.WIDE R10, R2, 0x4, R100 ;  /* 0x00000004020a7825 */ /* 0x002fe200078e0264 */
[----:B------:R-:W-:Y:S04]  /*fee0*/  STL.64 [R1+0x1118], R244 ;  /* 0x001118f401007387 */ /* 0x000fe80000100a00 */
[----:B------:R-:W-:Y:S04]  /*fef0*/  STL.64 [R1+0x1120], R248 ;  /* 0x001120f801007387 */ /* 0x000fe80000100a00 */
[----:B------:R1:W-:Y:S01]  /*ff00*/  LDGSTS.E [R0+-0x7ff04], desc[UR22][R10.64], !P3 ;  /* 0x800fc0000a007fae */ /* 0x0003e2000d9a1016 */
[----:B------:R-:W-:-:S02]  /*ff10*/  ISETP.GE.U32.AND P3, PT, R4, 0x7ffffebd, PT ;  /* 0x7ffffebd0400780c */ /* 0x000fc40003f66070 */
[----:B----4-:R-:W-:Y:S01]  /*ff20*/  IADD3 R4, PT, PT, R5, -0xc5, RZ ;  /* 0xffffff3b05047810 */ /* 0x010fe20007ffe0ff */
[----:B------:R1:W-:Y:S01]  /*ff30*/  STL.64 [R1], R10 ;  /* 0x0000000a01007387 */ /* 0x0003e20000100a00 */
        /* <DEDUP_REMOVED lines=230> */
[----:B------:R1:W-:Y:S04]  /*10da0*/  STL.64 [R1+0x548], R10 ;  /* 0x0005480a01007387 */ /* 0x0003e80000100a00 */
[----:B------:R1:W-:Y:S01]  /*10db0*/  LDGSTS.E [R0+-0x7fe68], desc[UR22][R10.64], !P6 ;  /* 0x801980000a007fae */ /* 0x0003e2000f1a1016 */
[----:B------:R-:W-:Y:S01]  /*10dc0*/  ISETP.GE.U32.AND P6, PT, R4, 0x7ffffe96, PT ;  /* 0x7ffffe960400780c */ /* 0x000fe20003fc6070 */
[----:B----4-:R-:W-:Y:S02]  /*10dd0*/  VIADD R4, R5, 0xffffff14 ;  /* 0xffffff1405047836 */ /* 0x010fe40000000000 */
[----:B------:R-:W4:Y:S01]  /*10de0*/  LDC R5, c[0x0][0x3a0] ;  /* 0x0000e800ff057b82 */ /* 0x000f220000000800 */
[----:B-1----:R-:W-:-:S05]  /*10df0*/  IMAD.WIDE R10, R2, 0x4, R192 ;  /* 0x00000004020a7825 */ /* 0x002fca00078e02c0 */
[----:B------:R1:W-:Y:S04]  /*10e00*/  STL.64 [R1+0x540], R10 ;  /* 0x0005400a01007387 */ /* 0x0003e80000100a00 */
[----:B------:R1:W-:Y:S01]  /*10e10*/  LDGSTS.E [R0+-0x7fe64], desc[UR22][R10.64], !P3 ;  /* 0x8019c0000a007fae */ /* 0x0003e2000d9a1016 */
[----:B------:R-:W-:Y:S02]  /*10e20*/  ISETP.GE.U32.AND P3, PT, R4, 0x7ffffe95, PT ;  /* 0x7ffffe950400780c */ /* 0x000fe40003f66070 */
[----:B---3--:R-:W-:Y:S02]  /*10e30*/  IADD3 R4, PT, PT, R6, -0xed, RZ ;  /* 0xffffff1306047810 */ /* 0x008fe40007ffe0ff */
[----:B------:R-:W3:Y:S01]  /*10e40*/  LDC R6, c[0x0][0x3a0] ;  /* 0x0000e800ff067b82 */ /* 0x000ee20000000800 */
[----:B-1----:R-:W-:-:S05]  /*10e50*/  IMAD.WIDE R10, R2, 0x4, R194 ;  /* 0x00000004020a7825 */ /* 0x002fca00078e02c2 */
[----:B------:R1:W-:Y:S01]  /*10e60*/  LDGSTS.E [R0+-0x7fe60], desc[UR22][R10.64], !P5 ;  /* 0x801a00000a007fae */ /* 0x0003e2000e9a1016 */
[----:B------:R-:W-:Y:S01]  /*10e70*/  ISETP.GE.U32.AND P5, PT, R4, 0x7ffffe94, PT ;  /* 0x7ffffe940400780c */ /* 0x000fe20003fa6070 */
[----:B------:R-:W-:Y:S02]  /*10e80*/  VIADD R4, R9, 0xffffff12 ;  /* 0xffffff1209047836 */ /* 0x000fe40000000000 */
[----:B------:R1:W-:Y:S01]  /*10e90*/  STL.64 [R1+0x538], R10 ;  /* 0x0005380a01007387 */ /* 0x0003e20000100a00 */
[----:B------:R-:W3:Y:S01]  /*10ea0*/  LDC R9, c[0x0][0x3a0] ;  /* 0x0000e800ff097b82 */ /* 0x000ee20000000800 */
        /* <DEDUP_REMOVED lines=9> */
[----:B------:R-:W-:Y:S01]  /*10f40*/  ISETP.GE.U32.AND P6, PT, R4, 0x7ffffe92, PT ;  /* 0x7ffffe920400780c */ /* 0x000fe20003fc6070 */
[----:B--2---:R-:W-:Y:S02]  /*10f50*/  VIADD R4, R8, 0xffffff10 ;  /* 0xffffff1008047836 */ /* 0x004fe40000000000 */
[----:B-1----:R-:W-:-:S05]  /*10f60*/  IMAD.WIDE R10, R2, 0x4, R200 ;  /* 0x00000004020a7825 */ /* 0x002fca00078e02c8 */
[----:B------:R1:W-:Y:S04]  /*10f70*/  STL.64 [R1+0x520], R10 ;  /* 0x0005200a01007387 */ /* 0x0003e80000100a00 */
[----:B------:R1:W-:Y:S01]  /*10f80*/  LDGSTS.E [R0+-0x7fe54], desc[UR22][R10.64], !P3 ;  /* 0x801ac0000a007fae */ /* 0x0003e2000d9a1016 */
[----:B------:R-:W-:Y:S01]  /*10f90*/  ISETP.GE.U32.AND P3, PT, R4, 0x7ffffe91, PT ;  /* 0x7ffffe910400780c */ /* 0x000fe20003f66070 */
[----:B---3--:R-:W-:Y:S02]  /*10fa0*/  VIADD R4, R9, 0xffffff0f ;  /* 0xffffff0f09047836 */ /* 0x008fe40000000000 */
[----:B------:R-:W-:-:S04]  /*10fb0*/  IMAD.WIDE R8, R2, 0x4, R204 ;  /* 0x0000000402087825 */ /* 0x000fc800078e02cc */
[----:B-1----:R-:W-:-:S05]  /*10fc0*/  IMAD.WIDE R10, R2, 0x4, R202 ;  /* 0x00000004020a7825 */ /* 0x002fca00078e02ca */
[----:B------:R1:W-:Y:S04]  /*10fd0*/  STL.64 [R1+0x518], R10 ;  /* 0x0005180a01007387 */ /* 0x0003e80000100a00 */
[----:B------:R1:W-:Y:S04]  /*10fe0*/  LDGSTS.E [R0+-0x7fe50], desc[UR22][R10.64], !P5 ;  /* 0x801b00000a007fae */ /* 0x0003e8000e9a1016 */
[----:B------:R2:W-:Y:S04]  /*10ff0*/  STL.64 [R1+0x510], R8 ;  /* 0x0005100801007387 */ /* 0x0005e80000100a00 */
[----:B------:R2:W-:Y:S01]  /*11000*/  LDGSTS.E [R0+-0x7fe4c], desc[UR22][R8.64], !P4 ;  /* 0x801b400008007fae */ /* 0x0005e2000e1a1016 */
[----:B-1----:R-:W1:Y:S01]  /*11010*/  LDC R10, c[0x0][0x3a0] ;  /* 0x0000e800ff0a7b82 */ /* 0x002e620000000800 */
[----:B------:R-:W-:-:S07]  /*11020*/  ISETP.GE.U32.AND P5, PT, R4, 0x7ffffe90, PT ;  /* 0x7ffffe900400780c */ /* 0x000fce0003fa6070 */
[----:B--2---:R-:W2:Y:S01]  /*11030*/  LDC R9, c[0x0][0x3a0] ;  /* 0x0000e800ff097b82 */ /* 0x004ea20000000800 */
[----:B------:R-:W-:Y:S01]  /*11040*/  IADD3 R4, PT, PT, R6, -0xf2, RZ ;  /* 0xffffff0e06047810 */ /* 0x000fe20007ffe0ff */
[----:B------:R-:W-:-:S06]  /*11050*/  IMAD.WIDE R12, R2, 0x4, R206 ;  /* 0x00000004020c7825 */ /* 0x000fcc00078e02ce */
[----:B------:R-:W3:Y:S01]  /*11060*/  LDC R8, c[0x0][0x3a0] ;  /* 0x0000e800ff087b82 */ /* 0x000ee20000000800 */
[----:B------:R-:W-:Y:S01]  /*11070*/  ISETP.GE.U32.AND P4, PT, R4, 0x7ffffe8f, PT ;  /* 0x7ffffe8f0400780c */ /* 0x000fe20003f86070 */
[----:B----4-:R-:W-:Y:S01]  /*11080*/  VIADD R4, R5, 0xffffff0d ;  /* 0xffffff0d05047836 */ /* 0x010fe20000000000 */
[----:B------:R4:W-:Y:S04]  /*11090*/  STL.64 [R1+0x508], R12 ;  /* 0x0005080c01007387 */ /* 0x0009e80000100a00 */
[----:B------:R4:W-:Y:S01]  /*110a0*/  LDGSTS.E [R0+-0x7fe48], desc[UR22][R12.64], !P6 ;  /* 0x801b80000c007fae */ /* 0x0009e2000f1a1016 */
[----:B------:R-:W-:Y:S01]  /*110b0*/  ISETP.GE.U32.AND P6, PT, R4, 0x7ffffe8e, PT ;  /* 0x7ffffe8e0400780c */ /* 0x000fe20003fc6070 */
[----:B-1----:R-:W-:Y:S01]  /*110c0*/  VIADD R4, R10, 0xffffff0c ;  /* 0xffffff0c0a047836 */ /* 0x002fe20000000000 */
[----:B------:R-:W1:Y:S01]  /*110d0*/  LDC R6, c[0x0][0x3a0] ;  /* 0x0000e800ff067b82 */ /* 0x000e620000000800 */
[----:B------:R-:W-:-:S07]  /*110e0*/  IMAD.WIDE R10, R2, 0x4, R210 ;  /* 0x00000004020a7825 */ /* 0x000fce00078e02d2 */
[----:B------:R-:W1:Y:S01]  /*110f0*/  LDC R5, c[0x0][0x3a0] ;  /* 0x0000e800ff057b82 */ /* 0x000e620000000800 */
[----:B----4-:R-:W-:-:S05]  /*11100*/  IMAD.WIDE R12, R2, 0x4, R208 ;  /* 0x00000004020c7825 */ /* 0x010fca00078e02d0 */
[----:B------:R-:W-:Y:S01]  /*11110*/  LDGSTS.E [R0+-0x7fe44], desc[UR22][R12.64], !P3 ;  /* 0x801bc0000c007fae */ /* 0x000fe2000d9a1016 */
[----:B------:R-:W-:Y:S01]  /*11120*/  ISETP.GE.U32.AND P3, PT, R4, 0x7ffffe8d, PT ;  /* 0x7ffffe8d0400780c */ /* 0x000fe20003f66070 */
[----:B--2---:R-:W-:Y:S02]  /*11130*/  VIADD R4, R9, 0xffffff0b ;  /* 0xffffff0b09047836 */ /* 0x004fe40000000000 */
[----:B------:R2:W-:Y:S01]  /*11140*/  LDGSTS.E [R0+-0x7fe40], desc[UR22][R10.64], !P5 ;  /* 0x801c00000a007fae */ /* 0x0005e2000e9a1016 */
[----:B------:R-:W4:Y:S02]  /*11150*/  LDC R9, c[0x0][0x3a0] ;  /* 0x0000e800ff097b82 */ /* 0x000f240000000800 */
[----:B------:R-:W-:Y:S01]  /*11160*/  ISETP.GE.U32.AND P5, PT, R4, 0x7ffffe8c, PT ;  /* 0x7ffffe8c0400780c */ /* 0x000fe20003fa6070 */
[----:B------:R-:W-:Y:S01]  /*11170*/  STL.64 [R1+0x500], R12 ;  /* 0x0005000c01007387 */ /* 0x000fe20000100a00 */
[----:B---3--:R-:W-:-:S03]  /*11180*/  VIADD R4, R8, 0xffffff0a ;  /* 0xffffff0a08047836 */ /* 0x008fc60000000000 */
[----:B------:R2:W-:Y:S01]  /*11190*/  STL.64 [R1+0x4f8], R10 ;  /* 0x0004f80a01007387 */ /* 0x0005e20000100a00 */
[----:B------:R-:W3:Y:S01]  /*111a0*/  LDC R8, c[0x0][0x3a0] ;  /* 0x0000e800ff087b82 */ /* 0x000ee20000000800 */
[----:B--2---:R-:W-:-:S05]  /*111b0*/  IMAD.WIDE R10, R2, 0x4, R212 ;  /* 0x00000004020a7825 */ /* 0x004fca00078e02d4 */
[----:B------:R2:W-:Y:S04]  /*111c0*/  STL.64 [R1+0x4f0], R10 ;  /* 0x0004f00a01007387 */ /* 0x0005e80000100a00 */
[----:B------:R2:W-:Y:S01]  /*111d0*/  LDGSTS.E [R0+-0x7fe3c], desc[UR22][R10.64], !P4 ;  /* 0x801c40000a007fae */ /* 0x0005e2000e1a1016 */
[----:B------:R-:W-:Y:S02]  /*111e0*/  ISETP.GE.U32.AND P4, PT, R4, 0x7ffffe8b, PT ;  /* 0x7ffffe8b0400780c */ /* 0x000fe40003f86070 */
[----:B-1----:R-:W-:Y:S02]  /*111f0*/  IADD3 R4, PT, PT, R6, -0xf7, RZ ;  /* 0xffffff0906047810 */ /* 0x002fe40007ffe0ff */
[----:B------:R-:W1:Y:S01]  /*11200*/  LDC R6, c[0x0][0x3a0] ;  /* 0x0000e800ff067b82 */ /* 0x000e620000000800 */
[----:B--2---:R-:W-:-:S05]  /*11210*/  IMAD.WIDE R10, R2, 0x4, R214 ;  /* 0x00000004020a7825 */ /* 0x004fca00078e02d6 */
[----:B------:R2:W-:Y:S04]  /*11220*/  STL.64 [R1+0x4e8], R10 ;  /* 0x0004e80a01007387 */ /* 0x0005e80000100a00 */
[----:B------:R2:W-:Y:S01]  /*11230*/  LDGSTS.E [R0+-0x7fe38], desc[UR22][R10.64], !P6 ;  /* 0x801c80000a007fae */ /* 0x0005e2000f1a1016 */
[----:B------:R-:W-:Y:S01]  /*11240*/  ISETP.GE.U32.AND P6, PT, R4, 0x7ffffe8a, PT ;  /* 0x7ffffe8a0400780c */ /* 0x000fe20003fc6070 */
[----:B------:R-:W-:Y:S02]  /*11250*/  VIADD R4, R5, 0xffffff08 ;  /* 0xffffff0805047836 */ /* 0x000fe40000000000 */
[----:B------:R-:W1:Y:S01]  /*11260*/  LDC R5, c[0x0][0x3a0] ;  /* 0x0000e800ff057b82 */ /* 0x000e620000000800 */
[----:B--2---:R-:W-:-:S05]  /*11270*/  IMAD.WIDE R10, R2, 0x4, R216 ;  /* 0x00000004020a7825 */ /* 0x004fca00078e02d8 */
[----:B------:R2:W-:Y:S04]  /*11280*/  STL.64 [R1+0x4e0], R10 ;  /* 0x0004e00a01007387 */ /* 0x0005e80000100a00 */
[----:B------:R2:W-:Y:S01]  /*11290*/  LDGSTS.E [R0+-0x7fe34], desc[UR22][R10.64], !P3 ;  /* 0x801cc0000a007fae */ /* 0x0005e2000d9a1016 */
[----:B------:R-:W-:Y:S01]  /*112a0*/  ISETP.GE.U32.AND P3, PT, R4, 0x7ffffe89, PT ;  /* 0x7ffffe890400780c */ /* 0x000fe20003f66070 */
[----:B---3--:R-:W-:Y:S02]  /*112b0*/  VIADD R4, R8, 0xffffff07 ;  /* 0xffffff0708047836 */ /* 0x008fe40000000000 */
[----:B------:R-:W3:Y:S01]  /*112c0*/  LDC R8, c[0x0][0x3a0] ;  /* 0x0000e800ff087b82 */ /* 0x000ee20000000800 */
[----:B--2---:R-:W-:-:S05]  /*112d0*/  IMAD.WIDE R10, R2, 0x4, R218 ;  /* 0x00000004020a7825 */ /* 0x004fca00078e02da */
[----:B------:R2:W-:Y:S04]  /*112e0*/  STL.64 [R1+0x4d8], R10 ;  /* 0x0004d80a01007387 */ /* 0x0005e80000100a00 */
[----:B------:R2:W-:Y:S01]  /*112f0*/  LDGSTS.E [R0+-0x7fe30], desc[UR22][R10.64], !P5 ;  /* 0x801d00000a007fae */ /* 0x0005e2000e9a1016 */
[----:B------:R-:W-:Y:S01]  /*11300*/  ISETP.GE.U32.AND P5, PT, R4, 0x7ffffe88, PT ;  /* 0x7ffffe880400780c */ /* 0x000fe20003fa6070 */
[----:B--2---:R-:W-:-:S05]  /*11310*/  IMAD.WIDE R10, R2, 0x4, R220 ;  /* 0x00000004020a7825 */ /* 0x004fca00078e02dc */
[----:B------:R2:W-:Y:S04]  /*11320*/  STL.64 [R1+0x4d0], R10 ;  /* 0x0004d00a01007387 */ /* 0x0005e80000100a00 */
[----:B------:R2:W-:Y:S01]  /*11330*/  LDGSTS.E [R0+-0x7fe2c], desc[UR22][R10.64], !P4 ;  /* 0x801d40000a007fae */ /* 0x0005e2000e1a1016 */
[----:B-1----:R-:W-:Y:S02]  /*11340*/  VIADD R4, R6, 0xffffff06 ;  /* 0xffffff0606047836 */ /* 0x002fe40000000000 */
        /* <DEDUP_REMOVED lines=10> */
[----:B------:R-:W-:Y:S02]  /*113f0*/  ISETP.GE.U32.AND P6, PT, R4, 0x7ffffe86, PT ;  /* 0x7ffffe860400780c */ /* 0x000fe40003fc6070 */
[----:B---3--:R-:W-:Y:S02]  /*11400*/  IADD3 R4, PT, PT, R8, -0xfc, RZ ;  /* 0xffffff0408047810 */ /* 0x008fe40007ffe0ff */
[----:B------:R-:W3:Y:S01]  /*11410*/  LDC R8, c[0x0][0x3a0] ;  /* 0x0000e800ff087b82 */ /* 0x000ee20000000800 */
[----:B--2---:R-:W-:-:S05]  /*11420*/  IMAD.WIDE R10, R2, 0x4, R226 ;  /* 0x00000004020a7825 */ /* 0x004fca00078e02e2 */
[----:B------:R2:W-:Y:S04]  /*11430*/  STL.64 [R1+0x4b8], R10 ;  /* 0x0004b80a01007387 */ /* 0x0005e80000100a00 */
[----:B------:R2:W-:Y:S01]  /*11440*/  LDGSTS.E [R0+-0x7fe20], desc[UR22][R10.64], !P5 ;  /* 0x801e00000a007fae */ /* 0x0005e2000e9a1016 */
[----:B------:R-:W-:Y:S01]  /*11450*/  ISETP.GE.U32.AND P3, PT, R4, 0x7ffffe85, PT ;  /* 0x7ffffe850400780c */ /* 0x000fe20003f66070 */
[----:B--2---:R-:W-:-:S05]  /*11460*/  IMAD.WIDE R10, R2, 0x4, R228 ;  /* 0x00000004020a7825 */ /* 0x004fca00078e02e4 */
[----:B------:R2:W-:Y:S04]  /*11470*/  STL.64 [R1+0x4b0], R10 ;  /* 0x0004b00a01007387 */ /* 0x0005e80000100a00 */
[----:B------:R2:W-:Y:S02]  /*11480*/  LDGSTS.E [R0+-0x7fe1c], desc[UR22][R10.64], !P4 ;  /* 0x801e40000a007fae */ /* 0x0005e4000e1a1016 */
[----:B--2---:R-:W-:-:S05]  /*11490*/  IMAD.WIDE R10, R2, 0x4, R230 ;  /* 0x00000004020a7825 */ /* 0x004fca00078e02e6 */
[----:B------:R2:W-:Y:S04]  /*114a0*/  STL.64 [R1+0x4a8], R10 ;  /* 0x0004a80a01007387 */ /* 0x0005e80000100a00 */
[----:B------:R2:W-:Y:S02]  /*114b0*/  LDGSTS.E [R0+-0x7fe18], desc[UR22][R10.64], !P6 ;  /* 0x801e80000a007fae */ /* 0x0005e4000f1a1016 */
[----:B--2---:R-:W-:-:S05]  /*114c0*/  IMAD.WIDE R10, R2, 0x4, R232 ;  /* 0x00000004020a7825 */ /* 0x004fca00078e02e8 */
[----:B------:R2:W-:Y:S04]  /*114d0*/  STL.64 [R1+0x4a0], R10 ;  /* 0x0004a00a01007387 */ /* 0x0005e80000100a00 */
[----:B------:R2:W-:Y:S04]  /*114e0*/  LDGSTS.E [R0+-0x7fe14], desc[UR22][R10.64], !P3 ;  /* 0x801ec0000a007fae */ /* 0x0005e8000d9a1016 */
[----:B------:R-:W-:Y:S01]  /*114f0*/  STL.64 [R1+0x1128], R132 ;  /* 0x0011288401007387 */ /* 0x000fe20000100a00 */
[----:B--2---:R-:W-:-:S05]  /*11500*/  IMAD.WIDE R10, R2, 0x4, R234 ;  /* 0x00000004020a7825 */ /* 0x004fca00078e02ea */
[----:B------:R2:W-:Y:S04]  /*11510*/  STL.64 [R1+0x498], R10 ;  /* 0x0004980a01007387 */ /* 0x0005e80000100a00 */
[----:B------:R-:W2:Y:S04]  /*11520*/  LDL.LU.64 R12, [R1+0x258] ;  /* 0x00025800010c7983 */ /* 0x000ea80000300a00 */
[----:B------:R-:W2:Y:S04]  /*11530*/  LDL.LU.64 R22, [R1+0x230] ;  /* 0x0002300001167983 */ /* 0x000ea80000300a00 */
[----:B------:R-:W2:Y:S04]  /*11540*/  LDL.LU.64 R20, [R1+0x210] ;  /* 0x0002100001147983 */ /* 0x000ea80000300a00 */
[----:B------:R-:W2:Y:S04]  /*11550*/  LDL.LU.64 R18, [R1+0x1f0] ;  /* 0x0001f00001127983 */ /* 0x000ea80000300a00 */
[----:B------:R-:W2:Y:S01]  /*11560*/  LDL.LU.64 R16, [R1+0x1d0] ;  /* 0x0001d00001107983 */ /* 0x000ea20000300a00 */
[----:B----4-:R-:W-:-:S02]  /*11570*/  VIADD R4, R9, 0xffffff03 ;  /* 0xffffff0309047836 */ /* 0x010fc40000000000 */
[----:B------:R-:W4:Y:S01]  /*11580*/  LDC R9, c[0x0][0x3a0] ;  /* 0x0000e800ff097b82 */ /* 0x000f220000000800 */
[----:B------:R-:W-:Y:S01]  /*11590*/  IADD3 R137, PT, PT, R137, 0x7f, RZ ;  /* 0x0000007f89897810 */ /* 0x000fe20007ffe0ff */
[----:B------:R-:W2:Y:S01]  /*115a0*/  LDL.LU.64 R14, [R1+0x1b0] ;  /* 0x0001b000010e7983 */ /* 0x000ea20000300a00 */
[----:B------:R-:W-:Y:S01]  /*115b0*/  ISETP.GE.U32.AND P5, PT, R4, 0x7ffffe84, PT ;  /* 0x7ffffe840400780c */ /* 0x000fe20003fa6070 */
[----:B-1----:R-:W-:Y:S02]  /*115c0*/  VIADD R4, R6, 0xffffff02 ;  /* 0xffffff0206047836 */ /* 0x002fe40000000000 */
[----:B------:R-:W2:Y:S02]  /*115d0*/  LDL.LU.64 R246, [R1+0x190] ;  /* 0x0001900001f67983 */ /* 0x000ea40000300a00 */
[----:B------:R-:W1:Y:S01]  /*115e0*/  LDC R6, c[0x0][0x3a0] ;  /* 0x0000e800ff067b82 */ /* 0x000e620000000800 */
[----:B------:R-:W-:Y:S01]  /*115f0*/  ISETP.GE.U32.AND P4, PT, R4, 0x7ffffe83, PT ;  /* 0x7ffffe830400780c */ /* 0x000fe20003f86070 */
[----:B------:R-:W-:Y:S01]  /*11600*/  VIADD R4, R5, 0xffffff01 ;  /* 0xffffff0105047836 */ /* 0x000fe20000000000 */
[----:B------:R-:W2:Y:S01]  /*11610*/  LDL.LU.64 R250, [R1+0x170] ;  /* 0x0001700001fa7983 */ /* 0x000ea20000300a00 */
[----:B---3--:R-:W-:-:S03]  /*11620*/  VIADD R5, R8, 0xffffff00 ;  /* 0xffffff0008057836 */ /* 0x008fc60000000000 */
[----:B------:R-:W-:Y:S01]  /*11630*/  ISETP.GE.U32.AND P6, PT, R4, 0x7ffffe82, PT ;  /* 0x7ffffe820400780c */ /* 0x000fe20003fc6070 */
[----:B------:R-:W-:Y:S01]  /*11640*/  VIADD R4, R134, 0x100000 ;  /* 0x0010000086047836 */ /* 0x000fe20000000000 */
[----:B------:R-:W-:Y:S01]  /*11650*/  ISETP.GE.AND P3, PT, R132, R5, PT ;  /* 0x000000058400720c */ /* 0x000fe20003f66270 */
[----:B------:R-:W3:Y:S03]  /*11660*/  LDC R8, c[0x0][0x3a0] ;  /* 0x0000e800ff087b82 */ /* 0x000ee60000000800 */
[----:B------:R-:W-:Y:S01]  /*11670*/  SEL R0, RZ, 0x4, P3 ;  /* 0x00000004ff007807 */ /* 0x000fe20001800000 */
[----:B------:R2:W-:Y:S01]  /*11680*/  LDGSTS.E [R4+-0x7fe10], desc[UR22][R10.64], !P5 ;  /* 0x801f00000a047fae */ /* 0x0005e2000e9a1016 */
[----:B------:R-:W-:Y:S02]  /*11690*/  ISETP.GT.AND P3, PT, R137, 0x17f, PT ;  /* 0x0000017f8900780c */ /* 0x000fe40003f64270 */
[----:B------:R-:W-:-:S02]  /*116a0*/  ISETP.GE.U32.AND P5, PT, R5, 0x7ffffe81, PT ;  /* 0x7ffffe810500780c */ /* 0x000fc40003fa6070 */
[----:B------:R-:W2:Y:S01]  /*116b0*/  LDC R5, c[0x0][0x3a0] ;  /* 0x0000e800ff057b82 */ /* 0x000ea20000000800 */
[----:B------:R-:W-:-:S04]  /*116c0*/  SEL R0, R0, RZ, P3 ;  /* 0x000000ff00007207 */ /* 0x000fc80001800000 */
[----:B------:R-:W-:Y:S01]  /*116d0*/  ISETP.NE.U32.AND P3, PT, R0, RZ, PT ;  /* 0x000000ff0000720c */ /* 0x000fe20003f65070 */
[----:B------:R-:W-:Y:S02]  /*116e0*/  VIADD R0, R134, 0x100000 ;  /* 0x0010000086007836 */ /* 0x000fe40000000000 */
[----:B--2---:R-:W-:-:S04]  /*116f0*/  IMAD.WIDE R10, R2, 0x4, R236 ;  /* 0x00000004020a7825 */ /* 0x004fc800078e02ec */
[----:B-1----:R-:W-:Y:S01]  /*11700*/  VIADD R4, R6, 0xfffffeff ;  /* 0xfffffeff06047836 */ /* 0x002fe20000000000 */
[----:B------:R1:W-:Y:S04]  /*11710*/  STL.64 [R1+0x490], R10 ;  /* 0x0004900a01007387 */ /* 0x0003e80000100a00 */
[----:B------:R1:W-:Y:S01]  /*11720*/  LDGSTS.E [R0+-0x7fe0c], desc[UR22][R10.64], !P4 ;  /* 0x801f40000a007fae */ /* 0x0003e2000e1a1016 */
[----:B------:R-:W-:Y:S01]  /*11730*/  ISETP.GE.U32.AND P4, PT, R4, 0x7ffffe80, PT ;  /* 0x7ffffe800400780c */ /* 0x000fe20003f86070 */
[----:B----4-:R-:W-:Y:S02]  /*11740*/  VIADD R4, R9, 0xfffffefe ;  /* 0xfffffefe09047836 */ /* 0x010fe40000000000 */
[----:B------:R-:W2:Y:S01]  /*11750*/  LDL.LU.64 R136, [R1+0x150] ;  /* 0x0001500001887983 */ /* 0x000ea20000300a00 */
[----:B------:R-:W-:-:S02]  /*11760*/  IMAD.SHL.U32 R135, R7, 0x80, RZ ;  /* 0x0000008007877824 */ /* 0x000fc400078e00ff */
[----:B-1----:R-:W-:-:S05]  /*11770*/  IMAD.WIDE R10, R2, 0x4, R238 ;  /* 0x00000004020a7825 */ /* 0x002fca00078e02ee */
[----:B------:R1:W-:Y:S04]  /*11780*/  STL.64 [R1+0x488], R10 ;  /* 0x0004880a01007387 */ /* 0x0003e80000100a00 */
[----:B------:R1:W-:Y:S01]  /*11790*/  LDGSTS.E [R0+-0x7fe08], desc[UR22][R10.64], !P6 ;  /* 0x801f80000a007fae */ /* 0x0003e2000f1a1016 */
[----:B------:R-:W-:Y:S02]  /*117a0*/  ISETP.GE.U32.AND P6, PT, R4, 0x7ffffe7f, PT ;  /* 0x7ffffe7f0400780c */ /* 0x000fe40003fc6070 */
[----:B---3--:R-:W-:Y:S01]  /*117b0*/  IADD3 R4, PT, PT, R8, -0x103, RZ ;  /* 0xfffffefd08047810 */ /* 0x008fe20007ffe0ff */
[----:B------:R-:W3:Y:S04]  /*117c0*/  LDL.LU.64 R138, [R1+0x130] ;  /* 0x00013000018a7983 */ /* 0x000ee80000300a00 */
[----:B------:R-:W4:Y:S01]  /*117d0*/  LDL.LU.64 R140, [R1+0x110] ;  /* 0x00011000018c7983 */ /* 0x000f220000300a00 */
[----:B-1----:R-:W-:-:S03]  /*117e0*/  IMAD.WIDE R10, R2, 0x4, R240 ;  /* 0x00000004020a7825 */ /* 0x002fc600078e02f0 */
[----:B------:R1:W-:Y:S04]  /*117f0*/  STL.64 [R1+0x1130], R2 ;  /* 0x0011300201007387 */ /* 0x0003e80000100a00 */
[----:B------:R1:W-:Y:S01]  /*11800*/  LDGSTS.E [R0+-0x7fe04], desc[UR22][R10.64], !P5 ;  /* 0x801fc0000a007fae */ /* 0x0003e2000e9a1016 */
[----:B------:R-:W-:-:S03]  /*11810*/  ISETP.GE.U32.AND P5, PT, R4, 0x7ffffe7e, PT ;  /* 0x7ffffe7e0400780c */ /* 0x000fc60003fa6070 */
[----:B------:R-:W-:Y:S04]  /*11820*/  STL.64 [R1+0x480], R10 ;  /* 0x0004800a01007387 */ /* 0x000fe80000100a00 */
[----:B------:R-:W4:Y:S01]  /*11830*/  LDL.LU.64 R242, [R1+0xf0] ;  /* 0x0000f00001f27983 */ /* 0x000f220000300a00 */
[----:B-1----:R-:W-:-:S03]  /*11840*/  VIADD R0, R5, 0xfffffefc ;  /* 0xfffffefc05007836 */ /* 0x002fc60000000000 */
[----:B------:R-:W0:Y:S01]  /*11850*/  LDGDEPBAR ;  /* 0x00000000000079af */ /* 0x000e220000000000 */
[----:B------:R-:W-:-:S03]  /*11860*/  IMAD.WIDE R2, R135, 0x4, R12 ;  /* 0x0000000487027825 */ /* 0x000fc600078e020c */
[----:B------:R-:W4:Y:S01]  /*11870*/  LDL.LU.64 R12, [R1+0xd0] ;  /* 0x0000d000010c7983 */ /* 0x000f220000300a00 */
[----:B------:R-:W-:-:S03]  /*11880*/  IMAD.WIDE R4, R135, 0x4, R22 ;  /* 0x0000000487047825 */ /* 0x000fc600078e0216 */
[----:B------:R1:W-:Y:S04]  /*11890*/  STL.64 [R1+0x478], R2 ;  /* 0x0004780201007387 */ /* 0x0003e80000100a00 */
[----:B------:R-:W4:Y:S04]  /*118a0*/  LDL.LU.64 R26, [R1+0xb0] ;  /* 0x0000b000011a7983 */ /* 0x000f280000300a00 */
[----:B------:R1:W-:Y:S02]  /*118b0*/  STL.64 [R1+0x858], R4 ;  /* 0x0008580401007387 */ /* 0x0003e40000100a00 */
[----:B-1----:R-:W-:-:S05]  /*118c0*/  IMAD.WIDE R2, R135, 0x4, R20 ;  /* 0x0000000487027825 */ /* 0x002fca00078e0214 */
[----:B------:R1:W-:Y:S01]  /*118d0*/  STL.64 [R1+0x888], R2 ;  /* 0x0008880201007387 */ /* 0x0003e20000100a00 */
[----:B------:R-:W-:-:S04]  /*118e0*/  IMAD.WIDE R4, R135, 0x4, R18 ;  /* 0x0000000487047825 */ /* 0x000fc800078e0212 */
[C---:B-1----:R-:W-:Y:S02]  /*118f0*/  IMAD.WIDE R2, R135.reuse, 0x4, R16 ;  /* 0x0000000487027825 */ /* 0x042fe400078e0210 */
[----:B------:R-:W4:Y:S04]  /*11900*/  LDL.LU.64 R16, [R1+0x90] ;  /* 0x0000900001107983 */ /* 0x000f280000300a00 */
[----:B------:R-:W-:Y:S04]  /*11910*/  STL.64 [R1+0x8c0], R4 ;  /* 0x0008c00401007387 */ /* 0x000fe80000100a00 */
[----:B------:R-:W4:Y:S01]  /*11920*/  LDL.LU.64 R22, [R1+0x70] ;  /* 0x0000700001167983 */ /* 0x000f220000300a00 */
[----:B------:R-:W-:-:S03]  /*11930*/  IMAD.WIDE R132, R135, 0x4, R14 ;  /* 0x0000000487847825 */ /* 0x000fc600078e020e */
[----:B------:R-:W4:Y:S01]  /*11940*/  LDL.LU.64 R20, [R1+0x250] ;  /* 0x0002500001147983 */ /* 0x000f220000300a00 */
[----:B------:R-:W-:-:S03]  /*11950*/  IMAD.WIDE R248, R135, 0x4, R246 ;  /* 0x0000000487f87825 */ /* 0x000fc600078e02f6 */
[----:B------:R-:W-:Y:S04]  /*11960*/  STL.64 [R1+0x8e8], R2 ;  /* 0x0008e80201007387 */ /* 0x000fe80000100a00 */
[----:B------:R1:W-:Y:S01]  /*11970*/  STL.64 [R1+0x1138], R2 ;  /* 0x0011380201007387 */ /* 0x0003e20000100a00 */
[----:B------:R-:W-:-:S03]  /*11980*/  IMAD.WIDE R244, R135, 0x4, R250 ;  /* 0x0000000487f47825 */ /* 0x000fc600078e02fa */
[----:B------:R-:W4:Y:S04]  /*11990*/  LDL.LU.64 R18, [R1+0x228] ;  /* 0x0002280001127983 */ /* 0x000f280000300a00 */
[----:B------:R-:W4:Y:S04]  /*119a0*/  LDL.LU.64 R14, [R1+0x208] ;  /* 0x00020800010e7983 */ /* 0x000f280000300a00 */
[----:B------:R-:W-:Y:S04]  /*119b0*/  STL.64 [R1+0x910], R132 ;  /* 0x0009108401007387 */ /* 0x000fe80000100a00 */
[----:B------:R-:W-:Y:S04]  /*119c0*/  STL.64 [R1+0x1140], R132 ;  /* 0x0011408401007387 */ /* 0x000fe80000100a00 */
[----:B------:R-:W4:Y:S01]  /*119d0*/  LDL.LU.64 R250, [R1+0x1e8] ;  /* 0x0001e80001fa7983 */ /* 0x000f220000300a00 */
[----:B--2---:R-:W-:-:S03]  /*119e0*/  IMAD.WIDE R136, R135, 0x4, R136 ;  /* 0x0000000487887825 */ /* 0x004fc600078e0288 */
[----:B------:R-:W-:Y:S04]  /*119f0*/  STL.64 [R1+0x938], R248 ;  /* 0x000938f801007387 */ /* 0x000fe80000100a00 */
[----:B------:R-:W-:Y:S04]  /*11a00*/  STL.64 [R1+0x1148], R248 ;  /* 0x001148f801007387 */ /* 0x000fe80000100a00 */
[----:B------:R-:W2:Y:S01]  /*11a10*/  LDL.LU.64 R24, [R1+0x1c8] ;  /* 0x0001c80001187983 */ /* 0x000ea20000300a00 */
[----:B---3--:R-:W-:-:S03]  /*11a20*/  IMAD.WIDE R138, R135, 0x4, R138 ;  /* 0x00000004878a7825 */ /* 0x008fc600078e028a */
[----:B------:R-:W3:Y:S04]  /*11a30*/  LDL.LU.64 R246, [R1+0x1a8] ;  /* 0x0001a80001f67983 */ /* 0x000ee80000300a00 */
[----:B------:R-:W-:Y:S01]  /*11a40*/  STL.64 [R1+0x960], R244 ;  /* 0x000960f401007387 */ /* 0x000fe20000100a00 */
[----:B----4-:R-:W-:-:S03]  /*11a50*/  IMAD.WIDE R140, R135, 0x4, R140 ;  /* 0x00000004878c7825 */ /* 0x010fc600078e028c */
[----:B------:R4:W-:Y:S01]  /*11a60*/  STL.64 [R1+0x1150], R244 ;  /* 0x001150f401007387 */ /* 0x0009e20000100a00 */
[----:B------:R-:W-:-:S03]  /*11a70*/  IMAD.WIDE R238, R135, 0x4, R242 ;  /* 0x0000000487ee7825 */ /* 0x000fc600078e02f2 */
[----:B------:R-:W4:Y:S04]  /*11a80*/  LDL.LU.64 R242, [R1+0x188] ;  /* 0x0001880001f27983 */ /* 0x000f280000300a00 */
[----:B------:R-:W-:Y:S01]  /*11a90*/  STL.64 [R1+0x980], R136 ;  /* 0x0009808801007387 */ /* 0x000fe20000100a00 */
        /* <DEDUP_REMOVED lines=10> */
[----:B------:R-:W4:Y:S01]  /*11b40*/  LDL.LU.64 R22, [R1+0x108] ;  /* 0x0001080001167983 */ /* 0x000f220000300a00 */
[----:B------:R-:W-:-:S03]  /*11b50*/  IMAD.WIDE R228, R135, 0x4, R20 ;  /* 0x0000000487e47825 */ /* 0x000fc600078e0214 */
[----:B------:R-:W-:Y:S04]  /*11b60*/  STL.64 [R1+0x9e0], R236 ;  /* 0x0009e0ec01007387 */ /* 0x000fe80000100a00 */
        /* <DEDUP_REMOVED lines=9> */
[----:B------:R-:W4:Y:S04]  /*11c00*/  LDL.LU.64 R250, [R1+0x88] ;  /* 0x0000880001fa7983 */ /* 0x000f280000300a00 */
[----:B------:R-:W-:Y:S01]  /*11c10*/  STL.64 [R1+0x458], R228 ;  /* 0x000458e401007387 */ /* 0x000fe20000100a00 */
[----:B--2---:R-:W-:-:S03]  /*11c20*/  IMAD.WIDE R220, R135, 0x4, R24 ;  /* 0x0000000487dc7825 */ /* 0x004fc600078e0218 */
[----:B------:R-:W2:Y:S01]  /*11c30*/  LDL.LU.64 R24, [R1+0x68] ;  /* 0x0000680001187983 */ /* 0x000ea20000300a00 */
[----:B---3--:R-:W-:-:S03]  /*11c40*/  IMAD.WIDE R218, R135, 0x4, R246 ;  /* 0x0000000487da7825 */ /* 0x008fc600078e02f6 */
[----:B------:R-:W-:Y:S04]  /*11c50*/  STL.64 [R1+0x460], R226 ;  /* 0x000460e201007387 */ /* 0x000fe80000100a00 */
[----:B------:R-:W3:Y:S04]  /*11c60*/  LDL.LU.64 R246, [R1+0x248] ;  /* 0x0002480001f67983 */ /* 0x000ee80000300a00 */
[----:B------:R-:W-:Y:S01]  /*11c70*/  STL.64 [R1+0x470], R224 ;  /* 0x000470e001007387 */ /* 0x000fe20000100a00 */
[----:B----4-:R-:W-:-:S03]  /*11c80*/  IMAD.WIDE R216, R135, 0x4, R242 ;  /* 0x0000000487d87825 */ /* 0x010fc600078e02f2 */
[----:B------:R-:W4:Y:S04]  /*11c90*/  LDL.LU.64 R242, [R1+0x220] ;  /* 0x0002200001f27983 */ /* 0x000f280000300a00 */
[----:B------:R-:W-:Y:S01]  /*11ca0*/  STL.64 [R1+0x850], R222 ;  /* 0x000850de01007387 */ /* 0x000fe20000100a00 */
[----:B------:R-:W-:-:S03]  /*11cb0*/  IMAD.WIDE R214, R135, 0x4, R12 ;  /* 0x0000000487d67825 */ /* 0x000fc600078e020c */
[----:B------:R-:W4:Y:S04]  /*11cc0*/  LDL.LU.64 R12, [R1+0x200] ;  /* 0x00020000010c7983 */ /* 0x000f280000300a00 */
[----:B------:R-:W-:Y:S04]  /*11cd0*/  STL.64 [R1+0x880], R220 ;  /* 0x000880dc01007387 */ /* 0x000fe80000100a00 */
[----:B------:R-:W-:Y:S01]  /*11ce0*/  STL.64 [R1+0x8b8], R218 ;  /* 0x0008b8da01007387 */ /* 0x000fe20000100a00 */
[----:B------:R-:W-:-:S03]  /*11cf0*/  IMAD.WIDE R210, R135, 0x4, R16 ;  /* 0x0000000487d27825 */ /* 0x000fc600078e0210 */
[----:B------:R-:W4:Y:S04]  /*11d00*/  LDL.LU.64 R16, [R1+0x1e0] ;  /* 0x0001e00001107983 */ /* 0x000f280000300a00 */
[----:B------:R-:W-:Y:S01]  /*11d10*/  STL.64 [R1+0x8e0], R216 ;  /* 0x0008e0d801007387 */ /* 0x000fe20000100a00 */
[----:B------:R-:W-:-:S03]  /*11d20*/  IMAD.WIDE R208, R135, 0x4, R22 ;  /* 0x0000000487d07825 */ /* 0x000fc600078e0216 */
[----:B------:R-:W4:Y:S01]  /*11d30*/  LDL.LU.64 R22, [R1+0x1c0] ;  /* 0x0001c00001167983 */ /* 0x000f220000300a00 */
[----:B------:R-:W-:-:S03]  /*11d40*/  IMAD.WIDE R212, R135, 0x4, R26 ;  /* 0x0000000487d47825 */ /* 0x000fc600078e021a */
[----:B------:R-:W-:Y:S01]  /*11d50*/  STL.64 [R1+0x908], R214 ;  /* 0x000908d601007387 */ /* 0x000fe20000100a00 */
[----:B------:R-:W-:-:S03]  /*11d60*/  IMAD.WIDE R206, R135, 0x4, R20 ;  /* 0x0000000487ce7825 */ /* 0x000fc600078e0214 */
[----:B------:R-:W4:Y:S04]  /*11d70*/  LDL.LU.64 R20, [R1+0x1a0] ;  /* 0x0001a00001147983 */ /* 0x000f280000300a00 */
[----:B------:R-:W-:Y:S01]  /*11d80*/  STL.64 [R1+0x930], R212 ;  /* 0x000930d401007387 */ /* 0x000fe20000100a00 */
[----:B------:R-:W-:-:S03]  /*11d90*/  IMAD.WIDE R204, R135, 0x4, R18 ;  /* 0x0000000487cc7825 */ /* 0x000fc600078e0212 */
[----:B------:R-:W4:Y:S04]  /*11da0*/  LDL.LU.64 R28, [R1+0x180] ;  /* 0x00018000011c7983 */ /* 0x000f280000300a00 */
[----:B------:R-:W4:Y:S01]  /*11db0*/  LDL.LU.64 R18, [R1+0x160] ;  /* 0x0001600001127983 */ /* 0x000f220000300a00 */
[----:B------:R-:W-:-:S03]  /*11dc0*/  IMAD.WIDE R202, R135, 0x4, R14 ;  /* 0x0000000487ca7825 */ /* 0x000fc600078e020e */
[----:B------:R-:W-:Y:S04]  /*11dd0*/  STL.64 [R1+0x958], R210 ;  /* 0x000958d201007387 */ /* 0x000fe80000100a00 */
[----:B------:R-:W4:Y:S01]  /*11de0*/  LDL.LU.64 R14, [R1+0x140] ;  /* 0x00014000010e7983 */ /* 0x000f220000300a00 */
[----:B------:R-:W-:-:S03]  /*11df0*/  IMAD.WIDE R200, R135, 0x4, R250 ;  /* 0x0000000487c87825 */ /* 0x000fc600078e02fa */
[----:B------:R-:W-:Y:S04]  /*11e00*/  STL.64 [R1+0x978], R208 ;  /* 0x000978d001007387 */ /* 0x000fe80000100a00 */
[----:B------:R-:W4:Y:S04]  /*11e10*/  LDL.LU.64 R250, [R1+0x120] ;  /* 0x0001200001fa7983 */ /* 0x000f280000300a00 */
[----:B------:R-:W-:Y:S04]  /*11e20*/  STL.64 [R1+0x998], R206 ;  /* 0x000998ce01007387 */ /* 0x000fe80000100a00 */
[----:B------:R-:W4:Y:S04]  /*11e30*/  LDL.LU.64 R26, [R1+0x100] ;  /* 0x00010000011a7983 */ /* 0x000f280000300a00 */
[----:B------:R-:W-:Y:S01]  /*11e40*/  STL.64 [R1+0x9b0], R204 ;  /* 0x0009b0cc01007387 */ /* 0x000fe20000100a00 */
[----:B---3--:R-:W-:-:S03]  /*11e50*/  IMAD.WIDE R196, R135, 0x4, R246 ;  /* 0x0000000487c47825 */ /* 0x008fc600078e02f6 */
[----:B------:R-:W3:Y:S01]  /*11e60*/  LDL.LU.64 R246, [R1+0xe0] ;  /* 0x0000e00001f67983 */ /* 0x000ee20000300a00 */
[----:B--2---:R-:W-:-:S03]  /*11e70*/  IMAD.WIDE R198, R135, 0x4, R24 ;  /* 0x0000000487c67825 */ /* 0x004fc600078e0218 */
[----:B------:R-:W-:Y:S01]  /*11e80*/  STL.64 [R1+0x9c8], R202 ;  /* 0x0009c8ca01007387 */ /* 0x000fe20000100a00 */
[----:B----4-:R-:W-:-:S03]  /*11e90*/  IMAD.WIDE R194, R135, 0x4, R242 ;  /* 0x0000000487c27825 */ /* 0x010fc600078e02f2 */
[----:B------:R-:W2:Y:S04]  /*11ea0*/  LDL.LU.64 R242, [R1+0xc0] ;  /* 0x0000c00001f27983 */ /* 0x000ea80000300a00 */
[----:B------:R-:W-:Y:S04]  /*11eb0*/  STL.64 [R1+0x9d8], R200 ;  /* 0x0009d8c801007387 */ /* 0x000fe80000100a00 */
[----:B------:R-:W4:Y:S01]  /*11ec0*/  LDL.LU.64 R24, [R1+0xa0] ;  /* 0x0000a00001187983 */ /* 0x000f220000300a00 */
        /* <DEDUP_REMOVED lines=25> */
[----:B---3--:R-:W-:-:S03]  /*12060*/  IMAD.WIDE R174, R135, 0x4, R246 ;  /* 0x0000000487ae7825 */ /* 0x008fc600078e02f6 */
[----:B------:R-:W3:Y:S04]  /*12070*/  LDL.LU.64 R246, [R1+0x198] ;  /* 0x0001980001f67983 */ /* 0x000ee80000300a00 */
[----:B------:R-:W-:Y:S01]  /*12080*/  STL.64 [R1+0x8d8], R180 ;  /* 0x0008d8b401007387 */ /* 0x000fe20000100a00 */
[----:B--2---:R-:W-:-:S03]  /*12090*/  IMAD.WIDE R172, R135, 0x4, R242 ;  /* 0x0000000487ac7825 */ /* 0x004fc600078e02f2 */
[----:B------:R-:W2:Y:S04]  /*120a0*/  LDL.LU.64 R242, [R1+0x178] ;  /* 0x0001780001f27983 */ /* 0x000ea80000300a00 */
[----:B------:R-:W-:Y:S04]  /*120b0*/  STL.64 [R1+0x900], R178 ;  /* 0x000900b201007387 */ /* 0x000fe80000100a00 */
[----:B------:R-:W-:Y:S01]  /*120c0*/  STL.64 [R1+0x928], R176 ;  /* 0x000928b001007387 */ /* 0x000fe20000100a00 */
[----:B----4-:R-:W-:-:S04]  /*120d0*/  IMAD.WIDE R170, R135, 0x4, R24 ;  /* 0x0000000487aa7825 */ /* 0x010fc800078e0218 */
[C---:B------:R-:W-:Y:S02]  /*120e0*/  IMAD.WIDE R168, R135.reuse, 0x4, R12 ;  /* 0x0000000487a87825 */ /* 0x040fe400078e020c */
[----:B------:R-:W1:Y:S04]  /*120f0*/  LDL.LU.64 R12, [R1+0x158] ;  /* 0x00015800010c7983 */ /* 0x000e680000300a00 */
[----:B------:R-:W-:Y:S01]  /*12100*/  STL.64 [R1+0x950], R174 ;  /* 0x000950ae01007387 */ /* 0x000fe20000100a00 */
[----:B------:R-:W-:-:S03]  /*12110*/  IMAD.WIDE R166, R135, 0x4, R16 ;  /* 0x0000000487a67825 */ /* 0x000fc600078e0210 */
[----:B------:R-:W4:Y:S04]  /*12120*/  LDL.LU.64 R16, [R1+0x138] ;  /* 0x0001380001107983 */ /* 0x000f280000300a00 */
[----:B------:R-:W-:Y:S01]  /*12130*/  STL.64 [R1+0x970], R172 ;  /* 0x000970ac01007387 */ /* 0x000fe20000100a00 */
[----:B------:R-:W-:-:S03]  /*12140*/  IMAD.WIDE R164, R135, 0x4, R22 ;  /* 0x0000000487a47825 */ /* 0x000fc600078e0216 */
[----:B------:R-:W2:Y:S04]  /*12150*/  LDL.LU.64 R22, [R1+0x118] ;  /* 0x0001180001167983 */ /* 0x000ea80000300a00 */
[----:B------:R-:W-:Y:S04]  /*12160*/  STL.64 [R1+0x990], R170 ;  /* 0x000990aa01007387 */ /* 0x000fe80000100a00 */
[----:B------:R-:W3:Y:S04]  /*12170*/  LDL.LU.64 R24, [R1+0xf8] ;  /* 0x0000f80001187983 */ /* 0x000ee80000300a00 */
[----:B------:R-:W3:Y:S01]  /*12180*/  LDL.LU.64 R26, [R1+0xd8] ;  /* 0x0000d800011a7983 */ /* 0x000ee20000300a00 */
[----:B------:R-:W-:-:S03]  /*12190*/  IMAD.WIDE R162, R135, 0x4, R20 ;  /* 0x0000000487a27825 */ /* 0x000fc600078e0214 */
[----:B------:R-:W-:Y:S04]  /*121a0*/  STL.64 [R1+0x9a8], R168 ;  /* 0x0009a8a801007387 */ /* 0x000fe80000100a00 */
[----:B------:R-:W3:Y:S04]  /*121b0*/  LDL.LU.64 R44, [R1+0xb8] ;  /* 0x0000b800012c7983 */ /* 0x000ee80000300a00 */
[----:B------:R-:W-:Y:S01]  /*121c0*/  STL.64 [R1+0x9c0], R166 ;  /* 0x0009c0a601007387 */ /* 0x000fe20000100a00 */
[----:B------:R-:W-:-:S03]  /*121d0*/  IMAD.WIDE R160, R135, 0x4, R18 ;  /* 0x0000000487a07825 */ /* 0x000fc600078e0212 */
[----:B------:R-:W3:Y:S04]  /*121e0*/  LDL.LU.64 R42, [R1+0x98] ;  /* 0x00009800012a7983 */ /* 0x000ee80000300a00 */
[----:B------:R-:W3:Y:S04]  /*121f0*/  LDL.LU.64 R40, [R1+0x78] ;  /* 0x0000780001287983 */ /* 0x000ee80000300a00 */
[----:B------:R-:W-:Y:S01]  /*12200*/  STL.64 [R1+0x38], R164 ;  /* 0x000038a401007387 */ /* 0x000fe20000100a00 */
[----:B------:R-:W-:-:S03]  /*12210*/  IMAD.WIDE R158, R135, 0x4, R14 ;  /* 0x00000004879e7825 */ /* 0x000fc600078e020e */
[----:B------:R-:W3:Y:S04]  /*12220*/  LDL.LU.64 R38, [R1+0x58] ;  /* 0x0000580001267983 */ /* 0x000ee80000300a00 */
[----:B------:R-:W3:Y:S04]  /*12230*/  LDL.LU.64 R36, [R1+0x238] ;  /* 0x0002380001247983 */ /* 0x000ee80000300a00 */
[----:B------:R-:W-:Y:S04]  /*12240*/  STL.64 [R1+0x28], R162 ;  /* 0x000028a201007387 */ /* 0x000fe80000100a00 */
[----:B------:R-:W3:Y:S04]  /*12250*/  LDL.LU.64 R34, [R1+0x260] ;  /* 0x0002600001227983 */ /* 0x000ee80000300a00 */
[----:B------:R-:W3:Y:S04]  /*12260*/  LDL.LU.64 R32, [R1+0x268] ;  /* 0x0002680001207983 */ /* 0x000ee80000300a00 */
[----:B------:R-:W-:Y:S04]  /*12270*/  STL.64 [R1+0x18], R160 ;  /* 0x000018a001007387 */ /* 0x000fe80000100a00 */
[----:B------:R-:W3:Y:S04]  /*12280*/  LDL.LU.64 R30, [R1+0x270] ;  /* 0x00027000011e7983 */ /* 0x000ee80000300a00 */
[----:B------:R-:W3:Y:S04]  /*12290*/  LDL.LU.64 R28, [R1+0x278] ;  /* 0x00027800011c7983 */ /* 0x000ee80000300a00 */
[----:B------:R-:W-:Y:S01]  /*122a0*/  STL.64 [R1+0x8], R158 ;  /* 0x0000089e01007387 */ /* 0x000fe20000100a00 */
[----:B-1----:R-:W-:-:S03]  /*122b0*/  IMAD.WIDE R2, R135, 0x4, R12 ;  /* 0x0000000487027825 */ /* 0x002fc600078e020c */
[----:B------:R-:W3:Y:S04]  /*122c0*/  LDL.LU.64 R12, [R1+0x280] ;  /* 0x00028000010c7983 */ /* 0x000ee80000300a00 */
[----:B------:R-:W3:Y:S04]  /*122d0*/  LDL.LU.64 R14, [R1+0x288] ;  /* 0x00028800010e7983 */ /* 0x000ee80000300a00 */
[----:B------:R1:W-:Y:S01]  /*122e0*/  STL.64 [R1+0x840], R2 ;  /* 0x0008400201007387 */ /* 0x0003e20000100a00 */
[----:B----4-:R-:W-:-:S03]  /*122f0*/  IMAD.WIDE R156, R135, 0x4, R16 ;  /* 0x00000004879c7825 */ /* 0x010fc600078e0210 */
[----:B------:R-:W4:Y:S04]  /*12300*/  LDL.LU.64 R16, [R1+0x290] ;  /* 0x0002900001107983 */ /* 0x000f280000300a00 */
[----:B------:R-:W4:Y:S01]  /*12310*/  LDL.LU.64 R18, [R1+0x298] ;  /* 0x0002980001127983 */ /* 0x000f220000300a00 */
[----:B--2---:R-:W-:-:S03]  /*12320*/  IMAD.WIDE R154, R135, 0x4, R22 ;  /* 0x00000004879a7825 */ /* 0x004fc600078e0216 */
[----:B------:R-:W2:Y:S04]  /*12330*/  LDL.LU.64 R20, [R1+0x2d0] ;  /* 0x0002d00001147983 */ /* 0x000ea80000300a00 */
[----:B------:R-:W4:Y:S01]  /*12340*/  LDL.LU.64 R22, [R1+0x2c8] ;  /* 0x0002c80001167983 */ /* 0x000f220000300a00 */
[----:B---3--:R-:W-:-:S03]  /*12350*/  IMAD.WIDE R152, R135, 0x4, R24 ;  /* 0x0000000487987825 */ /* 0x008fc600078e0218 */
[----:B------:R-:W3:Y:S01]  /*12360*/  LDL.LU.64 R24, [R1+0x2c0] ;  /* 0x0002c00001187983 */ /* 0x000ee20000300a00 */
[----:B------:R-:W-:-:S03]  /*12370*/  IMAD.WIDE R150, R135, 0x4, R26 ;  /* 0x0000000487967825 */ /* 0x000fc600078e021a */
[----:B------:R-:W3:Y:S04]  /*12380*/  LDL.LU.64 R26, [R1+0x2b8] ;  /* 0x0002b800011a7983 */ /* 0x000ee80000300a00 */
[----:B------:R-:W-:Y:S01]  /*12390*/  STL.64 [R1+0x868], R156 ;  /* 0x0008689c01007387 */ /* 0x000fe20000100a00 */
[----:B------:R-:W-:-:S03]  /*123a0*/  IMAD.WIDE R148, R135, 0x4, R44 ;  /* 0x0000000487947825 */ /* 0x000fc600078e022c */
[----:B------:R-:W-:Y:S04]  /*123b0*/  STL.64 [R1+0x8a8], R154 ;  /* 0x0008a89a01007387 */ /* 0x000fe80000100a00 */
[----:B------:R-:W-:Y:S01]  /*123c0*/  STL.64 [R1+0x8d0], R152 ;  /* 0x0008d09801007387 */ /* 0x000fe20000100a00 */
[----:B------:R-:W-:-:S03]  /*123d0*/  IMAD.WIDE R146, R135, 0x4, R42 ;  /* 0x0000000487927825 */ /* 0x000fc600078e022a */
[----:B------:R-:W-:Y:S01]  /*123e0*/  STL.64 [R1+0x8f8], R150 ;  /* 0x0008f89601007387 */ /* 0x000fe20000100a00 */
[----:B------:R-:W-:-:S03]  /*123f0*/  IMAD.WIDE R144, R135, 0x4, R40 ;  /* 0x0000000487907825 */ /* 0x000fc600078e0228 */
[----:B------:R-:W-:Y:S04]  /*12400*/  STL.64 [R1+0x920], R148 ;  /* 0x0009209401007387 */ /* 0x000fe80000100a00 */
[----:B------:R-:W-:Y:S01]  /*12410*/  STL.64 [R1+0x948], R146 ;  /* 0x0009489201007387 */ /* 0x000fe20000100a00 */
[----:B------:R-:W-:-:S03]  /*12420*/  IMAD.WIDE R130, R135, 0x4, R38 ;  /* 0x0000000487827825 */ /* 0x000fc600078e0226 */
[----:B------:R-:W-:Y:S04]  /*12430*/  STL.64 [R1+0x968], R144 ;  /* 0x0009689001007387 */ /* 0x000fe80000100a00 */
[----:B------:R-:W3:Y:S04]  /*12440*/  LDL.LU.64 R42, [R1+0x2b0] ;  /* 0x0002b000012a7983 */ /* 0x000ee80000300a00 */
[----:B------:R-:W-:Y:S04]  /*12450*/  STL.64 [R1+0x988], R130 ;  /* 0x0009888201007387 */ /* 0x000fe80000100a00 */
[----:B------:R-:W3:Y:S04]  /*12460*/  LDL.LU.64 R46, [R1+0x2a8] ;  /* 0x0002a800012e7983 */ /* 0x000ee80000300a00 */
[----:B------:R-:W3:Y:S01]  /*12470*/  LDL.LU.64 R48, [R1+0x2a0] ;  /* 0x0002a00001307983 */ /* 0x000ee20000300a00 */
[----:B------:R-:W-:-:S04]  /*12480*/  IMAD.WIDE R6, R135, 0x4, R32 ;  /* 0x0000000487067825 */ /* 0x000fc800078e0220 */
[----:B------:R-:W-:-:S04]  /*12490*/  IMAD.WIDE R8, R135, 0x4, R30 ;  /* 0x0000000487087825 */ /* 0x000fc800078e021e */
[----:B------:R-:W-:-:S04]  /*124a0*/  IMAD.WIDE R10, R135, 0x4, R28 ;  /* 0x00000004870a7825 */ /* 0x000fc800078e021c */
[----:B------:R-:W-:-:S04]  /*124b0*/  IMAD.WIDE R4, R135, 0x4, R34 ;  /* 0x0000000487047825 */ /* 0x000fc800078e0222 */
[----:B------:R-:W-:-:S04]  /*124c0*/  IMAD.WIDE R240, R135, 0x4, R36 ;  /* 0x0000000487f07825 */ /* 0x000fc800078e0224 */
[C---:B--2---:R-:W-:Y:S02]  /*124d0*/  IMAD.WIDE R128, R135.reuse, 0x4, R20 ;  /* 0x0000000487807825 */ /* 0x044fe400078e0214 */
[----:B------:R-:W2:Y:S02]  /*124e0*/  LDL.LU.64 R20, [R1+0x2d8] ;  /* 0x0002d80001147983 */ /* 0x000ea40000300a00 */
[C---:B----4-:R-:W-:Y:S02]  /*124f0*/  IMAD.WIDE R126, R135.reuse, 0x4, R22 ;  /* 0x00000004877e7825 */ /* 0x050fe400078e0216 */
[----:B------:R-:W4:Y:S02]  /*12500*/  LDL.LU.64 R22, [R1+0x2e0] ;  /* 0x0002e00001167983 */ /* 0x000f240000300a00 */
[C---:B---3--:R-:W-:Y:S02]  /*12510*/  IMAD.WIDE R124, R135.reuse, 0x4, R24 ;  /* 0x00000004877c7825 */ /* 0x048fe400078e0218 */
[----:B------:R-:W3:Y:S02]  /*12520*/  LDL.LU.64 R24, [R1+0x2e8] ;  /* 0x0002e80001187983 */ /* 0x000ee40000300a00 */
[----:B------:R-:W-:-:S02]  /*12530*/  IMAD.WIDE R122, R135, 0x4, R26 ;  /* 0x00000004877a7825 */ /* 0x000fc400078e021a */
[----:B------:R-:W2:Y:S04]  /*12540*/  LDL.LU.64 R26, [R1+0x2f0] ;  /* 0x0002f000011a7983 */ /* 0x000ea80000300a00 */
        /* <DEDUP_REMOVED lines=8> */
[----:B------:R-:W3:Y:S04]  /*125d0*/  LDL.LU.64 R58, [R1+0x348] ;  /* 0x00034800013a7983 */ /* 0x000ee80000300a00 */
[----:B------:R-:W4:Y:S04]  /*125e0*/  LDL.LU.64 R56, [R1+0x340] ;  /* 0x0003400001387983 */ /* 0x000f280000300a00 */
[----:B------:R-:W4:Y:S04]  /*125f0*/  LDL.LU.64 R54, [R1+0x338] ;  /* 0x0003380001367983 */ /* 0x000f280000300a00 */
[----:B------:R-:W4:Y:S01]  /*12600*/  LDL.LU.64 R52, [R1+0x330] ;  /* 0x0003300001347983 */ /* 0x000f220000300a00 */
[----:B------:R-:W-:-:S03]  /*12610*/  IMAD.WIDE R120, R135, 0x4, R42 ;  /* 0x0000000487787825 */ /* 0x000fc600078e022a */
[----:B------:R-:W-:Y:S01]  /*12620*/  STL.64 [R1+0x78], R128 ;  /* 0x0000788001007387 */ /* 0x000fe20000100a00 */
[----:B------:R-:W-:-:S03]  /*12630*/  IMAD.WIDE R118, R135, 0x4, R46 ;  /* 0x0000000487767825 */ /* 0x000fc600078e022e */
[----:B------:R-:W4:Y:S01]  /*12640*/  LDL.LU.64 R42, [R1+0x358] ;  /* 0x00035800012a7983 */ /* 0x000f220000300a00 */
[----:B------:R-:W-:-:S03]  /*12650*/  IMAD.WIDE R116, R135, 0x4, R48 ;  /* 0x0000000487747825 */ /* 0x000fc600078e0230 */
[----:B------:R-:W4:Y:S04]  /*12660*/  LDL.LU.64 R44, [R1+0x360] ;  /* 0x00036000012c7983 */ /* 0x000f280000300a00 */
[----:B------:R-:W-:Y:S04]  /*12670*/  STL.64 [R1+0x860], R126 ;  /* 0x0008607e01007387 */ /* 0x000fe80000100a00 */
[----:B------:R-:W4:Y:S04]  /*12680*/  LDL.LU.64 R46, [R1+0x368] ;  /* 0x00036800012e7983 */ /* 0x000f280000300a00 */
[----:B------:R-:W-:Y:S04]  /*12690*/  STL.64 [R1+0x898], R124 ;  /* 0x0008987c01007387 */ /* 0x000fe80000100a00 */
[----:B------:R-:W4:Y:S04]  /*126a0*/  LDL.LU.64 R48, [R1+0x370] ;  /* 0x0003700001307983 */ /* 0x000f280000300a00 */
[----:B------:R-:W4:Y:S04]  /*126b0*/  LDL.LU.64 R50, [R1+0x378] ;  /* 0x0003780001327983 */ /* 0x000f280000300a00 */
[----:B------:R-:W-:Y:S04]  /*126c0*/  STL.64 [R1+0x8c8], R122 ;  /* 0x0008c87a01007387 */ /* 0x000fe80000100a00 */
[----:B------:R-:W-:Y:S04]  /*126d0*/  STL.64 [R1+0x8f0], R120 ;  /* 0x0008f07801007387 */ /* 0x000fe80000100a00 */
[----:B------:R-:W-:Y:S04]  /*126e0*/  STL.64 [R1+0x918], R118 ;  /* 0x0009187601007387 */ /* 0x000fe80000100a00 */
[----:B------:R-:W-:Y:S01]  /*126f0*/  STL.64 [R1+0x940], R116 ;  /* 0x0009407401007387 */ /* 0x000fe20000100a00 */
[----:B--2---:R-:W-:-:S04]  /*12700*/  IMAD.WIDE R114, R135, 0x4, R60 ;  /* 0x0000000487727825 */ /* 0x004fc800078e023c */
[C---:B---3--:R-:W-:Y:S01]  /*12710*/  IMAD.WIDE R112, R135.reuse, 0x4, R58 ;  /* 0x0000000487707825 */ /* 0x048fe200078e023a */
[----:B------:R-:W-:Y:S03]  /*12720*/  STL.64 [R1+0x58], R114 ;  /* 0x0000587201007387 */ /* 0x000fe60000100a00 */
[C---:B----4-:R-:W-:Y:S01]  /*12730*/  IMAD.WIDE R110, R135.reuse, 0x4, R56 ;  /* 0x00000004876e7825 */ /* 0x050fe200078e0238 */
[----:B------:R-:W-:Y:S03]  /*12740*/  STL.64 [R1+0x98], R112 ;  /* 0x0000987001007387 */ /* 0x000fe60000100a00 */
[C---:B------:R-:W-:Y:S01]  /*12750*/  IMAD.WIDE R108, R135.reuse, 0x4, R54 ;  /* 0x00000004876c7825 */ /* 0x040fe200078e0236 */
[----:B------:R-:W-:Y:S03]  /*12760*/  STL.64 [R1+0x890], R110 ;  /* 0x0008906e01007387 */ /* 0x000fe60000100a00 */
[----:B------:R-:W-:-:S02]  /*12770*/  IMAD.WIDE R106, R135, 0x4, R52 ;  /* 0x00000004876a7825 */ /* 0x000fc400078e0234 */
[----:B------:R-:W2:Y:S04]  /*12780*/  LDL.LU.64 R52, [R1+0x380] ;  /* 0x0003800001347983 */ /* 0x000ea80000300a00 */
[----:B------:R-:W-:Y:S04]  /*12790*/  STL.64 [R1+0x8a0], R108 ;  /* 0x0008a06c01007387 */ /* 0x000fe80000100a00 */
[----:B------:R-:W-:Y:S04]  /*127a0*/  STL.64 [R1+0x878], R106 ;  /* 0x0008786a01007387 */ /* 0x000fe80000100a00 */
[----:B------:R-:W3:Y:S04]  /*127b0*/  LDL.LU.64 R54, [R1+0x388] ;  /* 0x0003880001367983 */ /* 0x000ee80000300a00 */
[----:B------:R-:W4:Y:S04]  /*127c0*/  LDL.LU.64 R56, [R1+0x390] ;  /* 0x0003900001387983 */ /* 0x000f280000300a00 */
        /* <DEDUP_REMOVED lines=24> */
[----:B------:R-:W2:Y:S04]  /*12950*/  LDL.64 R244, [R1+0x478] ;  /* 0x0004780001f47983 */ /* 0x000ea80000100a00 */
[----:B------:R-:W3:Y:S04]  /*12960*/  LDL.64 R248, [R1+0x858] ;  /* 0x0008580001f87983 */ /* 0x000ee80000100a00 */
[----:B------:R-:W4:Y:S04]  /*12970*/  LDL.64 R132, [R1+0x888] ;  /* 0x0008880001847983 */ /* 0x000f280000100a00 */
[----:B-1----:R-:W4:Y:S04]  /*12980*/  LDL.64 R2, [R1+0x8c0] ;  /* 0x0008c00001027983 */ /* 0x002f280000100a00 */
[----:B--2---:R-:W-:Y:S04]  /*12990*/  LDGSTS.E [R143+0x10000], desc[UR22][R244.64], P2 ;  /* 0x10000000f48f7fae */ /* 0x004fe800091a1016 */
[----:B---3--:R-:W-:Y:S04]  /*129a0*/  LDGSTS.E [R143+0x10400], desc[UR22][R248.64], P2 ;  /* 0x10400000f88f7fae */ /* 0x008fe800091a1016 */
[----:B----4-:R-:W-:Y:S04]  /*129b0*/  LDGSTS.E [R143+0x10800], desc[UR22][R132.64], P2 ;  /* 0x10800000848f7fae */ /* 0x010fe800091a1016 */
[----:B------:R-:W2:Y:S04]  /*129c0*/  LDL.LU.64 R244, [R1+0x1150] ;  /* 0x0011500001f47983 */ /* 0x000ea80000300a00 */
[----:B------:R-:W3:Y:S04]  /*129d0*/  LDL.LU.64 R248, [R1+0x1148] ;  /* 0x0011480001f87983 */ /* 0x000ee80000300a00 */
[----:B------:R-:W4:Y:S04]  /*129e0*/  LDL.LU.64 R132, [R1+0x1140] ;  /* 0x0011400001847983 */ /* 0x000f280000300a00 */
[----:B------:R-:W-:Y:S04]  /*129f0*/  LDGSTS.E [R143+0x10c00], desc[UR22][R2.64], P2 ;  /* 0x10c00000028f7fae */ /* 0x000fe800091a1016 */
[----:B------:R-:W2:Y:S04]  /*12a00*/  LDL.LU.64 R2, [R1+0x1138] ;  /* 0x0011380001027983 */ /* 0x000ea80000300a00 */
[----:B--2---:R-:W-:Y:S04]  /*12a10*/  LDGSTS.E [R143+0x11000], desc[UR22][R2.64], P2 ;  /* 0x11000000028f7fae */ /* 0x004fe800091a1016 */
[----:B----4-:R-:W-:Y:S04]  /*12a20*/  LDGSTS.E [R143+0x11400], desc[UR22][R132.64], P2 ;  /* 0x11400000848f7fae */ /* 0x010fe800091a1016 */
[----:B---3--:R-:W-:Y:S04]  /*12a30*/  LDGSTS.E [R143+0x11800], desc[UR22][R248.64], P2 ;  /* 0x11800000f88f7fae */ /* 0x008fe800091a1016 */
[----:B------:R-:W2:Y:S04]  /*12a40*/  LDL.LU.64 R2, [R1+0x1130] ;  /* 0x0011300001027983 */ /* 0x000ea80000300a00 */
[----:B------:R-:W3:Y:S04]  /*12a50*/  LDL.LU.64 R132, [R1+0x1128] ;  /* 0x0011280001847983 */ /* 0x000ee80000300a00 */
[----:B------:R-:W4:Y:S04]  /*12a60*/  LDL.LU.64 R248, [R1+0x1120] ;  /* 0x0011200001f87983 */ /* 0x000f280000300a00 */
[----:B------:R-:W-:Y:S04]  /*12a70*/  LDGSTS.E [R143+0x11c00], desc[UR22][R244.64], P2 ;  /* 0x11c00000f48f7fae */ /* 0x000fe800091a1016 */
[----:B------:R-:W-:Y:S04]  /*12a80*/  LDGSTS.E [R143+0x12000], desc[UR22][R136.64], P2 ;  /* 0x12000000888f7fae */ /* 0x000fe800091a1016 */
[----:B------:R-:W-:Y:S04]  /*12a90*/  LDGSTS.E [R143+0x12400], desc[UR22][R138.64], P2 ;  /* 0x124000008a8f7fae */ /* 0x000fe800091a1016 */
[----:B------:R-:W2:Y:S04]  /*12aa0*/  LDL.LU.64 R244, [R1+0x1118] ;  /* 0x0011180001f47983 */ /* 0x000ea80000300a00 */
[----:B------:R-:W2:Y:S04]  /*12ab0*/  LDL.LU.64 R136, [R1+0x1110] ;  /* 0x0011100001887983 */ /* 0x000ea80000300a00 */
[----:B------:R-:W-:Y:S04]  /*12ac0*/  LDGSTS.E [R143+0x12800], desc[UR22][R140.64], P2 ;  /* 0x128000008c8f7fae */ /* 0x000fe800091a1016 */
[----:B------:R-:W-:Y:S04]  /*12ad0*/  LDGSTS.E [R143+0x12c00], desc[UR22][R238.64], P2 ;  /* 0x12c00000ee8f7fae */ /* 0x000fe800091a1016 */
[----:B------:R-:W-:Y:S04]  /*12ae0*/  LDGSTS.E [R143+0x13000], desc[UR22][R236.64], P2 ;  /* 0x13000000ec8f7fae */ /* 0x000fe800091a1016 */
[----:B------:R-:W-:Y:S04]  /*12af0*/  LDGSTS.E [R143+0x13400], desc[UR22][R234.64], P2 ;  /* 0x13400000ea8f7fae */ /* 0x000fe800091a1016 */
[----:B------:R-:W-:Y:S04]  /*12b00*/  LDGSTS.E [R143+0x13800], desc[UR22][R232.64], P2 ;  /* 0x13800000e88f7fae */ /* 0x000fe800091a1016 */
[----:B------:R-:W-:Y:S04]  /*12b10*/  LDGSTS.E [R143+0x13c00], desc[UR22][R230.64], P2 ;  /* 0x13c00000e68f7fae */ /* 0x000fe800091a1016 */
[----:B------:R-:W3:Y:S04]  /*12b20*/  LDL.LU.64 R138, [R1+0x1108] ;  /* 0x00110800018a7983 */ /* 0x000ee80000300a00 */
[----:B------:R-:W3:Y:S04]  /*12b30*/  LDL.LU.64 R140, [R1+0x1100] ;  /* 0x00110000018c7983 */ /* 0x000ee80000300a00 */
        /* <DEDUP_REMOVED lines=32> */
[----:B------:R1:W-:Y:S01]  /*12d40*/  STL.64 [R1+0x10c0], R136 ;  /* 0x0010c08801007387 */ /* 0x0003e20000100a00 */
[----:B------:R-:W-:-:S03]  /*12d50*/  IMAD.WIDE R250, R135, 0x4, R250 ;  /* 0x0000000487fa7825 */ /* 0x000fc600078e02fa */
[----:B---3--:R-:W-:Y:S01]  /*12d60*/  LDGSTS.E [R138+0x10180], desc[UR22][R164.64], P2 ;  /* 0x10180000a48a7fae */ /* 0x008fe200091a1016 */
[----:B------:R-:W-:-:S03]  /*12d70*/  IMAD.WIDE R246, R135, 0x4, R246 ;  /* 0x0000000487f67825 */ /* 0x000fc600078e02f6 */
[----:B------:R-:W-:Y:S04]  /*12d80*/  LDGSTS.E [R138+0x10580], desc[UR22][R162.64], P2 ;  /* 0x10580000a28a7fae */ /* 0x000fe800091a1016 */
[----:B-1----:R-:W2:Y:S01]  /*12d90*/  LDL.LU.64 R136, [R1+0x840] ;  /* 0x0008400001887983 */ /* 0x002ea20000300a00 */
[----:B------:R-:W-:-:S03]  /*12da0*/  IMAD.WIDE R242, R135, 0x4, R242 ;  /* 0x0000000487f27825 */ /* 0x000fc600078e02f2 */
[----:B------:R-:W-:Y:S04]  /*12db0*/  LDGSTS.E [R138+0x10980], desc[UR22][R160.64], P2 ;  /* 0x10980000a08a7fae */ /* 0x000fe800091a1016 */
[----:B------:R-:W-:Y:S04]  /*12dc0*/  LDGSTS.E [R138+0x10d80], desc[UR22][R158.64], P2 ;  /* 0x10d800009e8a7fae */ /* 0x000fe800091a1016 */
[----:B------:R-:W-:Y:S04]  /*12dd0*/  LDGSTS.E [R138+0x11180], desc[UR22][R250.64], P2 ;  /* 0x11180000fa8a7fae */ /* 0x000fe800091a1016 */
[----:B------:R-:W-:Y:S04]  /*12de0*/  LDGSTS.E [R138+0x11580], desc[UR22][R246.64], P2 ;  /* 0x11580000f68a7fae */ /* 0x000fe800091a1016 */
[----:B------:R-:W-:Y:S01]  /*12df0*/  LDGSTS.E [R138+0x11980], desc[UR22][R242.64], P2 ;  /* 0x11980000f28a7fae */ /* 0x000fe200091a1016 */
[----:B------:R-:W-:-:S04]  /*12e00*/  IMAD.WIDE R12, R135, 0x4, R12 ;  /* 0x00000004870c7825 */ /* 0x000fc800078e020c */
        /* <DEDUP_REMOVED lines=13> */
[C---:B------:R-:W-:Y:S01]  /*12ee0*/  IMAD.WIDE R40, R135.reuse, 0x4, R40 ;  /* 0x0000000487287825 */ /* 0x040fe200078e0228 */
[----:B------:R-:W-:Y:S04]  /*12ef0*/  STL.64 [R1+0xfd0], R138 ;  /* 0x000fd08a01007387 */ /* 0x000fe80000100a00 */
        /* <DEDUP_REMOVED lines=37> */
[----:B------:R1:W-:Y:S04]  /*13150*/  LDGSTS.E [R140+0x13280], desc[UR22][R112.64], P2 ;  /* 0x13280000708c7fae */ /* 0x0003e800091a1016 */
[----:B------:R-:W-:Y:S04]  /*13160*/  LDGSTS.E [R140+0x13680], desc[UR22][R110.64], P2 ;  /* 0x136800006e8c7fae */ /* 0x000fe800091a1016 */
[----:B------:R2:W-:Y:S04]  /*13170*/  LDGSTS.E [R140+0x13a80], desc[UR22][R108.64], P2 ;  /* 0x13a800006c8c7fae */ /* 0x0005e800091a1016 */
[----:B------:R3:W-:Y:S01]  /*13180*/  LDGSTS.E [R140+0x13e80], desc[UR22][R106.64], P2 ;  /* 0x13e800006a8c7fae */ /* 0x0007e200091a1016 */
[C---:B------:R-:W-:Y:S01]  /*13190*/  IMAD.WIDE R42, R135.reuse, 0x4, R42 ;  /* 0x00000004872a7825 */ /* 0x040fe200078e022a */
[----:B-1----:R-:W1:Y:S03]  /*131a0*/  LDC R112, c[0x0][0x3a0] ;  /* 0x0000e800ff707b82 */ /* 0x002e660000000800 */
[C---:B------:R-:W-:Y:S01]  /*131b0*/  IMAD.WIDE R44, R135.reuse, 0x4, R44 ;  /* 0x00000004872c7825 */ /* 0x040fe200078e022c */
[----:B------:R-:W-:Y:S03]  /*131c0*/  LDGSTS.E [R141+0x10300], desc[UR22][R42.64], P2 ;  /* 0x103000002a8d7fae */ /* 0x000fe600091a1016 */
[C---:B------:R-:W-:Y:S01]  /*131d0*/  IMAD.WIDE R46, R135.reuse, 0x4, R46 ;  /* 0x00000004872e7825 */ /* 0x040fe200078e022e */
[----:B------:R-:W-:Y:S01]  /*131e0*/  LDGSTS.E [R141+0x10700], desc[UR22][R44.64], P2 ;  /* 0x107000002c8d7fae */ /* 0x000fe200091a1016 */
[----:B--2---:R-:W2:Y:S03]  /*131f0*/  LDC R108, c[0x0][0x3a0] ;  /* 0x0000e800ff6c7b82 */ /* 0x004ea60000000800 */
[----:B------:R-:W3:Y:S04]  /*13200*/  LDL.LU.64 R106, [R1+0x838] ;  /* 0x00083800016a7983 */ /* 0x000ee80000300a00 */
[----:B------:R-:W4:Y:S01]  /*13210*/  LDL.LU.64 R114, [R1+0x830] ;  /* 0x0008300001727983 */ /* 0x000f220000300a00 */
[C---:B------:R-:W-:Y:S01]  /*13220*/  IMAD.WIDE R48, R135.reuse, 0x4, R48 ;  /* 0x0000000487307825 */ /* 0x040fe200078e0230 */
[----:B------:R-:W1:Y:S02]  /*13230*/  LDC R110, c[0x0][0x3a0] ;  /* 0x0000e800ff6e7b82 */ /* 0x000e640000000800 */
[----:B------:R-:W4:Y:S04]  /*13240*/  LDL.LU.64 R116, [R1+0x828] ;  /* 0x0008280001747983 */ /* 0x000f280000300a00 */
[----:B------:R-:W4:Y:S01]  /*13250*/  LDL.LU.64 R118, [R1+0x820] ;  /* 0x0008200001767983 */ /* 0x000f220000300a00 */
[----:B------:R-:W-:-:S03]  /*13260*/  IMAD.WIDE R50, R135, 0x4, R50 ;  /* 0x0000000487327825 */ /* 0x000fc600078e0232 */
[----:B------:R-:W-:Y:S01]  /*13270*/  LDGSTS.E [R141+0x10b00], desc[UR22][R46.64], P2 ;  /* 0x10b000002e8d7fae */ /* 0x000fe200091a1016 */
        /* <DEDUP_REMOVED lines=53> */
[----:B------:R-:W-:Y:S04]  /*135d0*/  LDGSTS.E [R142+0x13780], desc[UR22][R100.64], P2 ;  /* 0x13780000648e7fae */ /* 0x000fe800091a1016 */
[----:B------:R-:W-:Y:S04]  /*135e0*/  LDGSTS.E [R142+0x13b80], desc[UR22][R102.64], P2 ;  /* 0x13b80000668e7fae */ /* 0x000fe800091a1016 */
[----:B------:R-:W-:Y:S04]  /*135f0*/  LDGSTS.E [R142+0x13f80], desc[UR22][R104.64], P2 ;  /* 0x13f80000688e7fae */ /* 0x000fe800091a1016 */
[----:B------:R-:W0:Y:S01]  /*13600*/  LDGDEPBAR ;  /* 0x00000000000079af */ /* 0x000e220000000000 */
[----:B------:R-:W-:Y:S01]  /*13610*/  ISETP.GE.U32.AND P2, PT, R0, 0x7ffffe7d, PT ;  /* 0x7ffffe7d0000780c */ /* 0x000fe20003f46070 */
[----:B------:R-:W-:-:S02]  /*13620*/  VIADD R0, R134, 0x100000 ;  /* 0x0010000086007836 */ /* 0x000fc40000000000 */
[----:B------:R-:W-:Y:S01]  /*13630*/  STL.64 [R1+0xf20], R140 ;  /* 0x000f208c01007387 */ /* 0x000fe20000100a00 */
[----:B--2---:R-:W-:-:S03]  /*13640*/  VIADD R108, R108, 0xfffffefb ;  /* 0xfffffefb6c6c7836 */ /* 0x004fc60000000000 */
[----:B------:R-:W2:Y:S01]  /*13650*/  LDL.LU.64 R120, [R1+0x818] ;  /* 0x0008180001787983 */ /* 0x000ea20000300a00 */
[----:B-1----:R-:W-:Y:S01]  /*13660*/  IADD3 R110, PT, PT, R110, -0x106, RZ ;  /* 0xfffffefa6e6e7810 */ /* 0x002fe20007ffe0ff */
[----:B------:R-:W-:Y:S02]  /*13670*/  VIADD R112, R112, 0xfffffef9 ;  /* 0xfffffef970707836 */ /* 0x000fe40000000000 */
[----:B---3--:R-:W-:Y:S01]  /*13680*/  IMAD.WIDE R106, R2, 0x4, R106 ;  /* 0x00000004026a7825 */ /* 0x008fe200078e026a */
[----:B------:R-:W-:Y:S06]  /*13690*/  BAR.SYNC.DEFER_BLOCKING 0x0 ;  /* 0x0000000000007b1d */ /* 0x000fec0000010000 */
[----:B------:R-:W-:Y:S04]  /*136a0*/  STL.64 [R1+0xed0], R106 ;  /* 0x000ed06a01007387 */ /* 0x000fe80000100a00 */
[----:B------:R-:W3:Y:S04]  /*136b0*/  LDL.LU.64 R122, [R1+0x810] ;  /* 0x00081000017a7983 */ /* 0x000ee80000300a00 */
[----:B------:R-:W-:Y:S01]  /*136c0*/  @!PT LDS RZ, [RZ] ;  /* 0x00000000fffff984 */ /* 0x000fe20000000800 */
[----:B------:R-:W-:Y:S01]  /*136d0*/  @!PT LDS RZ, [RZ] ;  /* 0x00000000fffff984 */ /* 0x000fe20000000800 */
[----:B------:R-:W-:Y:S01]  /*136e0*/  @!PT LDS RZ, [RZ] ;  /* 0x00000000fffff984 */ /* 0x000fe20000000800 */
[----:B------:R-:W-:Y:S01]  /*136f0*/  LDGSTS.E [R0+-0x70000], desc[UR22][R106.64], !P4 ;  /* 0x900000006a007fae */ /* 0x000fe2000e1a1016 */
[----:B------:R-:W-:Y:S01]  /*13700*/  ISETP.GE.U32.AND P4, PT, R108, 0x7ffffe7c, PT ;  /* 0x7ffffe7c6c00780c */ /* 0x000fe20003f86070 */
[----:B----4-:R-:W-:-:S02]  /*13710*/  IMAD.WIDE R108, R2, 0x4, R114 ;  /* 0x00000004026c7825 */ /* 0x010fc400078e0272 */
[----:B------:R-:W1:Y:S03]  /*13720*/  LDC R114, c[0x0][0x3a0] ;  /* 0x0000e800ff727b82 */ /* 0x000e660000000800 */
[----:B------:R-:W-:Y:S04]  /*13730*/  STL.64 [R1+0xed8], R108 ;  /* 0x000ed86c01007387 */ /* 0x000fe80000100a00 */
[----:B------:R-:W4:Y:S04]  /*13740*/  LDL.LU.64 R124, [R1+0x808] ;  /* 0x00080800017c7983 */ /* 0x000f280000300a00 */
[----:B------:R-:W-:Y:S01]  /*13750*/  LDGSTS.E [R0+-0x6fffc], desc[UR22][R108.64], !P6 ;  /* 0x900040006c007fae */ /* 0x000fe2000f1a1016 */
[----:B------:R-:W-:Y:S01]  /*13760*/  ISETP.GE.U32.AND P6, PT, R110, 0x7ffffe7b, PT ;  /* 0x7ffffe7b6e00780c */ /* 0x000fe20003fc6070 */
[----:B------:R-:W-:-:S02]  /*13770*/  IMAD.WIDE R110, R2, 0x4, R116 ;  /* 0x00000004026e7825 */ /* 0x000fc400078e0274 */
[----:B------:R-:W1:Y:S03]  /*13780*/  LDC R116, c[0x0][0x3a0] ;  /* 0x0000e800ff747b82 */ /* 0x000e660000000800 */
[----:B------:R-:W-:Y:S04]  /*13790*/  STL.64 [R1+0xee0], R110 ;  /* 0x000ee06e01007387 */ /* 0x000fe80000100a00 */
[----:B------:R-:W4:Y:S04]  /*137a0*/  LDL.LU.64 R126, [R1+0x800] ;  /* 0x00080000017e7983 */ /* 0x000f280000300a00 */
[----:B------:R-:W-:Y:S01]  /*137b0*/  LDGSTS.E [R0+-0x6fff8], desc[UR22][R110.64], !P5 ;  /* 0x900080006e007fae */ /* 0x000fe2000e9a1016 */
[----:B------:R-:W-:Y:S01]  /*137c0*/  ISETP.GE.U32.AND P5, PT, R112, 0x7ffffe7a, PT ;  /* 0x7ffffe7a7000780c */ /* 0x000fe20003fa6070 */
[----:B------:R-:W-:-:S02]  /*137d0*/  IMAD.WIDE R112, R2, 0x4, R118 ;  /* 0x0000000402707825 */ /* 0x000fc400078e0276 */
[----:B------:R-:W1:Y:S03]  /*137e0*/  LDC R118, c[0x0][0x3a0] ;  /* 0x0000e800ff767b82 */ /* 0x000e660000000800 */
[----:B------:R1:W-:Y:S04]  /*137f0*/  STL.64 [R1+0xee8], R112 ;  /* 0x000ee87001007387 */ /* 0x0003e80000100a00 */
[----:B------:R-:W4:Y:S01]  /*13800*/  LDL.LU.64 R128, [R1+0x7f8] ;  /* 0x0007f80001807983 */ /* 0x000f220000300a00 */
[----:B-1----:R-:W-:-:S03]  /*13810*/  VIADD R114, R114, 0xfffffef8 ;  /* 0xfffffef872727836 */ /* 0x002fc60000000000 */
[----:B------:R1:W-:Y:S02]  /*13820*/  LDGSTS.E [R0+-0x6fff4], desc[UR22][R112.64], !P2 ;  /* 0x9000c00070007fae */ /* 0x0003e4000d1a1016 */
[----:B------:R-:W-:Y:S01]  /*13830*/  ISETP.GE.U32.AND P2, PT, R114, 0x7ffffe79, PT ;  /* 0x7ffffe797200780c */ /* 0x000fe20003f46070 */
[----:B------:R-:W-:Y:S02]  /*13840*/  VIADD R116, R116, 0xfffffef7 ;  /* 0xfffffef774747836 */ /* 0x000fe40000000000 */
[----:B------:R-:W-:-:S04]  /*13850*/  IMAD.WIDE R244, R2, 0x4, R244 ;  /* 0x0000000402f47825 */ /* 0x000fc800078e02f4 */
[----:B------:R-:W-:Y:S01]  /*13860*/  IMAD.WIDE R248, R2, 0x4, R248 ;  /* 0x0000000402f87825 */ /* 0x000fe200078e02f8 */
[----:B-1----:R-:W1:Y:S03]  /*13870*/  LDC R112, c[0x0][0x3a0] ;  /* 0x0000e800ff707b82 */ /* 0x002e660000000800 */
[----:B------:R-:W-:Y:S02]  /*13880*/  VIADD R118, R118, 0xfffffef6 ;  /* 0xfffffef676767836 */ /* 0x000fe40000000000 */
[----:B--2---:R-:W-:-:S03]  /*13890*/  IMAD.WIDE R114, R2, 0x4, R120 ;  /* 0x0000000402727825 */ /* 0x004fc600078e0278 */
[----:B------:R-:W2:Y:S02]  /*138a0*/  LDC R120, c[0x0][0x3a0] ;  /* 0x0000e800ff787b82 */ /* 0x000ea40000000800 */
[----:B------:R-:W-:Y:S01]  /*138b0*/  LDGSTS.E [R0+-0x6fff0], desc[UR22][R114.64], !P4 ;  /* 0x9001000072007fae */ /* 0x000fe2000e1a1016 */
[----:B------:R-:W-:-:S03]  /*138c0*/  ISETP.GE.U32.AND P4, PT, R116, 0x7ffffe78, PT ;  /* 0x7ffffe787400780c */ /* 0x000fc60003f86070 */
[----:B------:R-:W-:Y:S04]  /*138d0*/  STL.64 [R1+0xef0], R114 ;  /* 0x000ef07201007387 */ /* 0x000fe80000100a00 */
[----:B------:R-:W4:Y:S01]  /*138e0*/  LDL.LU.64 R130, [R1+0x7f0] ;  /* 0x0007f00001827983 */ /* 0x000f220000300a00 */
[----:B--2---:R-:W-:Y:S01]  /*138f0*/  IADD3 R120, PT, PT, R120, -0x10b, RZ ;  /* 0xfffffef578787810 */ /* 0x004fe20007ffe0ff */
[----:B---3--:R-:W-:Y:S02]  /*13900*/  IMAD.WIDE R116, R2, 0x4, R122 ;  /* 0x0000000402747825 */ /* 0x008fe400078e027a */
[----:B------:R-:W2:Y:S03]  /*13910*/  LDC R122, c[0x0][0x3a0] ;  /* 0x0000e800ff7a7b82 */ /* 0x000ea60000000800 */
[----:B------:R-:W-:Y:S01]  /*13920*/  LDGSTS.E [R0+-0x6ffec], desc[UR22][R116.64], !P6 ;  /* 0x9001400074007fae */ /* 0x000fe2000f1a1016 */
[----:B------:R-:W-:-:S03]  /*13930*/  ISETP.GE.U32.AND P6, PT, R118, 0x7ffffe77, PT ;  /* 0x7ffffe777600780c */ /* 0x000fc60003fc6070 */
[----:B------:R-:W-:Y:S04]  /*13940*/  STL.64 [R1+0xef8], R116 ;  /* 0x000ef87401007387 */ /* 0x000fe80000100a00 */
[----:B------:R-:W3:Y:S01]  /*13950*/  LDL.LU.64 R144, [R1+0x7e8] ;  /* 0x0007e80001907983 */ /* 0x000ee20000300a00 */
[----:B----4-:R-:W-:Y:S02]  /*13960*/  IMAD.WIDE R118, R2, 0x4, R124 ;  /* 0x0000000402767825 */ /* 0x010fe400078e027c */
[----:B------:R-:W4:Y:S03]  /*13970*/  LDC R124, c[0x0][0x3a0] ;  /* 0x0000e800ff7c7b82 */ /* 0x000f260000000800 */
[----:B------:R1:W-:Y:S04]  /*13980*/  STL.64 [R1+0xf00], R118 ;  /* 0x000f007601007387 */ /* 0x0003e80000100a00 */
[----:B------:R-:W3:Y:S04]  /*13990*/  LDL.LU.64 R146, [R1+0x7e0] ;  /* 0x0007e00001927983 */ /* 0x000ee80000300a00 */
[----:B------:R1:W-:Y:S01]  /*139a0*/  LDGSTS.E [R0+-0x6ffe8], desc[UR22][R118.64], !P5 ;  /* 0x9001800076007fae */ /* 0x0003e2000e9a1016 */
[----:B------:R-:W-:Y:S01]  /*139b0*/  ISETP.GE.U32.AND P5, PT, R120, 0x7ffffe76, PT ;  /* 0x7ffffe767800780c */ /* 0x000fe20003fa6070 */
[----:B------:R-:W-:-:S02]  /*139c0*/  IMAD.WIDE R120, R2, 0x4, R126 ;  /* 0x0000000402787825 */ /* 0x000fc400078e027e */
[----:B------:R-:W4:Y:S03]  /*139d0*/  LDC R126, c[0x0][0x3a0] ;  /* 0x0000e800ff7e7b82 */ /* 0x000f260000000800 */
[----:B------:R-:W-:Y:S01]  /*139e0*/  STL.64 [R1+0xf08], R120 ;  /* 0x000f087801007387 */ /* 0x000fe20000100a00 */
[----:B--2---:R-:W-:-:S03]  /*139f0*/  VIADD R122, R122, 0xfffffef4 ;  /* 0xfffffef47a7a7836 */ /* 0x004fc60000000000 */
[----:B------:R-:W2:Y:S01]  /*13a00*/  LDL.LU.64 R148, [R1+0x7d8] ;  /* 0x0007d80001947983 */ /* 0x000ea20000300a00 */
[----:B------:R-:W-:Y:S01]  /*13a10*/  VIADD R252, R252, 0xfffffebf ;  /* 0xfffffebffcfc7836 */ /* 0x000fe20000000000 */
[----:B-1----:R-:W1:Y:S02]  /*13a20*/  LDC R119, c[0x0][0x3a0] ;  /* 0x0000e800ff777b82 */ /* 0x002e640000000800 */
[----:B------:R-:W-:Y:S01]  /*13a30*/  LDGSTS.E [R0+-0x6ffe4], desc[UR22][R120.64], !P2 ;  /* 0x9001c00078007fae */ /* 0x000fe2000d1a1016 */
[----:B------:R-:W-:Y:S01]  /*13a40*/  ISETP.GE.U32.AND P2, PT, R122, 0x7ffffe75, PT ;  /* 0x7ffffe757a00780c */ /* 0x000fe20003f46070 */
[----:B------:R-:W-:-:S04]  /*13a50*/  IMAD.WIDE R122, R2, 0x4, R128 ;  /* 0x00000004027a7825 */ /* 0x000fc800078e0280 */
[----:B------:R-:W1:Y:S01]  /*13a60*/  LDC R128, c[0x0][0x3a0] ;  /* 0x0000e800ff807b82 */ /* 0x000e620000000800 */
[----:B------:R-:W-:Y:S04]  /*13a70*/  STL.64 [R1+0xf10], R122 ;  /* 0x000f107a01007387 */ /* 0x000fe80000100a00 */
[----:B------:R-:W2:Y:S01]  /*13a80*/  LDL.LU.64 R150, [R1+0x7d0] ;  /* 0x0007d00001967983 */ /* 0x000ea20000300a00 */
[----:B----4-:R-:W-:-:S03]  /*13a90*/  VIADD R124, R124, 0xfffffef3 ;  /* 0xfffffef37c7c7836 */ /* 0x010fc60000000000 */
[----:B------:R-:W-:Y:S02]  /*13aa0*/  LDGSTS.E [R0+-0x6ffe0], desc[UR22][R122.64], !P4 ;  /* 0x900200007a007fae */ /* 0x000fe4000e1a1016 */
[----:B------:R-:W-:Y:S01]  /*13ab0*/  ISETP.GE.U32.AND P4, PT, R124, 0x7ffffe74, PT ;  /* 0x7ffffe747c00780c */ /* 0x000fe20003f86070 */
[----:B------:R-:W-:Y:S02]  /*13ac0*/  VIADD R126, R126, 0xfffffef2 ;  /* 0xfffffef27e7e7836 */ /* 0x000fe40000000000 */
[----:B-1----:R-:W-:Y:S02]  /*13ad0*/  VIADD R128, R128, 0xfffffef1 ;  /* 0xfffffef180807836 */ /* 0x002fe40000000000 */
[----:B------:R-:W-:Y:S02]  /*13ae0*/  IMAD.WIDE R124, R2, 0x4, R130 ;  /* 0x00000004027c7825 */ /* 0x000fe400078e0282 */
[----:B------:R-:W1:Y:S03]  /*13af0*/  LDC R130, c[0x0][0x3a0] ;  /* 0x0000e800ff827b82 */ /* 0x000e660000000800 */
[----:B------:R-:W-:Y:S01]  /*13b00*/  LDGSTS.E [R0+-0x6ffdc], desc[UR22][R124.64], !P6 ;  /* 0x900240007c007fae */ /* 0x000fe2000f1a1016 */
[----:B------:R-:W-:-:S03]  /*13b10*/  ISETP.GE.U32.AND P6, PT, R126, 0x7ffffe73, PT ;  /* 0x7ffffe737e00780c */ /* 0x000fc60003fc6070 */
[----:B------:R-:W-:Y:S04]  /*13b20*/  STL.64 [R1+0xf18], R124 ;  /* 0x000f187c01007387 */ /* 0x000fe80000100a00 */
[----:B------:R-:W4:Y:S01]  /*13b30*/  LDL.LU.64 R152, [R1+0x7c8] ;  /* 0x0007c80001987983 */ /* 0x000f220000300a00 */
[----:B-1----:R-:W-:Y:S01]  /*13b40*/  IADD3 R130, PT, PT, R130, -0x110, RZ ;  /* 0xfffffef082827810 */ /* 0x002fe20007ffe0ff */
[----:B---3--:R-:W-:Y:S02]  /*13b50*/  IMAD.WIDE R126, R2, 0x4, R144 ;  /* 0x00000004027e7825 */ /* 0x008fe400078e0290 */
[----:B------:R-:W1:Y:S03]  /*13b60*/  LDC R144, c[0x0][0x3a0] ;  /* 0x0000e800ff907b82 */ /* 0x000e660000000800 */
[----:B------:R-:W-:Y:S01]  /*13b70*/  LDGSTS.E [R0+-0x6ffd8], desc[UR22][R126.64], !P5 ;  /* 0x900280007e007fae */ /* 0x000fe2000e9a1016 */
[----:B------:R-:W-:-:S03]  /*13b80*/  ISETP.GE.U32.AND P5, PT, R128, 0x7ffffe72, PT ;  /* 0x7ffffe728000780c */ /* 0x000fc60003fa6070 */
[----:B------:R-:W-:Y:S04]  /*13b90*/  STL.64 [R1+0xf28], R126 ;  /* 0x000f287e01007387 */ /* 0x000fe80000100a00 */
[----:B------:R-:W3:Y:S01]  /*13ba0*/  LDL.LU.64 R154, [R1+0x7c0] ;  /* 0x0007c000019a7983 */ /* 0x000ee20000300a00 */
[----:B------:R-:W-:Y:S02]  /*13bb0*/  IMAD.WIDE R128, R2, 0x4, R146 ;  /* 0x0000000402807825 */ /* 0x000fe400078e0292 */
[----:B------:R-:W2:Y:S03]  /*13bc0*/  LDC R146, c[0x0][0x3a0] ;  /* 0x0000e800ff927b82 */ /* 0x000ea60000000800 */
[----:B------:R-:W-:Y:S04]  /*13bd0*/  STL.64 [R1+0xf30], R128 ;  /* 0x000f308001007387 */ /* 0x000fe80000100a00 */
[----:B------:R-:W3:Y:S04]  /*13be0*/  LDL.LU.64 R156, [R1+0x7b8] ;  /* 0x0007b800019c7983 */ /* 0x000ee80000300a00 */
[----:B------:R-:W-:Y:S01]  /*13bf0*/  LDGSTS.E [R0+-0x6ffd4], desc[UR22][R128.64], !P2 ;  /* 0x9002c00080007fae */ /* 0x000fe2000d1a1016 */
[----:B------:R-:W-:Y:S01]  /*13c00*/  ISETP.GE.U32.AND P2, PT, R130, 0x7ffffe71, PT ;  /* 0x7ffffe718200780c */ /* 0x000fe20003f46070 */
[----:B--2---:R-:W-:-:S02]  /*13c10*/  IMAD.WIDE R130, R2, 0x4, R148 ;  /* 0x0000000402827825 */ /* 0x004fc400078e0294 */
[----:B------:R-:W2:Y:S03]  /*13c20*/  LDC R148, c[0x0][0x3a0] ;  /* 0x0000e800ff947b82 */ /* 0x000ea60000000800 */
[----:B------:R-:W-:Y:S01]  /*13c30*/  STL.64 [R1+0xf38], R130 ;  /* 0x000f388201007387 */ /* 0x000fe20000100a00 */
[----:B-1----:R-:W-:-:S03]  /*13c40*/  VIADD R144, R144, 0xfffffeef ;  /* 0xfffffeef90907836 */ /* 0x002fc60000000000 */
[----:B------:R-:W3:Y:S04]  /*13c50*/  LDL.LU.64 R158, [R1+0x7b0] ;  /* 0x0007b000019e7983 */ /* 0x000ee80000300a00 */
[----:B------:R-:W-:Y:S01]  /*13c60*/  LDGSTS.E [R0+-0x6ffd0], desc[UR22][R130.64], !P4 ;  /* 0x9003000082007fae */ /* 0x000fe2000e1a1016 */
[----:B------:R-:W-:Y:S01]  /*13c70*/  ISETP.GE.U32.AND P4, PT, R144, 0x7ffffe70, PT ;  /* 0x7ffffe709000780c */ /* 0x000fe20003f86070 */
[----:B------:R-:W-:Y:S02]  /*13c80*/  IMAD.WIDE R144, R2, 0x4, R150 ;  /* 0x0000000402907825 */ /* 0x000fe400078e0296 */
[----:B------:R-:W1:Y:S03]  /*13c90*/  LDC R150, c[0x0][0x3a0] ;  /* 0x0000e800ff967b82 */ /* 0x000e660000000800 */
[----:B------:R-:W-:Y:S04]  /*13ca0*/  STL.64 [R1+0xf40], R144 ;  /* 0x000f409001007387 */ /* 0x000fe80000100a00 */
[----:B------:R-:W3:Y:S01]  /*13cb0*/  LDL.LU.64 R160, [R1+0x7a8] ;  /* 0x0007a80001a07983 */ /* 0x000ee20000300a00 */
[----:B------:R-:W-:-:S03]  /*13cc0*/  VIADD R146, R146, 0xfffffeee ;  /* 0xfffffeee92927836 */ /* 0x000fc60000000000 */
[----:B------:R-:W-:Y:S02]  /*13cd0*/  LDGSTS.E [R0+-0x6ffcc], desc[UR22][R144.64], !P6 ;  /* 0x9003400090007fae */ /* 0x000fe4000f1a1016 */
[----:B------:R-:W-:Y:S01]  /*13ce0*/  ISETP.GE.U32.AND P6, PT, R146, 0x7ffffe6f, PT ;  /* 0x7ffffe6f9200780c */ /* 0x000fe20003fc6070 */
[----:B--2---:R-:W-:Y:S02]  /*13cf0*/  VIADD R148, R148, 0xfffffeed ;  /* 0xfffffeed94947836 */ /* 0x004fe40000000000 */
[----:B-1----:R-:W-:Y:S02]  /*13d00*/  VIADD R150, R150, 0xfffffeec ;  /* 0xfffffeec96967836 */ /* 0x002fe40000000000 */
[----:B----4-:R-:W-:Y:S02]  /*13d10*/  IMAD.WIDE R146, R2, 0x4, R152 ;  /* 0x0000000402927825 */ /* 0x010fe400078e0298 */
[----:B------:R-:W1:Y:S03]  /*13d20*/  LDC R152, c[0x0][0x3a0] ;  /* 0x0000e800ff987b82 */ /* 0x000e660000000800 */
[----:B------:R-:W-:Y:S01]  /*13d30*/  LDGSTS.E [R0+-0x6ffc8], desc[UR22][R146.64], !P5 ;  /* 0x9003800092007fae */ /* 0x000fe2000e9a1016 */
[----:B------:R-:W-:-:S03]  /*13d40*/  ISETP.GE.U32.AND P5, PT, R148, 0x7ffffe6e, PT ;  /* 0x7ffffe6e9400780c */ /* 0x000fc60003fa6070 */
[----:B------:R-:W-:Y:S04]  /*13d50*/  STL.64 [R1+0xf48], R146 ;  /* 0x000f489201007387 */ /* 0x000fe80000100a00 */
[----:B------:R-:W2:Y:S01]  /*13d60*/  LDL.LU.64 R162, [R1+0x7a0] ;  /* 0x0007a00001a27983 */ /* 0x000ea20000300a00 */
        /* <DEDUP_REMOVED lines=8> */
[----:B------:R-:W4:Y:S03]  /*13df0*/  LDC R156, c[0x0][0x3a0] ;  /* 0x0000e800ff9c7b82 */ /* 0x000f260000000800 */
[----:B------:R-:W-:Y:S04]  /*13e00*/  STL.64 [R1+0xf58], R150 ;  /* 0x000f589601007387 */ /* 0x000fe80000100a00 */
[----:B------:R-:W3:Y:S04]  /*13e10*/  LDL.LU.64 R166, [R1+0x790] ;  /* 0x0007900001a67983 */ /* 0x000ee80000300a00 */
[----:B------:R-:W-:Y:S01]  /*13e20*/  LDGSTS.E [R0+-0x6ffc0], desc[UR22][R150.64], !P4 ;  /* 0x9004000096007fae */ /* 0x000fe2000e1a1016 */
[----:B------:R-:W-:Y:S01]  /*13e30*/  ISETP.GE.U32.AND P4, PT, R152, 0x7ffffe6c, PT ;  /* 0x7ffffe6c9800780c */ /* 0x000fe20003f86070 */
[----:B------:R-:W-:-:S02]  /*13e40*/  IMAD.WIDE R152, R2, 0x4, R158 ;  /* 0x0000000402987825 */ /* 0x000fc400078e029e */
[----:B------:R-:W4:Y:S03]  /*13e50*/  LDC R158, c[0x0][0x3a0] ;  /* 0x0000e800ff9e7b82 */ /* 0x000f260000000800 */
        /* <DEDUP_REMOVED lines=9> */
[----:B----4-:R-:W-:-:S03]  /*13ef0*/  VIADD R156, R156, 0xfffffee9 ;  /* 0xfffffee99c9c7836 */ /* 0x010fc60000000000 */
[----:B------:R-:W-:Y:S02]  /*13f00*/  LDGSTS.E [R0+-0x6ffb8], desc[UR22][R154.64], !P5 ;  /* 0x900480009a007fae */ /* 0x000fe4000e9a1016 */
[----:B------:R-:W-:Y:S01]  /*13f10*/  ISETP.GE.U32.AND P5, PT, R156, 0x7ffffe6a, PT ;  /* 0x7ffffe6a9c00780c */ /* 0x000fe20003fa6070 */
[----:B------:R-:W-:Y:S02]  /*13f20*/  VIADD R158, R158, 0xfffffee8 ;  /* 0xfffffee89e9e7836 */ /* 0x000fe40000000000 */
[----:B-1----:R-:W-:Y:S02]  /*13f30*/  VIADD R160, R160, 0xfffffee7 ;  /* 0xfffffee7a0a07836 */ /* 0x002fe40000000000 */
[----:B--2---:R-:W-:Y:S02]  /*13f40*/  IMAD.WIDE R156, R2, 0x4, R162 ;  /* 0x00000004029c7825 */ /* 0x004fe400078e02a2 */
        /* <DEDUP_REMOVED lines=10> */
[----:B------:R-:W-:Y:S01]  /*13ff0*/  STL.64 [R1+0xf78], R158 ;  /* 0x000f789e01007387 */ /* 0x000fe20000100a00 */
[----:B------:R-:W-:-:S03]  /*14000*/  IMAD.WIDE R160, R2, 0x4, R166 ;  /* 0x0000000402a07825 */ /* 0x000fc600078e02a6 */
[----:B------:R-:W3:Y:S01]  /*14010*/  LDL.LU.64 R174, [R1+0x770] ;  /* 0x0007700001ae7983 */ /* 0x000ee20000300a00 */
        /* <DEDUP_REMOVED lines=33> */
[----:B------:R-:W-:Y:S02]  /*14230*/  IMAD.WIDE R170, R2, 0x4, R176 ;  /* 0x0000000402aa7825 */ /* 0x000fe400078e02b0 */
[----:B------:R-:W3:Y:S01]  /*14240*/  LDC R176, c[0x0][0x3a0] ;  /* 0x0000e800ffb07b82 */ /* 0x000ee20000000800 */
[----:B------:R-:W4:Y:S04]  /*14250*/  LDL.LU.64 R184, [R1+0x748] ;  /* 0x0007480001b87983 */ /* 0x000f280000300a00 */
[----:B------:R-:W-:Y:S04]  /*14260*/  STL.64 [R1+0xfa8], R170 ;  /* 0x000fa8aa01007387 */ /* 0x000fe80000100a00 */
[----:B------:R-:W4:Y:S04]  /*14270*/  LDL.LU.64 R186, [R1+0x740] ;  /* 0x0007400001ba7983 */ /* 0x000f280000300a00 */
[----:B------:R-:W-:Y:S01]  /*14280*/  LDGSTS.E [R0+-0x6ff98], desc[UR22][R170.64], !P5 ;  /* 0x90068000aa007fae */ /* 0x000fe2000e9a1016 */
[----:B------:R-:W-:Y:S01]  /*14290*/  ISETP.GE.U32.AND P5, PT, R172, 0x7ffffe62, PT ;  /* 0x7ffffe62ac00780c */ /* 0x000fe20003fa6070 */
[----:B------:R-:W-:-:S02]  /*142a0*/  IMAD.WIDE R172, R2, 0x4, R178 ;  /* 0x0000000402ac7825 */ /* 0x000fc400078e02b2 */
[----:B------:R-:W3:Y:S03]  /*142b0*/  LDC R178, c[0x0][0x3a0] ;  /* 0x0000e800ffb27b82 */ /* 0x000ee60000000800 */
[----:B------:R-:W-:Y:S01]  /*142c0*/  STL.64 [R1+0xfb0], R172 ;  /* 0x000fb0ac01007387 */ /* 0x000fe20000100a00 */
[----:B-1----:R-:W-:-:S03]  /*142d0*/  VIADD R174, R174, 0xfffffee0 ;  /* 0xfffffee0aeae7836 */ /* 0x002fc60000000000 */
[----:B------:R-:W4:Y:S04]  /*142e0*/  LDL.LU.64 R188, [R1+0x738] ;  /* 0x0007380001bc7983 */ /* 0x000f280000300a00 */
[----:B------:R-:W-:Y:S01]  /*142f0*/  LDGSTS.E [R0+-0x6ff94], desc[UR22][R172.64], !P2 ;  /* 0x9006c000ac007fae */ /* 0x000fe2000d1a1016 */
[----:B------:R-:W-:Y:S01]  /*14300*/  ISETP.GE.U32.AND P2, PT, R174, 0x7ffffe61, PT ;  /* 0x7ffffe61ae00780c */ /* 0x000fe20003f46070 */
[----:B------:R-:W-:Y:S02]  /*14310*/  IMAD.WIDE R174, R2, 0x4, R180 ;  /* 0x0000000402ae7825 */ /* 0x000fe400078e02b4 */
[----:B------:R-:W1:Y:S03]  /*14320*/  LDC R180, c[0x0][0x3a0] ;  /* 0x0000e800ffb47b82 */ /* 0x000e660000000800 */
[----:B------:R-:W-:Y:S04]  /*14330*/  STL.64 [R1+0xfb8], R174 ;  /* 0x000fb8ae01007387 */ /* 0x000fe80000100a00 */
[----:B------:R-:W4:Y:S01]  /*14340*/  LDL.LU.64 R190, [R1+0x730] ;  /* 0x0007300001be7983 */ /* 0x000f220000300a00 */
[----:B---3--:R-:W-:-:S03]  /*14350*/  VIADD R176, R176, 0xfffffedf ;  /* 0xfffffedfb0b07836 */ /* 0x008fc60000000000 */
        /* <DEDUP_REMOVED lines=11> */
[----:B----4-:R-:W-:Y:S02]  /*14410*/  IMAD.WIDE R178, R2, 0x4, R184 ;  /* 0x0000000402b27825 */ /* 0x010fe400078e02b8 */
        /* <DEDUP_REMOVED lines=159> */
[----:B------:R-:W4:Y:S01]  /*14e10*/  LDL.LU.64 R106, [R1+0x668] ;  /* 0x00066800016a7983 */ /* 0x000f220000300a00 */
        /* <DEDUP_REMOVED lines=18> */
[----:B------:R-:W-:Y:S01]  /*14f40*/  ISETP.GE.U32.AND P2, PT, R230, 0x7ffffe45, PT ;  /* 0x7ffffe45e600780c */ /* 0x000fe20003f46070 */
[----:B------:R-:W-:-:S03]  /*14f50*/  IMAD.WIDE R230, R2, 0x4, R236 ;  /* 0x0000000402e67825 */ /* 0x000fc600078e02ec */
[----:B------:R-:W3:Y:S02]  /*14f60*/  LDC R236, c[0x0][0x3a0] ;  /* 0x0000e800ffec7b82 */ /* 0x000ee40000000800 */
[----:B------:R-:W-:Y:S01]  /*14f70*/  LDGSTS.E [R0+-0x6ff20], desc[UR22][R230.64], !P4 ;  /* 0x900e0000e6007fae */ /* 0x000fe2000e1a1016 */
[----:B------:R-:W-:Y:S01]  /*14f80*/  ISETP.GE.U32.AND P4, PT, R232, 0x7ffffe44, PT ;  /* 0x7ffffe44e800780c */ /* 0x000fe20003f86070 */
[----:B------:R-:W-:Y:S02]  /*14f90*/  IMAD.WIDE R232, R2, 0x4, R238 ;  /* 0x0000000402e87825 */ /* 0x000fe400078e02ee */
[----:B------:R-:W-:Y:S02]  /*14fa0*/  STL.64 [R1+0x1098], R228 ;  /* 0x001098e401007387 */ /* 0x000fe40000100a00 */
[----:B------:R-:W4:Y:S01]  /*14fb0*/  LDC R238, c[0x0][0x3a0] ;  /* 0x0000e800ffee7b82 */ /* 0x000f220000000800 */
[----:B-1----:R-:W-:Y:S01]  /*14fc0*/  VIADD R234, R234, 0xfffffec2 ;  /* 0xfffffec2eaea7836 */ /* 0x002fe20000000000 */
[----:B------:R-:W-:Y:S04]  /*14fd0*/  LDGSTS.E [R0+-0x6ff1c], desc[UR22][R232.64], !P6 ;  /* 0x900e4000e8007fae */ /* 0x000fe8000f1a1016 */
[----:B------:R-:W-:Y:S01]  /*14fe0*/  ISETP.GE.U32.AND P6, PT, R234, 0x7ffffe43, PT ;  /* 0x7ffffe43ea00780c */ /* 0x000fe20003fc6070 */
[----:B------:R-:W-:-:S04]  /*14ff0*/  IMAD.WIDE R234, R2, 0x4, R106 ;  /* 0x0000000402ea7825 */ /* 0x000fc800078e026a */
[----:B---3--:R-:W-:Y:S01]  /*15000*/  VIADD R236, R236, 0xfffffec1 ;  /* 0xfffffec1ecec7836 */ /* 0x008fe20000000000 */
[----:B------:R-:W-:Y:S01]  /*15010*/  STL.64 [R1+0x10a0], R230 ;  /* 0x0010a0e601007387 */ /* 0x000fe20000100a00 */
[----:B------:R-:W1:Y:S03]  /*15020*/  LDC R106, c[0x0][0x3a0] ;  /* 0x0000e800ff6a7b82 */ /* 0x000e660000000800 */
[----:B------:R-:W-:Y:S01]  /*15030*/  LDGSTS.E [R0+-0x6ff18], desc[UR22][R234.64], !P5 ;  /* 0x900e8000ea007fae */ /* 0x000fe2000e9a1016 */
[----:B------:R-:W-:Y:S01]  /*15040*/  ISETP.GE.U32.AND P5, PT, R236, 0x7ffffe42, PT ;  /* 0x7ffffe42ec00780c */ /* 0x000fe20003fa6070 */
[----:B------:R-:W-:Y:S02]  /*15050*/  IMAD.WIDE R236, R2, 0x4, R138 ;  /* 0x0000000402ec7825 */ /* 0x000fe400078e028a */
[----:B------:R-:W-:Y:S01]  /*15060*/  STL.64 [R1+0x10a8], R232 ;  /* 0x0010a8e801007387 */ /* 0x000fe20000100a00 */
[----:B------:R-:W3:Y:S03]  /*15070*/  LDC R107, c[0x0][0x3a0] ;  /* 0x0000e800ff6b7b82 */ /* 0x000ee60000000800 */
[----:B------:R-:W-:Y:S04]  /*15080*/  STL.64 [R1+0x10b0], R234 ;  /* 0x0010b0ea01007387 */ /* 0x000fe80000100a00 */
[----:B------:R-:W3:Y:S04]  /*15090*/  LDL.LU.64 R138, [R1] ;  /* 0x00000000018a7983 */ /* 0x000ee80000300a00 */
[----:B------:R-:W-:Y:S04]  /*150a0*/  STL.64 [R1+0x10b8], R236 ;  /* 0x0010b8ec01007387 */ /* 0x000fe80000100a00 */
[----:B------:R-:W3:Y:S01]  /*150b0*/  LDL.LU.64 R110, [R1+0x10] ;  /* 0x00001000016e7983 */ /* 0x000ee20000300a00 */
[----:B----4-:R-:W-:-:S03]  /*150c0*/  VIADD R238, R238, 0xfffffec0 ;  /* 0xfffffec0eeee7836 */ /* 0x010fc60000000000 */
[----:B------:R-:W-:Y:S02]  /*150d0*/  LDGSTS.E [R0+-0x6ff14], desc[UR22][R236.64], !P2 ;  /* 0x900ec000ec007fae */ /* 0x000fe4000d1a1016 */
[----:B------:R-:W-:Y:S02]  /*150e0*/  ISETP.GE.U32.AND P2, PT, R238, 0x7ffffe41, PT ;  /* 0x7ffffe41ee00780c */ /* 0x000fe40003f46070 */
[----:B------:R-:W4:Y:S01]  /*150f0*/  LDL.LU.64 R114, [R1+0x20] ;  /* 0x0000200001727983 */ /* 0x000f220000300a00 */
[----:B--2---:R-:W-:-:S05]  /*15100*/  IMAD.WIDE R238, R2, 0x4, R140 ;  /* 0x0000000402ee7825 */ /* 0x004fca00078e028c */
[----:B------:R-:W-:Y:S04]  /*15110*/  STL.64 [R1+0x10c8], R238 ;  /* 0x0010c8ee01007387 */ /* 0x000fe80000100a00 */
[----:B------:R-:W2:Y:S04]  /*15120*/  LDL.LU.64 R108, [R1+0x30] ;  /* 0x00003000016c7983 */ /* 0x000ea80000300a00 */
[----:B------:R-:W-:Y:S04]  /*15130*/  STL.64 [R1+0x10d0], R244 ;  /* 0x0010d0f401007387 */ /* 0x000fe80000100a00 */
[----:B------:R-:W2:Y:S04]  /*15140*/  LDL.LU.64 R140, [R1+0x40] ;  /* 0x00004000018c7983 */ /* 0x000ea80000300a00 */
[----:B------:R-:W-:Y:S04]  /*15150*/  STL.64 [R1+0x10d8], R248 ;  /* 0x0010d8f801007387 */ /* 0x000fe80000100a00 */
[----:B------:R-:W-:Y:S01]  /*15160*/  LDGSTS.E [R0+-0x6ff10], desc[UR22][R238.64], !P4 ;  /* 0x900f0000ee007fae */ /* 0x000fe2000e1a1016 */
[----:B---3--:R-:W-:Y:S01]  /*15170*/  IMAD.WIDE R116, R2, 0x4, R138 ;  /* 0x0000000402747825 */ /* 0x008fe200078e028a */
[----:B------:R-:W-:-:S02]  /*15180*/  ISETP.GE.U32.AND P4, PT, R252, 0x7ffffe40, PT ;  /* 0x7ffffe40fc00780c */ /* 0x000fc40003f86070 */
[----:B------:R-:W-:Y:S04]  /*15190*/  LDGSTS.E [R0+-0x6ff0c], desc[UR22][R244.64], !P6 ;  /* 0x900f4000f4007fae */ /* 0x000fe8000f1a1016 */
[----:B------:R3:W-:Y:S04]  /*151a0*/  STL.64 [R1], R116 ;  /* 0x0000007401007387 */ /* 0x0007e80000100a00 */
[----:B------:R-:W2:Y:S01]  /*151b0*/  LDL.LU.64 R138, [R1+0x50] ;  /* 0x00005000018a7983 */ /* 0x000ea20000300a00 */
[----:B-1----:R-:W-:Y:S02]  /*151c0*/  IADD3 R252, PT, PT, R106, -0x142, RZ ;  /* 0xfffffebe6afc7810 */ /* 0x002fe40007ffe0ff */
[----:B------:R-:W1:Y:S01]  /*151d0*/  LDC R106, c[0x0][0x3a0] ;  /* 0x0000e800ff6a7b82 */ /* 0x000e620000000800 */
[----:B------:R-:W-:Y:S01]  /*151e0*/  LDGSTS.E [R0+-0x6ff08], desc[UR22][R248.64], !P5 ;  /* 0x900f8000f8007fae */ /* 0x000fe2000e9a1016 */
[----:B------:R-:W-:Y:S01]  /*151f0*/  ISETP.GE.U32.AND P6, PT, R252, 0x7ffffe3f, PT ;  /* 0x7ffffe3ffc00780c */ /* 0x000fe20003fc6070 */
[----:B------:R-:W-:-:S02]  /*15200*/  VIADD R252, R112, 0xfffffebd ;  /* 0xfffffebd70fc7836 */ /* 0x000fc40000000000 */
[----:B------:R3:W-:Y:S03]  /*15210*/  LDGSTS.E [R0+-0x6ff04], desc[UR22][R116.64], !P2 ;  /* 0x900fc00074007fae */ /* 0x0007e6000d1a1016 */
[----:B------:R-:W4:Y:S01]  /*15220*/  LDC R112, c[0x0][0x3a0] ;  /* 0x0000e800ff707b82 */ /* 0x000f220000000800 */
[----:B------:R-:W-:Y:S01]  /*15230*/  ISETP.GE.U32.AND P5, PT, R252, 0x7ffffe3e, PT ;  /* 0x7ffffe3efc00780c */ /* 0x000fe20003fa6070 */
[----:B------:R-:W-:Y:S02]  /*15240*/  VIADD R252, R107, 0xfffffebc ;  /* 0xfffffebc6bfc7836 */ /* 0x000fe40000000000 */
[----:B---3--:R-:W-:-:S04]  /*15250*/  IMAD.WIDE R116, R2, 0x4, R110 ;  /* 0x0000000402747825 */ /* 0x008fc800078e026e */
[----:B------:R-:W3:Y:S01]  /*15260*/  LDC R107, c[0x0][0x3a0] ;  /* 0x0000e800ff6b7b82 */ /* 0x000ee20000000800 */
[----:B------:R1:W-:Y:S04]  /*15270*/  STL.64 [R1+0x10], R116 ;  /* 0x0000107401007387 */ /* 0x0003e80000100a00 */
[----:B------:R-:W3:Y:S01]  /*15280*/  LDL.LU.64 R110, [R1+0x650] ;  /* 0x00065000016e7983 */ /* 0x000ee20000300a00 */
[----:B------:R-:W-:Y:S01]  /*15290*/  ISETP.GE.U32.AND P2, PT, R252, 0x7ffffe3d, PT ;  /* 0x7ffffe3dfc00780c */ /* 0x000fe20003f46070 */
[----:B-1----:R-:W-:Y:S02]  /*152a0*/  VIADD R252, R106, 0xfffffebb ;  /* 0xfffffebb6afc7836 */ /* 0x002fe40000000000 */
[----:B----4-:R-:W-:Y:S01]  /*152b0*/  IMAD.WIDE R114, R2, 0x4, R114 ;  /* 0x0000000402727825 */ /* 0x010fe200078e0272 */
[----:B------:R1:W-:Y:S01]  /*152c0*/  LDGSTS.E [R0+-0x6ff00], desc[UR22][R116.64], !P4 ;  /* 0x9010000074007fae */ /* 0x0003e2000e1a1016 */
[----:B------:R-:W4:Y:S01]  /*152d0*/  LDC R106, c[0x0][0x3a0] ;  /* 0x0000e800ff6a7b82 */ /* 0x000f220000000800 */
[----:B------:R-:W-:Y:S01]  /*152e0*/  ISETP.GE.U32.AND P4, PT, R252, 0x7ffffe3c, PT ;  /* 0x7ffffe3cfc00780c */ /* 0x000fe20003f86070 */
[----:B------:R-:W-:Y:S01]  /*152f0*/  VIADD R252, R112, 0xfffffeba ;  /* 0xfffffeba70fc7836 */ /* 0x000fe20000000000 */
[----:B------:R2:W-:Y:S04]  /*15300*/  STL.64 [R1+0x20], R114 ;  /* 0x0000207201007387 */ /* 0x0005e80000100a00 */
[----:B------:R2:W-:Y:S04]  /*15310*/  LDGSTS.E [R0+-0x6fefc], desc[UR22][R114.64], !P6 ;  /* 0x9010400072007fae */ /* 0x0005e8000f1a1016 */
[----:B------:R-:W3:Y:S01]  /*15320*/  LDL.LU.64 R112, [R1+0x648] ;  /* 0x0006480001707983 */ /* 0x000ee20000300a00 */
[----:B-1----:R-:W1:Y:S01]  /*15330*/  LDC R116, c[0x0][0x3a0] ;  /* 0x0000e800ff747b82 */ /* 0x002e620000000800 */
[----:B--2---:R-:W-:-:S05]  /*15340*/  IMAD.WIDE R114, R2, 0x4, R108 ;  /* 0x0000000402727825 */ /* 0x004fca00078e026c */
[----:B------:R2:W-:Y:S04]  /*15350*/  STL.64 [R1+0x30], R114 ;  /* 0x0000307201007387 */ /* 0x0005e80000100a00 */
[----:B------:R-:W3:Y:S04]  /*15360*/  LDL.LU.64 R108, [R1+0x640] ;  /* 0x00064000016c7983 */ /* 0x000ee80000300a00 */
[----:B------:R2:W-:Y:S02]  /*15370*/  LDGSTS.E [R0+-0x6fef8], desc[UR22][R114.64], !P5 ;  /* 0x9010800072007fae */ /* 0x0005e4000e9a1016 */
[----:B--2---:R-:W-:-:S05]  /*15380*/  IMAD.WIDE R114, R2, 0x4, R140 ;  /* 0x0000000402727825 */ /* 0x004fca00078e028c */
[----:B------:R2:W-:Y:S04]  /*15390*/  STL.64 [R1+0x40], R114 ;  /* 0x0000407201007387 */ /* 0x0005e80000100a00 */
[----:B------:R2:W-:Y:S04]  /*153a0*/  LDGSTS.E [R0+-0x6fef4], desc[UR22][R114.64], !P2 ;  /* 0x9010c00072007fae */ /* 0x0005e8000d1a1016 */
[----:B------:R-:W3:Y:S01]  /*153b0*/  LDL.LU.64 R140, [R1+0x638] ;  /* 0x00063800018c7983 */ /* 0x000ee20000300a00 */
[----:B--2---:R-:W-:-:S05]  /*153c0*/  IMAD.WIDE R114, R2, 0x4, R138 ;  /* 0x0000000402727825 */ /* 0x004fca00078e028a */
[----:B------:R2:W-:Y:S04]  /*153d0*/  STL.64 [R1+0x50], R114 ;  /* 0x0000507201007387 */ /* 0x0005e80000100a00 */
[----:B------:R-:W3:Y:S01]  /*153e0*/  LDL.LU.64 R138, [R1+0x630] ;  /* 0x00063000018a7983 */ /* 0x000ee20000300a00 */
[----:B------:R-:W-:Y:S02]  /*153f0*/  ISETP.GE.U32.AND P6, PT, R252, 0x7ffffe3b, PT ;  /* 0x7ffffe3bfc00780c */ /* 0x000fe40003fc6070 */
[----:B---3--:R-:W-:Y:S01]  /*15400*/  IADD3 R252, PT, PT, R107, -0x147, RZ ;  /* 0xfffffeb96bfc7810 */ /* 0x008fe20007ffe0ff */
[----:B------:R-:W-:Y:S01]  /*15410*/  LDGSTS.E [R0+-0x6fef0], desc[UR22][R114.64], !P4 ;  /* 0x9011000072007fae */ /* 0x000fe2000e1a1016 */
[----:B------:R-:W3:Y:S02]  /*15420*/  LDC R107, c[0x0][0x3a0] ;  /* 0x0000e800ff6b7b82 */ /* 0x000ee40000000800 */
[----:B------:R-:W-:Y:S01]  /*15430*/  ISETP.GE.U32.AND P5, PT, R252, 0x7ffffe3a, PT ;  /* 0x7ffffe3afc00780c */ /* 0x000fe20003fa6070 */
[----:B----4-:R-:W-:-:S05]  /*15440*/  VIADD R252, R106, 0xfffffeb8 ;  /* 0xfffffeb86afc7836 */ /* 0x010fca0000000000 */
[----:B------:R-:W4:Y:S01]  /*15450*/  LDC R106, c[0x0][0x3a0] ;  /* 0x0000e800ff6a7b82 */ /* 0x000f220000000800 */
[----:B------:R-:W-:Y:S01]  /*15460*/  ISETP.GE.U32.AND P2, PT, R252, 0x7ffffe39, PT ;  /* 0x7ffffe39fc00780c */ /* 0x000fe20003f46070 */
[----:B-1----:R-:W-:Y:S02]  /*15470*/  VIADD R252, R116, 0xfffffeb7 ;  /* 0xfffffeb774fc7836 */ /* 0x002fe40000000000 */
[----:B------:R-:W-:-:S04]  /*15480*/  IMAD.WIDE R116, R2, 0x4, R110 ;  /* 0x0000000402747825 */ /* 0x000fc800078e026e */
[----:B------:R-:W1:Y:S01]  /*15490*/  LDC R110, c[0x0][0x3a0] ;  /* 0x0000e800ff6e7b82 */ /* 0x000e620000000800 */
[----:B------:R3:W-:Y:S04]  /*154a0*/  STL.64 [R1+0x60], R116 ;  /* 0x0000607401007387 */ /* 0x0007e80000100a00 */
[----:B--2---:R-:W2:Y:S01]  /*154b0*/  LDL.LU.64 R114, [R1+0x628] ;  /* 0x0006280001727983 */ /* 0x004ea20000300a00 */
[----:B------:R-:W-:Y:S01]  /*154c0*/  ISETP.GE.U32.AND P4, PT, R252, 0x7ffffe38, PT ;  /* 0x7ffffe38fc00780c */ /* 0x000fe20003f86070 */
[----:B---3--:R-:W-:Y:S02]  /*154d0*/  VIADD R252, R107, 0xfffffeb6 ;  /* 0xfffffeb66bfc7836 */ /* 0x008fe40000000000 */
[----:B------:R3:W-:Y:S01]  /*154e0*/  LDGSTS.E [R0+-0x6feec], desc[UR22][R116.64], !P6 ;  /* 0x9011400074007fae */ /* 0x0007e2000f1a1016 */
[----:B------:R-:W3:Y:S02]  /*154f0*/  LDC R107, c[0x0][0x3a0] ;  /* 0x0000e800ff6b7b82 */ /* 0x000ee40000000800 */
[----:B------:R-:W-:Y:S01]  /*15500*/  ISETP.GE.U32.AND P6, PT, R252, 0x7ffffe37, PT ;  /* 0x7ffffe37fc00780c */ /* 0x000fe20003fc6070 */
[----:B----4-:R-:W-:-:S05]  /*15510*/  VIADD R252, R106, 0xfffffeb5 ;  /* 0xfffffeb56afc7836 */ /* 0x010fca0000000000 */
[----:B------:R-:W4:Y:S01]  /*15520*/  LDC R106, c[0x0][0x3a0] ;  /* 0x0000e800ff6a7b82 */ /* 0x000f220000000800 */
[----:B---3--:R-:W-:-:S05]  /*15530*/  IMAD.WIDE R116, R2, 0x4, R112 ;  /* 0x0000000402747825 */ /* 0x008fca00078e0270 */
[----:B------:R3:W-:Y:S04]  /*15540*/  STL.64 [R1+0x70], R116 ;  /* 0x0000707401007387 */ /* 0x0007e80000100a00 */
[----:B------:R-:W2:Y:S04]  /*15550*/  LDL.LU.64 R112, [R1+0x620] ;  /* 0x0006200001707983 */ /* 0x000ea80000300a00 */
[----:B------:R3:W-:Y:S01]  /*15560*/  LDGSTS.E [R0+-0x6fee8], desc[UR22][R116.64], !P5 ;  /* 0x9011800074007fae */ /* 0x0007e2000e9a1016 */
[----:B------:R-:W-:Y:S02]  /*15570*/  ISETP.GE.U32.AND P5, PT, R252, 0x7ffffe36, PT ;  /* 0x7ffffe36fc00780c */ /* 0x000fe40003fa6070 */
[----:B-1----:R-:W-:Y:S01]  /*15580*/  IADD3 R252, PT, PT, R110, -0x14c, RZ ;  /* 0xfffffeb46efc7810 */ /* 0x002fe20007ffe0ff */
[----:B------:R-:W-:-:S05]  /*15590*/  IMAD.WIDE R108, R2, 0x4, R108 ;  /* 0x00000004026c7825 */ /* 0x000fca00078e026c */
[----:B------:R1:W-:Y:S04]  /*155a0*/  STL.64 [R1+0x80], R108 ;  /* 0x0000806c01007387 */ /* 0x0003e80000100a00 */
[----:B------:R-:W2:Y:S04]  /*155b0*/  LDL.LU.64 R110, [R1+0x618] ;  /* 0x00061800016e7983 */ /* 0x000ea80000300a00 */
[----:B------:R1:W-:Y:S01]  /*155c0*/  LDGSTS.E [R0+-0x6fee4], desc[UR22][R108.64], !P2 ;  /* 0x9011c0006c007fae */ /* 0x0003e2000d1a1016 */
[C---:B---3--:R-:W-:Y:S01]  /*155d0*/  IMAD.WIDE R116, R2.reuse, 0x4, R140 ;  /* 0x0000000402747825 */ /* 0x048fe200078e028c */
[----:B-1----:R-:W1:Y:S04]  /*155e0*/  LDC R108, c[0x0][0x3a0] ;  /* 0x0000e800ff6c7b82 */ /* 0x002e680000000800 */
[----:B------:R3:W-:Y:S04]  /*155f0*/  STL.64 [R1+0x90], R116 ;  /* 0x0000907401007387 */ /* 0x0007e80000100a00 */
[----:B------:R3:W-:Y:S04]  /*15600*/  LDGSTS.E [R0+-0x6fee0], desc[UR22][R116.64], !P4 ;  /* 0x9012000074007fae */ /* 0x0007e8000e1a1016 */
[----:B------:R-:W2:Y:S01]  /*15610*/  LDL.LU.64 R140, [R1+0x610] ;  /* 0x00061000018c7983 */ /* 0x000ea20000300a00 */
[----:B---3--:R-:W-:-:S05]  /*15620*/  IMAD.WIDE R116, R2, 0x4, R138 ;  /* 0x0000000402747825 */ /* 0x008fca00078e028a */
[----:B------:R3:W-:Y:S04]  /*15630*/  STL.64 [R1+0xa0], R116 ;  /* 0x0000a07401007387 */ /* 0x0007e80000100a00 */
[----:B------:R-:W2:Y:S01]  /*15640*/  LDL.LU.64 R138, [R1+0x608] ;  /* 0x00060800018a7983 */ /* 0x000ea20000300a00 */
[----:B------:R-:W-:Y:S01]  /*15650*/  ISETP.GE.U32.AND P2, PT, R252, 0x7ffffe35, PT ;  /* 0x7ffffe35fc00780c */ /* 0x000fe20003f46070 */
[----:B------:R-:W-:Y:S02]  /*15660*/  VIADD R252, R107, 0xfffffeb3 ;  /* 0xfffffeb36bfc7836 */ /* 0x000fe40000000000 */
[----:B------:R-:W2:Y:S01]  /*15670*/  LDC R107, c[0x0][0x3a0] ;  /* 0x0000e800ff6b7b82 */ /* 0x000ea20000000800 */
[----:B------:R3:W-:Y:S02]  /*15680*/  LDGSTS.E [R0+-0x6fedc], desc[UR22][R116.64], !P6 ;  /* 0x9012400074007fae */ /* 0x0007e4000f1a1016 */
[----:B------:R-:W-:Y:S01]  /*15690*/  ISETP.GE.U32.AND P4, PT, R252, 0x7ffffe34, PT ;  /* 0x7ffffe34fc00780c */ /* 0x000fe20003f86070 */
[----:B----4-:R-:W-:-:S04]  /*156a0*/  VIADD R252, R106, 0xfffffeb2 ;  /* 0xfffffeb26afc7836 */ /* 0x010fc80000000000 */
[----:B------:R-:W4:Y:S01]  /*156b0*/  LDC R106, c[0x0][0x3a0] ;  /* 0x0000e800ff6a7b82 */ /* 0x000f220000000800 */
[----:B------:R-:W-:Y:S01]  /*156c0*/  ISETP.GE.U32.AND P6, PT, R252, 0x7ffffe33, PT ;  /* 0x7ffffe33fc00780c */ /* 0x000fe20003fc6070 */
[----:B-1----:R-:W-:Y:S02]  /*156d0*/  VIADD R252, R108, 0xfffffeb1 ;  /* 0xfffffeb16cfc7836 */ /* 0x002fe40000000000 */
[----:B--2---:R-:W-:-:S04]  /*156e0*/  IMAD.WIDE R114, R2, 0x4, R114 ;  /* 0x0000000402727825 */ /* 0x004fc800078e0272 */
[----:B---3--:R-:W1:Y:S01]  /*156f0*/  LDC R116, c[0x0][0x3a0] ;  /* 0x0000e800ff747b82 */ /* 0x008e620000000800 */
[----:B------:R2:W-:Y:S04]  /*15700*/  STL.64 [R1+0xb0], R114 ;  /* 0x0000b07201007387 */ /* 0x0005e80000100a00 */
[----:B------:R-:W3:Y:S04]  /*15710*/  LDL.LU.64 R108, [R1+0x600] ;  /* 0x00060000016c7983 */ /* 0x000ee80000300a00 */
[----:B------:R-:W-:Y:S01]  /*15720*/  LDGSTS.E [R0+-0x6fed8], desc[UR22][R114.64], !P5 ;  /* 0x9012800072007fae */ /* 0x000fe2000e9a1016 */
[----:B------:R-:W-:Y:S01]  /*15730*/  ISETP.GE.U32.AND P5, PT, R252, 0x7ffffe32, PT ;  /* 0x7ffffe32fc00780c */ /* 0x000fe20003fa6070 */
[----:B------:R-:W-:-:S05]  /*15740*/  IMAD.WIDE R112, R2, 0x4, R112 ;  /* 0x0000000402707825 */ /* 0x000fca00078e0270 */
[----:B------:R1:W-:Y:S04]  /*15750*/  STL.64 [R1+0xb8], R112 ;  /* 0x0000b87001007387 */ /* 0x0003e80000100a00 */
[----:B------:R1:W-:Y:S04]  /*15760*/  LDGSTS.E [R0+-0x6fed4], desc[UR22][R112.64], !P2 ;  /* 0x9012c00070007fae */ /* 0x0003e8000d1a1016 */
[----:B--2---:R-:W2:Y:S01]  /*15770*/  LDL.LU.64 R114, [R1+0x5f8] ;  /* 0x0005f80001727983 */ /* 0x004ea20000300a00 */
[----:B------:R-:W-:Y:S02]  /*15780*/  VIADD R252, R107, 0xfffffeb0 ;  /* 0xfffffeb06bfc7836 */ /* 0x000fe40000000000 */
[----:B------:R-:W3:Y:S03]  /*15790*/  LDC R107, c[0x0][0x3a0] ;  /* 0x0000e800ff6b7b82 */ /* 0x000ee60000000800 */
[----:B------:R-:W-:-:S02]  /*157a0*/  ISETP.GE.U32.AND P2, PT, R252, 0x7ffffe31, PT ;  /* 0x7ffffe31fc00780c */ /* 0x000fc40003f46070 */
[----:B----4-:R-:W-:-:S03]  /*157b0*/  IADD3 R252, PT, PT, R106, -0x151, RZ ;  /* 0xfffffeaf6afc7810 */ /* 0x010fc60007ffe0ff */
[----:B------:R-:W4:Y:S01]  /*157c0*/  LDC R106, c[0x0][0x3a0] ;  /* 0x0000e800ff6a7b82 */ /* 0x000f220000000800 */
[----:B-1----:R-:W-:-:S05]  /*157d0*/  IMAD.WIDE R112, R2, 0x4, R110 ;  /* 0x0000000402707825 */ /* 0x002fca00078e026e */
[----:B------:R1:W-:Y:S04]  /*157e0*/  STL.64 [R1+0xc0], R112 ;  /* 0x0000c07001007387 */ /* 0x0003e80000100a00 */
[----:B------:R-:W2:Y:S04]  /*157f0*/  LDL.LU.64 R110, [R1+0x5f0] ;  /* 0x0005f000016e7983 */ /* 0x000ea80000300a00 */
[----:B------:R1:W-:Y:S01]  /*15800*/  LDGSTS.E [R0+-0x6fed0], desc[UR22][R112.64], !P4 ;  /* 0x9013000070007fae */ /* 0x0003e2000e1a1016 */
[----:B------:R-:W-:Y:S01]  /*15810*/  ISETP.GE.U32.AND P4, PT, R252, 0x7ffffe30, PT ;  /* 0x7ffffe30fc00780c */ /* 0x000fe20003f86070 */
[----:B------:R-:W-:-:S02]  /*15820*/  VIADD R252, R116, 0xfffffeae ;  /* 0xfffffeae74fc7836 */ /* 0x000fc40000000000 */
[----:B-1----:R-:W-:-:S05]  /*15830*/  IMAD.WIDE R112, R2, 0x4, R140 ;  /* 0x0000000402707825 */ /* 0x002fca00078e028c */
[----:B------:R1:W-:Y:S04]  /*15840*/  STL.64 [R1+0xc8], R112 ;  /* 0x0000c87001007387 */ /* 0x0003e80000100a00 */
[----:B------:R-:W2:Y:S04]  /*15850*/  LDL.LU.64 R140, [R1+0x5e8] ;  /* 0x0005e800018c7983 */ /* 0x000ea80000300a00 */
[----:B------:R1:W-:Y:S01]  /*15860*/  LDGSTS.E [R0+-0x6fecc], desc[UR22][R112.64], !P6 ;  /* 0x9013400070007fae */ /* 0x0003e2000f1a1016 */
[----:B------:R-:W-:Y:S01]  /*15870*/  IMAD.WIDE R116, R2, 0x4, R138 ;  /* 0x0000000402747825 */ /* 0x000fe200078e028a */
[----:B-1----:R-:W1:Y:S04]  /*15880*/  LDC R112, c[0x0][0x3a0] ;  /* 0x0000e800ff707b82 */ /* 0x002e680000000800 */
[----:B------:R3:W-:Y:S04]  /*15890*/  STL.64 [R1+0xd0], R116 ;  /* 0x0000d07401007387 */ /* 0x0007e80000100a00 */
[----:B------:R-:W2:Y:S04]  /*158a0*/  LDL.LU.64 R138, [R1+0x5e0] ;  /* 0x0005e000018a7983 */ /* 0x000ea80000300a00 */
[----:B------:R3:W-:Y:S01]  /*158b0*/  LDGSTS.E [R0+-0x6fec8], desc[UR22][R116.64], !P5 ;  /* 0x9013800074007fae */ /* 0x0007e2000e9a1016 */
[----:B------:R-:W-:Y:S01]  /*158c0*/  ISETP.GE.U32.AND P6, PT, R252, 0x7ffffe2f, PT ;  /* 0x7ffffe2ffc00780c */ /* 0x000fe20003fc6070 */
[----:B---3--:R-:W-:-:S02]  /*158d0*/  VIADD R252, R107, 0xfffffead ;  /* 0xfffffead6bfc7836 */ /* 0x008fc40000000000 */
[----:B------:R-:W3:Y:S01]  /*158e0*/  LDC R107, c[0x0][0x3a0] ;  /* 0x0000e800ff6b7b82 */ /* 0x000ee20000000800 */
[----:B------:R-:W-:-:S05]  /*158f0*/  IMAD.WIDE R116, R2, 0x4, R108 ;  /* 0x0000000402747825 */ /* 0x000fca00078e026c */
[----:B------:R1:W-:Y:S04]  /*15900*/  STL.64 [R1+0xd8], R116 ;  /* 0x0000d87401007387 */ /* 0x0003e80000100a00 */
[----:B------:R-:W3:Y:S01]  /*15910*/  LDL.LU.64 R108, [R1+0x5d8] ;  /* 0x0005d800016c7983 */ /* 0x000ee20000300a00 */
[----:B------:R-:W-:Y:S01]  /*15920*/  ISETP.GE.U32.AND P5, PT, R252, 0x7ffffe2e, PT ;  /* 0x7ffffe2efc00780c */ /* 0x000fe20003fa6070 */
[----:B----4-:R-:W-:Y:S02]  /*15930*/  VIADD R252, R106, 0xfffffeac ;  /* 0xfffffeac6afc7836 */ /* 0x010fe40000000000 */
[----:B------:R4:W-:Y:S01]  /*15940*/  LDGSTS.E [R0+-0x6fec4], desc[UR22][R116.64], !P2 ;  /* 0x9013c00074007fae */ /* 0x0009e2000d1a1016 */
[----:B------:R-:W2:Y:S02]  /*15950*/  LDC R106, c[0x0][0x3a0] ;  /* 0x0000e800ff6a7b82 */ /* 0x000ea40000000800 */
[----:B------:R-:W-:Y:S01]  /*15960*/  ISETP.GE.U32.AND P2, PT, R252, 0x7ffffe2d, PT ;  /* 0x7ffffe2dfc00780c */ /* 0x000fe20003f46070 */
[----:B-1----:R-:W-:-:S05]  /*15970*/  VIADD R252, R112, 0xfffffeab ;  /* 0xfffffeab70fc7836 */ /* 0x002fca0000000000 */
[----:B----4-:R-:W1:Y:S01]  /*15980*/  LDC R116, c[0x0][0x3a0] ;  /* 0x0000e800ff747b82 */ /* 0x010e620000000800 */
[----:B--2---:R-:W-:-:S05]  /*15990*/  IMAD.WIDE R114, R2, 0x4, R114 ;  /* 0x0000000402727825 */ /* 0x004fca00078e0272 */
[----:B------:R2:W-:Y:S04]  /*159a0*/  STL.64 [R1+0xe0], R114 ;  /* 0x0000e07201007387 */ /* 0x0005e80000100a00 */
[----:B------:R2:W-:Y:S04]  /*159b0*/  LDGSTS.E [R0+-0x6fec0], desc[UR22][R114.64], !P4 ;  /* 0x9014000072007fae */ /* 0x0005e8000e1a1016 */
[----:B------:R-:W4:Y:S01]  /*159c0*/  LDL.LU.64 R112, [R1+0x5d0] ;  /* 0x0005d00001707983 */ /* 0x000f220000300a00 */
[----:B--2---:R-:W-:-:S05]  /*159d0*/  IMAD.WIDE R114, R2, 0x4, R110 ;  /* 0x0000000402727825 */ /* 0x004fca00078e026e */
[----:B------:R2:W-:Y:S04]  /*159e0*/  STL.64 [R1+0xe8], R114 ;  /* 0x0000e87201007387 */ /* 0x0005e80000100a00 */
[----:B------:R-:W4:Y:S04]  /*159f0*/  LDL.LU.64 R110, [R1+0x5c8] ;  /* 0x0005c800016e7983 */ /* 0x000f280000300a00 */
[----:B------:R2:W-:Y:S02]  /*15a00*/  LDGSTS.E [R0+-0x6febc], desc[UR22][R114.64], !P6 ;  /* 0x9014400072007fae */ /* 0x0005e4000f1a1016 */
[----:B--2---:R-:W-:-:S05]  /*15a10*/  IMAD.WIDE R114, R2, 0x4, R140 ;  /* 0x0000000402727825 */ /* 0x004fca00078e028c */
[----:B------:R2:W-:Y:S04]  /*15a20*/  STL.64 [R1+0xf0], R114 ;  /* 0x0000f07201007387 */ /* 0x0005e80000100a00 */
[----:B------:R2:W-:Y:S04]  /*15a30*/  LDGSTS.E [R0+-0x6feb8], desc[UR22][R114.64], !P5 ;  /* 0x9014800072007fae */ /* 0x0005e8000e9a1016 */
[----:B------:R-:W4:Y:S01]  /*15a40*/  LDL.LU.64 R140, [R1+0x5c0] ;  /* 0x0005c000018c7983 */ /* 0x000f220000300a00 */
[----:B--2---:R-:W-:-:S05]  /*15a50*/  IMAD.WIDE R114, R2, 0x4, R138 ;  /* 0x0000000402727825 */ /* 0x004fca00078e028a */
[----:B------:R2:W-:Y:S04]  /*15a60*/  STL.64 [R1+0xf8], R114 ;  /* 0x0000f87201007387 */ /* 0x0005e80000100a00 */
[----:B------:R-:W4:Y:S01]  /*15a70*/  LDL.LU.64 R138, [R1+0x5b8] ;  /* 0x0005b800018a7983 */ /* 0x000f220000300a00 */
[----:B------:R-:W-:Y:S02]  /*15a80*/  ISETP.GE.U32.AND P4, PT, R252, 0x7ffffe2c, PT ;  /* 0x7ffffe2cfc00780c */ /* 0x000fe40003f86070 */
[----:B---3--:R-:W-:Y:S01]  /*15a90*/  IADD3 R252, PT, PT, R107, -0x156, RZ ;  /* 0xfffffeaa6bfc7810 */ /* 0x008fe20007ffe0ff */
[----:B------:R-:W-:Y:S01]  /*15aa0*/  LDGSTS.E [R0+-0x6feb4], desc[UR22][R114.64], !P2 ;  /* 0x9014c00072007fae */ /* 0x000fe2000d1a1016 */
[----:B------:R-:W3:Y:S02]  /*15ab0*/  LDC R107, c[0x0][0x3a0] ;  /* 0x0000e800ff6b7b82 */ /* 0x000ee40000000800 */
[----:B------:R-:W-:Y:S01]  /*15ac0*/  ISETP.GE.U32.AND P6, PT, R252, 0x7ffffe2b, PT ;  /* 0x7ffffe2bfc00780c */ /* 0x000fe20003fc6070 */
[----:B------:R-:W-:-:S05]  /*15ad0*/  VIADD R252, R106, 0xfffffea9 ;  /* 0xfffffea96afc7836 */ /* 0x000fca0000000000 */
[----:B------:R-:W3:Y:S01]  /*15ae0*/  LDC R106, c[0x0][0x3a0] ;  /* 0x0000e800ff6a7b82 */ /* 0x000ee20000000800 */
        /* <DEDUP_REMOVED lines=11> */
[----:B------:R-:W-:-:S05]  /*15ba0*/  VIADD R252, R106, 0xfffffea6 ;  /* 0xfffffea66afc7836 */ /* 0x000fca0000000000 */
[----:B------:R-:W3:Y:S01]  /*15bb0*/  LDC R106, c[0x0][0x3a0] ;  /* 0x0000e800ff6a7b82 */ /* 0x000ee20000000800 */
[----:B----4-:R-:W-:-:S05]  /*15bc0*/  IMAD.WIDE R116, R2, 0x4, R112 ;  /* 0x0000000402747825 */ /* 0x010fca00078e0270 */
        /* <DEDUP_REMOVED lines=9> */
[C---:B----4-:R-:W-:Y:S01]  /*15c60*/  IMAD.WIDE R116, R2.reuse, 0x4, R140 ;  /* 0x0000000402747825 */ /* 0x050fe200078e028c */
[----:B-1----:R-:W1:Y:S04]  /*15c70*/  LDC R110, c[0x0][0x3a0] ;  /* 0x0000e800ff6e7b82 */ /* 0x002e680000000800 */
[----:B------:R4:W-:Y:S04]  /*15c80*/  STL.64 [R1+0x118], R116 ;  /* 0x0001187401007387 */ /* 0x0009e80000100a00 */
[----:B------:R4:W-:Y:S04]  /*15c90*/  LDGSTS.E [R0+-0x6fea4], desc[UR22][R116.64], !P2 ;  /* 0x9015c00074007fae */ /* 0x0009e8000d1a1016 */
[----:B------:R-:W2:Y:S01]  /*15ca0*/  LDL.LU.64 R140, [R1+0x598] ;  /* 0x00059800018c7983 */ /* 0x000ea20000300a00 */
[----:B----4-:R-:W-:-:S05]  /*15cb0*/  IMAD.WIDE R116, R2, 0x4, R138 ;  /* 0x0000000402747825 */ /* 0x010fca00078e028a */
[----:B------:R4:W-:Y:S04]  /*15cc0*/  STL.64 [R1+0x120], R116 ;  /* 0x0001207401007387 */ /* 0x0009e80000100a00 */
[----:B------:R-:W2:Y:S01]  /*15cd0*/  LDL.LU.64 R138, [R1+0x590] ;  /* 0x00059000018a7983 */ /* 0x000ea20000300a00 */
[----:B------:R-:W-:Y:S01]  /*15ce0*/  ISETP.GE.U32.AND P5, PT, R252, 0x7ffffe26, PT ;  /* 0x7ffffe26fc00780c */ /* 0x000fe20003fa6070 */
[----:B---3--:R-:W-:Y:S02]  /*15cf0*/  VIADD R252, R107, 0xfffffea4 ;  /* 0xfffffea46bfc7836 */ /* 0x008fe40000000000 */
[----:B------:R-:W3:Y:S01]  /*15d00*/  LDC R107, c[0x0][0x3a0] ;  /* 0x0000e800ff6b7b82 */ /* 0x000ee20000000800 */
[----:B------:R4:W-:Y:S02]  /*15d10*/  LDGSTS.E [R0+-0x6fea0], desc[UR22][R116.64], !P4 ;  /* 0x9016000074007fae */ /* 0x0009e4000e1a1016 */
[----:B------:R-:W-:Y:S01]  /*15d20*/  ISETP.GE.U32.AND P2, PT, R252, 0x7ffffe25, PT ;  /* 0x7ffffe25fc00780c */ /* 0x000fe20003f46070 */
[----:B------:R-:W-:-:S04]  /*15d30*/  VIADD R252, R106, 0xfffffea3 ;  /* 0xfffffea36afc7836 */ /* 0x000fc80000000000 */
[----:B------:R-:W2:Y:S01]  /*15d40*/  LDC R106, c[0x0][0x3a0] ;  /* 0x0000e800ff6a7b82 */ /* 0x000ea20000000800 */
[----:B------:R-:W-:Y:S01]  /*15d50*/  ISETP.GE.U32.AND P4, PT, R252, 0x7ffffe24, PT ;  /* 0x7ffffe24fc00780c */ /* 0x000fe20003f86070 */
[----:B-1----:R-:W-:Y:S02]  /*15d60*/  VIADD R252, R110, 0xfffffea2 ;  /* 0xfffffea26efc7836 */ /* 0x002fe40000000000 */
[----:B--2---:R-:W-:-:S04]  /*15d70*/  IMAD.WIDE R114, R2, 0x4, R114 ;  /* 0x0000000402727825 */ /* 0x004fc800078e0272 */
[----:B----4-:R-:W1:Y:S01]  /*15d80*/  LDC R116, c[0x0][0x3a0] ;  /* 0x0000e800ff747b82 */ /* 0x010e620000000800 */
[----:B------:R2:W-:Y:S04]  /*15d90*/  STL.64 [R1+0x128], R114 ;  /* 0x0001287201007387 */ /* 0x0005e80000100a00 */
[----:B------:R-:W4:Y:S04]  /*15da0*/  LDL.LU.64 R110, [R1+0x588] ;  /* 0x00058800016e7983 */ /* 0x000f280000300a00 */
[----:B------:R-:W-:Y:S01]  /*15db0*/  LDGSTS.E [R0+-0x6fe9c], desc[UR22][R114.64], !P6 ;  /* 0x9016400072007fae */ /* 0x000fe2000f1a1016 */
[----:B------:R-:W-:Y:S01]  /*15dc0*/  ISETP.GE.U32.AND P6, PT, R252, 0x7ffffe23, PT ;  /* 0x7ffffe23fc00780c */ /* 0x000fe20003fc6070 */
[----:B---3--:R-:W-:-:S02]  /*15dd0*/  VIADD R252, R107, 0xfffffea1 ;  /* 0xfffffea16bfc7836 */ /* 0x008fc40000000000 */
[----:B------:R-:W3:Y:S01]  /*15de0*/  LDC R107, c[0x0][0x3a0] ;  /* 0x0000e800ff6b7b82 */ /* 0x000ee20000000800 */
[----:B------:R-:W-:-:S05]  /*15df0*/  IMAD.WIDE R112, R2, 0x4, R112 ;  /* 0x0000000402707825 */ /* 0x000fca00078e0270 */
[----:B------:R1:W-:Y:S04]  /*15e00*/  STL.64 [R1+0x130], R112 ;  /* 0x0001307001007387 */ /* 0x0003e80000100a00 */
[----:B------:R1:W-:Y:S04]  /*15e10*/  LDGSTS.E [R0+-0x6fe98], desc[UR22][R112.64], !P5 ;  /* 0x9016800070007fae */ /* 0x0003e8000e9a1016 */
[----:B--2---:R-:W2:Y:S01]  /*15e20*/  LDL.LU.64 R114, [R1+0x580] ;  /* 0x0005800001727983 */ /* 0x004ea20000300a00 */
[----:B------:R-:W-:Y:S02]  /*15e30*/  ISETP.GE.U32.AND P5, PT, R252, 0x7ffffe22, PT ;  /* 0x7ffffe22fc00780c */ /* 0x000fe40003fa6070 */
[----:B------:R-:W-:-:S02]  /*15e40*/  IADD3 R252, PT, PT, R106, -0x160, RZ ;  /* 0xfffffea06afc7810 */ /* 0x000fc40007ffe0ff */
[----:B------:R-:W3:Y:S01]  /*15e50*/  LDC R106, c[0x0][0x3a0] ;  /* 0x0000e800ff6a7b82 */ /* 0x000ee20000000800 */
        /* <DEDUP_REMOVED lines=18> */
[----:B----4-:R-:W-:-:S05]  /*15f80*/  IMAD.WIDE R116, R2, 0x4, R110 ;  /* 0x0000000402747825 */ /* 0x010fca00078e026e */
[----:B------:R4:W-:Y:S04]  /*15f90*/  STL.64 [R1+0x150], R116 ;  /* 0x0001507401007387 */ /* 0x0009e80000100a00 */
[----:B------:R-:W3:Y:S01]  /*15fa0*/  LDL.LU.64 R110, [R1+0x560] ;  /* 0x00056000016e7983 */ /* 0x000ee20000300a00 */
[----:B------:R-:W-:Y:S01]  /*15fb0*/  ISETP.GE.U32.AND P6, PT, R252, 0x7ffffe1f, PT ;  /* 0x7ffffe1ffc00780c */ /* 0x000fe20003fc6070 */
[----:B------:R-:W-:Y:S02]  /*15fc0*/  VIADD R252, R106, 0xfffffe9d ;  /* 0xfffffe9d6afc7836 */ /* 0x000fe40000000000 */
        /* <DEDUP_REMOVED lines=26> */
[----:B------:R-:W2:Y:S01]  /*16170*/  LDC R106, c[0x0][0x3a0] ;  /* 0x0000e800ff6a7b82 */ /* 0x000ea20000000800 */
[----:B------:R-:W-:Y:S01]  /*16180*/  ISETP.GE.U32.AND P6, PT, R252, 0x7ffffe1b, PT ;  /* 0x7ffffe1bfc00780c */ /* 0x000fe20003fc6070 */
[----:B-1----:R-:W-:Y:S02]  /*16190*/  VIADD R252, R116, 0xfffffe99 ;  /* 0xfffffe9974fc7836 */ /* 0x002fe40000000000 */
[----:B------:R-:W-:-:S04]  /*161a0*/  IMAD.WIDE R116, R2, 0x4, R110 ;  /* 0x0000000402747825 */ /* 0x000fc800078e026e */
[----:B------:R-:W1:Y:S01]  /*161b0*/  LDC R110, c[0x0][0x3a0] ;  /* 0x0000e800ff6e7b82 */ /* 0x000e620000000800 */
[----:B------:R-:W-:Y:S01]  /*161c0*/  ISETP.GE.U32.AND P5, PT, R252, 0x7ffffe1a, PT ;  /* 0x7ffffe1afc00780c */ /* 0x000fe20003fa6070 */
[----:B------:R4:W-:Y:S01]  /*161d0*/  STL.64 [R1+0x178], R116 ;  /* 0x0001787401007387 */ /* 0x0009e20000100a00 */
[----:B---3--:R-:W-:-:S03]  /*161e0*/  VIADD R252, R107, 0xfffffe98 ;  /* 0xfffffe986bfc7836 */ /* 0x008fc60000000000 */
[----:B------:R4:W-:Y:S02]  /*161f0*/  LDGSTS.E [R0+-0x6fe74], desc[UR22][R116.64], !P2 ;  /* 0x9018c00074007fae */ /* 0x0009e4000d1a1016 */
[----:B------:R-:W3:Y:S02]  /*16200*/  LDC R107, c[0x0][0x3a0] ;  /* 0x0000e800ff6b7b82 */ /* 0x000ee40000000800 */
[----:B--2---:R-:W2:Y:S01]  /*16210*/  LDL.LU.64 R114, [R1+0x538] ;  /* 0x0005380001727983 */ /* 0x004ea20000300a00 */
[----:B------:R-:W-:Y:S01]  /*16220*/  ISETP.GE.U32.AND P2, PT, R252, 0x7ffffe19, PT ;  /* 0x7ffffe19fc00780c */ /* 0x000fe20003f46070 */
[----:B------:R-:W-:-:S04]  /*16230*/  VIADD R252, R106, 0xfffffe97 ;  /* 0xfffffe976afc7836 */ /* 0x000fc80000000000 */
        /* <DEDUP_REMOVED lines=27> */
[----:B-1----:R-:W-:-:S06]  /*163f0*/  VIADD R252, R108, 0xfffffe93 ;  /* 0xfffffe936cfc7836 */ /* 0x002fcc0000000000 */
[----:B----4-:R-:W1:Y:S01]  /*16400*/  LDC R116, c[0x0][0x3a0] ;  /* 0x0000e800ff747b82 */ /* 0x010e620000000800 */
[----:B--2---:R-:W-:-:S05]  /*16410*/  IMAD.WIDE R114, R2, 0x4, R114 ;  /* 0x0000000402727825 */ /* 0x004fca00078e0272 */
[----:B------:R2:W-:Y:S04]  /*16420*/  STL.64 [R1+0x1a0], R114 ;  /* 0x0001a07201007387 */ /* 0x0005e80000100a00 */
[----:B------:R2:W-:Y:S04]  /*16430*/  LDGSTS.E [R0+-0x6fe60], desc[UR22][R114.64], !P4 ;  /* 0x901a000072007fae */ /* 0x0005e8000e1a1016 */
[----:B------:R-:W4:Y:S01]  /*16440*/  LDL.LU.64 R108, [R1+0x510] ;  /* 0x00051000016c7983 */ /* 0x000f220000300a00 */
[----:B------:R-:W-:Y:S01]  /*16450*/  ISETP.GE.U32.AND P4, PT, R252, 0x7ffffe14, PT ;  /* 0x7ffffe14fc00780c */ /* 0x000fe20003f86070 */
[----:B---3--:R-:W-:-:S02]  /*16460*/  VIADD R252, R107, 0xfffffe92 ;  /* 0xfffffe926bfc7836 */ /* 0x008fc40000000000 */
[----:B------:R-:W3:Y:S01]  /*16470*/  LDC R107, c[0x0][0x3a0] ;  /* 0x0000e800ff6b7b82 */ /* 0x000ee20000000800 */
[----:B--2---:R-:W-:-:S05]  /*16480*/  IMAD.WIDE R114, R2, 0x4, R112 ;  /* 0x0000000402727825 */ /* 0x004fca00078e0270 */
[----:B------:R2:W-:Y:S04]  /*16490*/  STL.64 [R1+0x1a8], R114 ;  /* 0x0001a87201007387 */ /* 0x0005e80000100a00 */
[----:B------:R2:W-:Y:S04]  /*164a0*/  LDGSTS.E [R0+-0x6fe5c], desc[UR22][R114.64], !P6 ;  /* 0x901a400072007fae */ /* 0x0005e8000f1a1016 */
[----:B------:R-:W4:Y:S01]  /*164b0*/  LDL.LU.64 R112, [R1+0x508] ;  /* 0x0005080001707983 */ /* 0x000f220000300a00 */
[----:B------:R-:W-:Y:S02]  /*164c0*/  ISETP.GE.U32.AND P6, PT, R252, 0x7ffffe13, PT ;  /* 0x7ffffe13fc00780c */ /* 0x000fe40003fc6070 */
[----:B------:R-:W-:-:S02]  /*164d0*/  IADD3 R252, PT, PT, R106, -0x16f, RZ ;  /* 0xfffffe916afc7810 */ /* 0x000fc40007ffe0ff */
[----:B------:R-:W2:Y:S02]  /*164e0*/  LDC R106, c[0x0][0x3a0] ;  /* 0x0000e800ff6a7b82 */ /* 0x000ea40000000800 */
[----:B--2---:R-:W-:-:S05]  /*164f0*/  IMAD.WIDE R114, R2, 0x4, R110 ;  /* 0x0000000402727825 */ /* 0x004fca00078e026e */
[----:B------:R2:W-:Y:S04]  /*16500*/  STL.64 [R1+0x1b0], R114 ;  /* 0x0001b07201007387 */ /* 0x0005e80000100a00 */
[----:B------:R-:W4:Y:S04]  /*16510*/  LDL.LU.64 R110, [R1+0x500] ;  /* 0x00050000016e7983 */ /* 0x000f280000300a00 */
[----:B------:R2:W-:Y:S01]  /*16520*/  LDGSTS.E [R0+-0x6fe58], desc[UR22][R114.64], !P5 ;  /* 0x901a800072007fae */ /* 0x0005e2000e9a1016 */
[----:B------:R-:W-:Y:S01]  /*16530*/  ISETP.GE.U32.AND P5, PT, R252, 0x7ffffe12, PT ;  /* 0x7ffffe12fc00780c */ /* 0x000fe20003fa6070 */
[----:B-1----:R-:W-:-:S02]  /*16540*/  VIADD R252, R116, 0xfffffe90 ;  /* 0xfffffe9074fc7836 */ /* 0x002fc40000000000 */
[----:B--2---:R-:W-:-:S05]  /*16550*/  IMAD.WIDE R114, R2, 0x4, R140 ;  /* 0x0000000402727825 */ /* 0x004fca00078e028c */
[----:B------:R1:W-:Y:S04]  /*16560*/  STL.64 [R1+0x1b8], R114 ;  /* 0x0001b87201007387 */ /* 0x0003e80000100a00 */
[----:B------:R-:W2:Y:S04]  /*16570*/  LDL.LU.64 R140, [R1+0x4f8] ;  /* 0x0004f800018c7983 */ /* 0x000ea80000300a00 */
[----:B------:R1:W-:Y:S01]  /*16580*/  LDGSTS.E [R0+-0x6fe54], desc[UR22][R114.64], !P2 ;  /* 0x901ac00072007fae */ /* 0x0003e2000d1a1016 */
[----:B------:R-:W-:Y:S01]  /*16590*/  IMAD.WIDE R116, R2, 0x4, R138 ;  /* 0x0000000402747825 */ /* 0x000fe200078e028a */
[----:B-1----:R-:W1:Y:S04]  /*165a0*/  LDC R114, c[0x0][0x3a0] ;  /* 0x0000e800ff727b82 */ /* 0x002e680000000800 */
[----:B------:R3:W-:Y:S04]  /*165b0*/  STL.64 [R1+0x1c0], R116 ;  /* 0x0001c07401007387 */ /* 0x0007e80000100a00 */
[----:B------:R-:W2:Y:S01]  /*165c0*/  LDL.LU.64 R138, [R1+0x4f0] ;  /* 0x0004f000018a7983 */ /* 0x000ea20000300a00 */
[----:B------:R-:W-:Y:S01]  /*165d0*/  ISETP.GE.U32.AND P2, PT, R252, 0x7ffffe11, PT ;  /* 0x7ffffe11fc00780c */ /* 0x000fe20003f46070 */
[----:B---3--:R-:W-:-:S02]  /*165e0*/  VIADD R252, R107, 0xfffffe8f ;  /* 0xfffffe8f6bfc7836 */ /* 0x008fc40000000000 */
[----:B------:R3:W-:Y:S01]  /*165f0*/  LDGSTS.E [R0+-0x6fe50], desc[UR22][R116.64], !P4 ;  /* 0x901b000074007fae */ /* 0x0007e2000e1a1016 */
[----:B------:R-:W1:Y:S02]  /*16600*/  LDC R107, c[0x0][0x3a0] ;  /* 0x0000e800ff6b7b82 */ /* 0x000e640000000800 */
[----:B------:R-:W-:Y:S01]  /*16610*/  ISETP.GE.U32.AND P4, PT, R252, 0x7ffffe10, PT ;  /* 0x7ffffe10fc00780c */ /* 0x000fe20003f86070 */
[----:B------:R-:W-:-:S05]  /*16620*/  VIADD R252, R106, 0xfffffe8e ;  /* 0xfffffe8e6afc7836 */ /* 0x000fca0000000000 */
[----:B------:R-:W1:Y:S08]  /*16630*/  LDC R106, c[0x0][0x3a0] ;  /* 0x0000e800ff6a7b82 */ /* 0x000e700000000800 */
[----:B---3--:R-:W3:Y:S01]  /*16640*/  LDC R116, c[0x0][0x3a0] ;  /* 0x0000e800ff747b82 */ /* 0x008ee20000000800 */
[----:B----4-:R-:W-:-:S05]  /*16650*/  IMAD.WIDE R108, R2, 0x4, R108 ;  /* 0x00000004026c7825 */ /* 0x010fca00078e026c */
[----:B------:R4:W-:Y:S04]  /*16660*/  STL.64 [R1+0x1c8], R108 ;  /* 0x0001c86c01007387 */ /* 0x0009e80000100a00 */
[----:B------:R-:W-:Y:S01]  /*16670*/  LDGSTS.E [R0+-0x6fe4c], desc[UR22][R108.64], !P6 ;  /* 0x901b40006c007fae */ /* 0x000fe2000f1a1016 */
[----:B------:R-:W-:Y:S01]  /*16680*/  ISETP.GE.U32.AND P6, PT, R252, 0x7ffffe0f, PT ;  /* 0x7ffffe0ffc00780c */ /* 0x000fe20003fc6070 */
[----:B-1----:R-:W-:Y:S02]  /*16690*/  VIADD R252, R114, 0xfffffe8d ;  /* 0xfffffe8d72fc7836 */ /* 0x002fe40000000000 */
[----:B----4-:R-:W4:Y:S01]  /*166a0*/  LDL.LU.64 R108, [R1+0x4e8] ;  /* 0x0004e800016c7983 */ /* 0x010f220000300a00 */
[----:B------:R-:W-:-:S05]  /*166b0*/  IMAD.WIDE R112, R2, 0x4, R112 ;  /* 0x0000000402707825 */ /* 0x000fca00078e0270 */
[----:B------:R1:W-:Y:S04]  /*166c0*/  STL.64 [R1+0x1d0], R112 ;  /* 0x0001d07001007387 */ /* 0x0003e80000100a00 */
[----:B------:R-:W-:Y:S04]  /*166d0*/  LDGSTS.E [R0+-0x6fe48], desc[UR22][R112.64], !P5 ;  /* 0x901b800070007fae */ /* 0x000fe8000e9a1016 */
[----:B-1----:R-:W4:Y:S01]  /*166e0*/  LDL.LU.64 R112, [R1+0x4e0] ;  /* 0x0004e00001707983 */ /* 0x002f220000300a00 */
[----:B------:R-:W-:-:S05]  /*166f0*/  IMAD.WIDE R110, R2, 0x4, R110 ;  /* 0x00000004026e7825 */ /* 0x000fca00078e026e */
[----:B------:R2:W-:Y:S04]  /*16700*/  STL.64 [R1+0x1d8], R110 ;  /* 0x0001d86e01007387 */ /* 0x0005e80000100a00 */
[----:B------:R-:W4:Y:S04]  /*16710*/  LDL.LU.64 R114, [R1+0x4d8] ;  /* 0x0004d80001727983 */ /* 0x000f280000300a00 */
[----:B------:R2:W-:Y:S02]  /*16720*/  LDGSTS.E [R0+-0x6fe44], desc[UR22][R110.64], !P2 ;  /* 0x901bc0006e007fae */ /* 0x0005e4000d1a1016 */
[----:B--2---:R-:W-:-:S05]  /*16730*/  IMAD.WIDE R110, R2, 0x4, R140 ;  /* 0x00000004026e7825 */ /* 0x004fca00078e028c */
[----:B------:R1:W-:Y:S04]  /*16740*/  STL.64 [R1+0x1e0], R110 ;  /* 0x0001e06e01007387 */ /* 0x0003e80000100a00 */
[----:B------:R1:W-:Y:S04]  /*16750*/  LDGSTS.E [R0+-0x6fe40], desc[UR22][R110.64], !P4 ;  /* 0x901c00006e007fae */ /* 0x0003e8000e1a1016 */
[----:B------:R-:W2:Y:S01]  /*16760*/  LDL.LU.64 R140, [R1+0x4d0] ;  /* 0x0004d000018c7983 */ /* 0x000ea20000300a00 */
[----:B-1----:R-:W-:-:S05]  /*16770*/  IMAD.WIDE R110, R2, 0x4, R138 ;  /* 0x00000004026e7825 */ /* 0x002fca00078e028a */
[----:B------:R1:W-:Y:S04]  /*16780*/  STL.64 [R1+0x1e8], R110 ;  /* 0x0001e86e01007387 */ /* 0x0003e80000100a00 */
[----:B------:R-:W2:Y:S01]  /*16790*/  LDL.LU.64 R138, [R1+0x4c8] ;  /* 0x0004c800018a7983 */ /* 0x000ea20000300a00 */
[----:B------:R-:W-:Y:S02]  /*167a0*/  ISETP.GE.U32.AND P5, PT, R252, 0x7ffffe0e, PT ;  /* 0x7ffffe0efc00780c */ /* 0x000fe40003fa6070 */
[----:B------:R-:W-:Y:S01]  /*167b0*/  IADD3 R252, PT, PT, R107, -0x174, RZ ;  /* 0xfffffe8c6bfc7810 */ /* 0x000fe20007ffe0ff */
[----:B------:R1:W-:Y:S01]  /*167c0*/  LDGSTS.E [R0+-0x6fe3c], desc[UR22][R110.64], !P6 ;  /* 0x901c40006e007fae */ /* 0x0003e2000f1a1016 */
[----:B------:R-:W4:Y:S02]  /*167d0*/  LDC R107, c[0x0][0x3a0] ;  /* 0x0000e800ff6b7b82 */ /* 0x000f240000000800 */
[----:B------:R-:W-:Y:S01]  /*167e0*/  ISETP.GE.U32.AND P2, PT, R252, 0x7ffffe0d, PT ;  /* 0x7ffffe0dfc00780c */ /* 0x000fe20003f46070 */
[----:B------:R-:W-:-:S05]  /*167f0*/  VIADD R252, R106, 0xfffffe8b ;  /* 0xfffffe8b6afc7836 */ /* 0x000fca0000000000 */
[----:B------:R-:W4:Y:S01]  /*16800*/  LDC R106, c[0x0][0x3a0] ;  /* 0x0000e800ff6a7b82 */ /* 0x000f220000000800 */
[----:B------:R-:W-:Y:S01]  /*16810*/  ISETP.GE.U32.AND P4, PT, R252, 0x7ffffe0c, PT ;  /* 0x7ffffe0cfc00780c */ /* 0x000fe20003f86070 */
[----:B---3--:R-:W-:-:S06]  /*16820*/  VIADD R252, R116, 0xfffffe8a ;  /* 0xfffffe8a74fc7836 */ /* 0x008fcc0000000000 */
[----:B-1----:R-:W1:Y:S01]  /*16830*/  LDC R110, c[0x0][0x3a0] ;  /* 0x0000e800ff6e7b82 */ /* 0x002e620000000800 */
[----:B------:R-:W-:Y:S01]  /*16840*/  ISETP.GE.U32.AND P6, PT, R252, 0x7ffffe0b, PT ;  /* 0x7ffffe0bfc00780c */ /* 0x000fe20003fc6070 */
[----:B----4-:R-:W-:-:S06]  /*16850*/  VIADD R252, R107, 0xfffffe89 ;  /* 0xfffffe896bfc7836 */ /* 0x010fcc0000000000 */
[----:B------:R-:W3:Y:S01]  /*16860*/  LDC R107, c[0x0][0x3a0] ;  /* 0x0000e800ff6b7b82 */ /* 0x000ee20000000800 */
[----:B------:R-:W-:Y:S02]  /*16870*/  IMAD.WIDE R116, R2, 0x4, R108 ;  /* 0x0000000402747825 */ /* 0x000fe400078e026c */
[----:B------:R-:W4:Y:S04]  /*16880*/  LDL.LU.64 R108, [R1+0x4c0] ;  /* 0x0004c000016c7983 */ /* 0x000f280000300a00 */
[----:B------:R1:W-:Y:S04]  /*16890*/  STL.64 [R1+0x1f0], R116 ;  /* 0x0001f07401007387 */ /* 0x0003e80000100a00 */
[----:B------:R1:W-:Y:S01]  /*168a0*/  LDGSTS.E [R0+-0x6fe38], desc[UR22][R116.64], !P5 ;  /* 0x901c800074007fae */ /* 0x0003e2000e9a1016 */
[----:B------:R-:W-:Y:S01]  /*168b0*/  ISETP.GE.U32.AND P5, PT, R252, 0x7ffffe0a, PT ;  /* 0x7ffffe0afc00780c */ /* 0x000fe20003fa6070 */
[----:B------:R-:W-:-:S02]  /*168c0*/  VIADD R252, R106, 0xfffffe88 ;  /* 0xfffffe886afc7836 */ /* 0x000fc40000000000 */
[----:B------:R-:W2:Y:S01]  /*168d0*/  LDC R106, c[0x0][0x3a0] ;  /* 0x0000e800ff6a7b82 */ /* 0x000ea20000000800 */
[----:B-1----:R-:W-:Y:S02]  /*168e0*/  IMAD.WIDE R116, R2, 0x4, R112 ;  /* 0x0000000402747825 */ /* 0x002fe400078e0270 */
[----:B------:R-:W4:Y:S04]  /*168f0*/  LDL.LU.64 R112, [R1+0x4b8] ;  /* 0x0004b80001707983 */ /* 0x000f280000300a00 */
[----:B------:R2:W-:Y:S01]  /*16900*/  LDGSTS.E [R0+-0x6fe34], desc[UR22][R116.64], !P2 ;  /* 0x901cc00074007fae */ /* 0x0005e2000d1a1016 */
[----:B------:R-:W-:Y:S01]  /*16910*/  ISETP.GE.U32.AND P2, PT, R252, 0x7ffffe09, PT ;  /* 0x7ffffe09fc00780c */ /* 0x000fe20003f46070 */
[----:B------:R-:W-:Y:S02]  /*16920*/  IMAD.WIDE R114, R2, 0x4, R114 ;  /* 0x0000000402727825 */ /* 0x000fe400078e0272 */
[----:B------:R2:W-:Y:S01]  /*16930*/  STL.64 [R1+0x1f8], R116 ;  /* 0x0001f87401007387 */ /* 0x0005e20000100a00 */
[----:B------:R-:W-:-:S03]  /*16940*/  IADD3 R252, PT, PT, R110, -0x179, RZ ;  /* 0xfffffe876efc7810 */ /* 0x000fc60007ffe0ff */
[----:B------:R1:W-:Y:S04]  /*16950*/  STL.64 [R1+0x200], R114 ;  /* 0x0002007201007387 */ /* 0x0003e80000100a00 */
[----:B------:R-:W4:Y:S04]  /*16960*/  LDL.LU.64 R110, [R1+0x4b0] ;  /* 0x0004b000016e7983 */ /* 0x000f280000300a00 */
[----:B------:R1:W-:Y:S01]  /*16970*/  LDGSTS.E [R0+-0x6fe30], desc[UR22][R114.64], !P4 ;  /* 0x901d000072007fae */ /* 0x0003e2000e1a1016 */
[C---:B--2---:R-:W-:Y:S01]  /*16980*/  IMAD.WIDE R116, R2.reuse, 0x4, R140 ;  /* 0x0000000402747825 */ /* 0x044fe200078e028c */
[----:B-1----:R-:W1:Y:S02]  /*16990*/  LDC R114, c[0x0][0x3a0] ;  /* 0x0000e800ff727b82 */ /* 0x002e640000000800 */
[----:B------:R-:W2:Y:S04]  /*169a0*/  LDL.LU.64 R140, [R1+0x4a8] ;  /* 0x0004a800018c7983 */ /* 0x000ea80000300a00 */
[----:B------:R1:W-:Y:S04]  /*169b0*/  STL.64 [R1+0x208], R116 ;  /* 0x0002087401007387 */ /* 0x0003e80000100a00 */
[----:B------:R1:W-:Y:S02]  /*169c0*/  LDGSTS.E [R0+-0x6fe2c], desc[UR22][R116.64], !P6 ;  /* 0x901d400074007fae */ /* 0x0003e4000f1a1016 */
[----:B-1----:R-:W-:-:S02]  /*169d0*/  IMAD.WIDE R116, R2, 0x4, R138 ;  /* 0x0000000402747825 */ /* 0x002fc400078e028a */
[----:B------:R-:W2:Y:S01]  /*169e0*/  LDL.LU.64 R138, [R1+0x4a0] ;  /* 0x0004a000018a7983 */ /* 0x000ea20000300a00 */
[----:B------:R-:W-:Y:S01]  /*169f0*/  ISETP.GE.U32.AND P4, PT, R252, 0x7ffffe08, PT ;  /* 0x7ffffe08fc00780c */ /* 0x000fe20003f86070 */
[----:B---3--:R-:W-:Y:S02]  /*16a00*/  VIADD R252, R107, 0xfffffe86 ;  /* 0xfffffe866bfc7836 */ /* 0x008fe40000000000 */
[----:B------:R-:W1:Y:S01]  /*16a10*/  LDC R107, c[0x0][0x3a0] ;  /* 0x0000e800ff6b7b82 */ /* 0x000e620000000800 */
[----:B------:R-:W-:Y:S02]  /*16a20*/  LDGSTS.E [R0+-0x6fe28], desc[UR22][R116.64], !P5 ;  /* 0x901d800074007fae */ /* 0x000fe4000e9a1016 */
[----:B------:R-:W-:Y:S01]  /*16a30*/  ISETP.GE.U32.AND P6, PT, R252, 0x7ffffe07, PT ;  /* 0x7ffffe07fc00780c */ /* 0x000fe20003fc6070 */
[----:B------:R-:W-:-:S04]  /*16a40*/  VIADD R252, R106, 0xfffffe85 ;  /* 0xfffffe856afc7836 */ /* 0x000fc80000000000 */
[----:B------:R-:W3:Y:S01]  /*16a50*/  LDC R106, c[0x0][0x3a0] ;  /* 0x0000e800ff6a7b82 */ /* 0x000ee20000000800 */
[----:B------:R-:W-:Y:S01]  /*16a60*/  ISETP.GE.U32.AND P5, PT, R252, 0x7ffffe06, PT ;  /* 0x7ffffe06fc00780c */ /* 0x000fe20003fa6070 */
[----:B------:R-:W-:Y:S01]  /*16a70*/  VIADD R252, R114, 0xfffffe84 ;  /* 0xfffffe8472fc7836 */ /* 0x000fe20000000000 */
[----:B------:R-:W-:Y:S01]  /*16a80*/  STL.64 [R1+0x210], R116 ;  /* 0x0002107401007387 */ /* 0x000fe20000100a00 */
[----:B----4-:R-:W-:-:S05]  /*16a90*/  IMAD.WIDE R108, R2, 0x4, R108 ;  /* 0x00000004026c7825 */ /* 0x010fca00078e026c */
[----:B------:R-:W-:Y:S01]  /*16aa0*/  LDGSTS.E [R0+-0x6fe24], desc[UR22][R108.64], !P2 ;  /* 0x901dc0006c007fae */ /* 0x000fe2000d1a1016 */
[----:B------:R-:W-:Y:S01]  /*16ab0*/  ISETP.GE.U32.AND P2, PT, R252, 0x7ffffe05, PT ;  /* 0x7ffffe05fc00780c */ /* 0x000fe20003f46070 */
[----:B-1----:R-:W-:Y:S02]  /*16ac0*/  VIADD R252, R107, 0xfffffe83 ;  /* 0xfffffe836bfc7836 */ /* 0x002fe40000000000 */
[----:B------:R1:W-:Y:S04]  /*16ad0*/  STL.64 [R1+0x218], R108 ;  /* 0x0002186c01007387 */ /* 0x0003e80000100a00 */
[----:B-1----:R-:W4:Y:S01]  /*16ae0*/  LDL.LU.64 R108, [R1+0x498] ;  /* 0x00049800016c7983 */ /* 0x002f220000300a00 */
[----:B------:R-:W-:Y:S02]  /*16af0*/  IMAD.WIDE R114, R2, 0x4, R112 ;  /* 0x0000000402727825 */ /* 0x000fe400078e0270 */
[----:B------:R-:W1:Y:S03]  /*16b00*/  LDC R112, c[0x0][0x3a0] ;  /* 0x0000e800ff707b82 */ /* 0x000e660000000800 */
[----:B------:R-:W-:Y:S01]  /*16b10*/  LDGSTS.E [R0+-0x6fe20], desc[UR22][R114.64], !P4 ;  /* 0x901e000072007fae */ /* 0x000fe2000e1a1016 */
[----:B------:R-:W-:-:S02]  /*16b20*/  ISETP.GE.U32.AND P4, PT, R252, 0x7ffffe04, PT ;  /* 0x7ffffe04fc00780c */ /* 0x000fc40003f86070 */
[----:B---3--:R-:W-:Y:S01]  /*16b30*/  IADD3 R252, PT, PT, R106, -0x17e, RZ ;  /* 0xfffffe826afc7810 */ /* 0x008fe20007ffe0ff */
[----:B------:R-:W-:Y:S01]  /*16b40*/  STL.64 [R1+0x220], R114 ;  /* 0x0002207201007387 */ /* 0x000fe20000100a00 */
[----:B------:R-:W3:Y:S03]  /*16b50*/  LDC R113, c[0x0][0x3a0] ;  /* 0x0000e800ff717b82 */ /* 0x000ee60000000800 */
[----:B------:R-:W4:Y:S01]  /*16b60*/  LDL.LU.64 R106, [R1+0x490] ;  /* 0x00049000016a7983 */ /* 0x000f220000300a00 */
[----:B------:R-:W-:-:S05]  /*16b70*/  IMAD.WIDE R110, R2, 0x4, R110 ;  /* 0x00000004026e7825 */ /* 0x000fca00078e026e */
[----:B------:R2:W-:Y:S04]  /*16b80*/  STL.64 [R1+0x228], R110 ;  /* 0x0002286e01007387 */ /* 0x0005e80000100a00 */
[----:B------:R2:W-:Y:S02]  /*16b90*/  LDGSTS.E [R0+-0x6fe1c], desc[UR22][R110.64], !P6 ;  /* 0x901e40006e007fae */ /* 0x0005e4000f1a1016 */
[C---:B--2---:R-:W-:Y:S02]  /*16ba0*/  IMAD.WIDE R110, R2.reuse, 0x4, R140 ;  /* 0x00000004026e7825 */ /* 0x044fe400078e028c */
[----:B------:R-:W2:Y:S04]  /*16bb0*/  LDL.LU.64 R140, [R1+0x488] ;  /* 0x00048800018c7983 */ /* 0x000ea80000300a00 */
[----:B------:R1:W-:Y:S04]  /*16bc0*/  STL.64 [R1+0x230], R110 ;  /* 0x0002306e01007387 */ /* 0x0003e80000100a00 */
[----:B------:R1:W-:Y:S02]  /*16bd0*/  LDGSTS.E [R0+-0x6fe18], desc[UR22][R110.64], !P5 ;  /* 0x901e80006e007fae */ /* 0x0003e4000e9a1016 */
[----:B-1----:R-:W-:-:S05]  /*16be0*/  IMAD.WIDE R110, R2, 0x4, R138 ;  /* 0x00000004026e7825 */ /* 0x002fca00078e028a */
[----:B------:R1:W-:Y:S04]  /*16bf0*/  STL.64 [R1+0x238], R110 ;  /* 0x0002386e01007387 */ /* 0x0003e80000100a00 */
[----:B------:R-:W2:Y:S04]  /*16c00*/  LDL.LU.64 R138, [R1+0x480] ;  /* 0x00048000018a7983 */ /* 0x000ea80000300a00 */
[----:B------:R-:W-:Y:S04]  /*16c10*/  STL.64 [R1+0x10e0], R132 ;  /* 0x0010e08401007387 */ /* 0x000fe80000100a00 */
[----:B------:R-:W2:Y:S04]  /*16c20*/  LDL.LU.64 R116, [R1+0x478] ;  /* 0x0004780001747983 */ /* 0x000ea80000300a00 */
[----:B------:R1:W-:Y:S01]  /*16c30*/  LDGSTS.E [R0+-0x6fe14], desc[UR22][R110.64], !P2 ;  /* 0x901ec0006e007fae */ /* 0x0003e2000d1a1016 */
[----:B------:R-:W-:Y:S01]  /*16c40*/  VIADD R118, R112, 0xfffffe80 ;  /* 0xfffffe8070767836 */ /* 0x000fe20000000000 */
[----:B------:R-:W-:-:S02]  /*16c50*/  ISETP.GE.U32.AND P6, PT, R252, 0x7ffffe03, PT ;  /* 0x7ffffe03fc00780c */ /* 0x000fc40003fc6070 */
[----:B------:R-:W2:Y:S01]  /*16c60*/  LDL.LU.64 R114, [R1+0x458] ;  /* 0x0004580001727983 */ /* 0x000ea20000300a00 */
[----:B-1----:R-:W1:Y:S01]  /*16c70*/  LDC R110, c[0x0][0x3a0] ;  /* 0x0000e800ff6e7b82 */ /* 0x002e620000000800 */
[----:B------:R-:W-:-:S07]  /*16c80*/  ISETP.GE.AND P2, PT, R132, R118, PT ;  /* 0x000000768400720c */ /* 0x000fce0003f46270 */
[----:B------:R-:W4:Y:S01]  /*16c90*/  LDC R111, c[0x0][0x3a0] ;  /* 0x0000e800ff6f7b82 */ /* 0x000f220000000800 */
[----:B------:R-:W-:Y:S01]  /*16ca0*/  SEL R0, RZ, 0x4, P2 ;  /* 0x00000004ff007807 */ /* 0x000fe20001000000 */
[----:B---3--:R-:W-:Y:S02]  /*16cb0*/  VIADD R252, R113, 0xfffffe81 ;  /* 0xfffffe8171fc7836 */ /* 0x008fe40000000000 */
[----:B------:R-:W3:Y:S01]  /*16cc0*/  LDL.LU.64 R112, [R1+0x48] ;  /* 0x0000480001707983 */ /* 0x000ee20000300a00 */
[----:B-1----:R-:W-:-:S05]  /*16cd0*/  VIADD R110, R110, 0x7f ;  /* 0x0000007f6e6e7836 */ /* 0x002fca0000000000 */
[----:B------:R-:W-:Y:S02]  /*16ce0*/  ISETP.GT.AND P2, PT, R110, 0x1ff, PT ;  /* 0x000001ff6e00780c */ /* 0x000fe40003f44270 */
[----:B------:R-:W1:Y:S01]  /*16cf0*/  LDC R110, c[0x0][0x3a0] ;  /* 0x0000e800ff6e7b82 */ /* 0x000e620000000800 */
[----:B------:R-:W-:Y:S01]  /*16d00*/  ISETP.GE.U32.AND P5, PT, R252, 0x7ffffe02, PT ;  /* 0x7ffffe02fc00780c */ /* 0x000fe20003fa6070 */
[----:B----4-:R-:W-:Y:S01]  /*16d10*/  IMAD.WIDE R120, R2, 0x4, R108 ;  /* 0x0000000402787825 */ /* 0x010fe200078e026c */
[----:B------:R-:W-:-:S03]  /*16d20*/  SEL R0, R0, RZ, P2 ;  /* 0x000000ff00007207 */ /* 0x000fc60001000000 */
[----:B------:R-:W-:Y:S01]  /*16d30*/  VIADD R252, R134, 0x100000 ;  /* 0x0010000086fc7836 */ /* 0x000fe20000000000 */
[----:B------:R-:W-:Y:S02]  /*16d40*/  ISETP.NE.U32.AND P2, PT, R0, RZ, PT ;  /* 0x000000ff0000720c */ /* 0x000fe40003f45070 */
[----:B------:R-:W-:Y:S02]  /*16d50*/  IADD3 R0, PT, PT, R134, 0x100000, RZ ;  /* 0x0010000086007810 */ /* 0x000fe40007ffe0ff */
[----:B------:R4:W-:Y:S04]  /*16d60*/  LDGSTS.E [R252+-0x6fe10], desc[UR22][R120.64], !P4 ;  /* 0x901f000078fc7fae */ /* 0x0009e8000e1a1016 */
[----:B------:R-:W-:Y:S04]  /*16d70*/  STL.64 [R1+0x240], R120 ;  /* 0x0002407801007387 */ /* 0x000fe80000100a00 */
[----:B------:R-:W3:Y:S01]  /*16d80*/  LDL.LU.64 R108, [R1+0x38] ;  /* 0x00003800016c7983 */ /* 0x000ee20000300a00 */
[----:B----4-:R-:W-:-:S02]  /*16d90*/  VIADD R252, R111, 0xfffffe7f ;  /* 0xfffffe7f6ffc7836 */ /* 0x010fc40000000000 */
[----:B------:R-:W-:-:S05]  /*16da0*/  IMAD.WIDE R106, R2, 0x4, R106 ;  /* 0x00000004026a7825 */ /* 0x000fca00078e026a */
[----:B------:R2:W-:Y:S04]  /*16db0*/  STL.64 [R1+0x248], R106 ;  /* 0x0002486a01007387 */ /* 0x0005e80000100a00 */
[----:B------:R2:W-:Y:S01]  /*16dc0*/  LDGSTS.E [R0+-0x6fe0c], desc[UR22][R106.64], !P6 ;  /* 0x901f40006a007fae */ /* 0x0005e2000f1a1016 */
[----:B------:R-:W-:Y:S01]  /*16dd0*/  ISETP.GE.U32.AND P6, PT, R252, 0x7ffffe00, PT ;  /* 0x7ffffe00fc00780c */ /* 0x000fe20003fc6070 */
[----:B-1----:R-:W-:Y:S02]  /*16de0*/  VIADD R252, R110, 0xfffffe7e ;  /* 0xfffffe7e6efc7836 */ /* 0x002fe40000000000 */
[----:B------:R-:W4:Y:S01]  /*16df0*/  LDL.LU.64 R110, [R1+0x858] ;  /* 0x00085800016e7983 */ /* 0x000f220000300a00 */
[----:B--2---:R-:W-:-:S05]  /*16e00*/  IMAD.WIDE R106, R2, 0x4, R140 ;  /* 0x00000004026a7825 */ /* 0x004fca00078e028c */
[----:B------:R1:W-:Y:S04]  /*16e10*/  STL.64 [R1+0x250], R106 ;  /* 0x0002506a01007387 */ /* 0x0003e80000100a00 */
[----:B------:R-:W-:Y:S04]  /*16e20*/  LDGSTS.E [R0+-0x6fe08], desc[UR22][R106.64], !P5 ;  /* 0x901f80006a007fae */ /* 0x000fe8000e9a1016 */
[----:B-1----:R-:W2:Y:S04]  /*16e30*/  LDL.LU.64 R106, [R1+0x460] ;  /* 0x00046000016a7983 */ /* 0x002ea80000300a00 */
[----:B------:R-:W2:Y:S01]  /*16e40*/  LDL.LU.64 R140, [R1+0x68] ;  /* 0x00006800018c7983 */ /* 0x000ea20000300a00 */
[----:B------:R-:W-:-:S03]  /*16e50*/  IMAD.WIDE R120, R2, 0x4, R138 ;  /* 0x0000000402787825 */ /* 0x000fc600078e028a */
[----:B------:R-:W2:Y:S04]  /*16e60*/  LDL.LU.64 R138, [R1+0x28] ;  /* 0x00002800018a7983 */ /* 0x000ea80000300a00 */
[----:B------:R1:W-:Y:S04]  /*16e70*/  STL.64 [R1+0x10e8], R2 ;  /* 0x0010e80201007387 */ /* 0x0003e80000100a00 */
[----:B------:R-:W-:Y:S01]  /*16e80*/  STL.64 [R1+0x258], R120 ;  /* 0x0002587801007387 */ /* 0x000fe20000100a00 */
[----:B-1----:R-:W-:-:S05]  /*16e90*/  IMAD.WIDE R2, R135, 0x4, R116 ;  /* 0x0000000487027825 */ /* 0x002fca00078e0274 */
[----:B------:R4:W-:Y:S04]  /*16ea0*/  STL.64 [R1+0x260], R2 ;  /* 0x0002600201007387 */ /* 0x0009e80000100a00 */
[----:B------:R-:W2:Y:S01]  /*16eb0*/  LDL.LU.64 R124, [R1+0x888] ;  /* 0x00088800017c7983 */ /* 0x000ea20000300a00 */
[----:B------:R-:W-:Y:S02]  /*16ec0*/  ISETP.GE.U32.AND P4, PT, R118, 0x7ffffe01, PT ;  /* 0x7ffffe017600780c */ /* 0x000fe40003f86070 */
[----:B------:R-:W1:Y:S01]  /*16ed0*/  LDC R118, c[0x0][0x3a0] ;  /* 0x0000e800ff767b82 */ /* 0x000e620000000800 */
[----:B------:R-:W-:Y:S01]  /*16ee0*/  ISETP.GE.U32.AND P5, PT, R252, 0x7ffffdff, PT ;  /* 0x7ffffdfffc00780c */ /* 0x000fe20003fa6070 */
[----:B------:R-:W-:-:S04]  /*16ef0*/  IMAD.WIDE R226, R135, 0x4, R114 ;  /* 0x0000000487e27825 */ /* 0x000fc800078e0272 */
[----:B------:R-:W-:Y:S02]  /*16f00*/  VIADD R252, R119, 0xfffffe7d ;  /* 0xfffffe7d77fc7836 */ /* 0x000fe40000000000 */
[----:B---3--:R-:W-:-:S03]  /*16f10*/  IMAD.WIDE R196, R135, 0x4, R112 ;  /* 0x0000000487c47825 */ /* 0x008fc600078e0270 */
[----:B------:R1:W-:Y:S01]  /*16f20*/  LDGSTS.E [R0+-0x6fe04], desc[UR22][R120.64], !P4 ;  /* 0x901fc00078007fae */ /* 0x0003e2000e1a1016 */
[----:B------:R-:W-:-:S03]  /*16f30*/  IMAD.WIDE R150, R135, 0x4, R240 ;  /* 0x0000000487967825 */ /* 0x000fc600078e02f0 */
[----:B------:R-:W0:Y:S01]  /*16f40*/  LDGDEPBAR ;  /* 0x00000000000079af */ /* 0x000e220000000000 */
[----:B------:R-:W-:-:S04]  /*16f50*/  IMAD.WIDE R122, R135, 0x4, R20 ;  /* 0x00000004877a7825 */ /* 0x000fc800078e0214 */
[----:B-1----:R-:W-:Y:S02]  /*16f60*/  VIADD R0, R118, 0xfffffe7c ;  /* 0xfffffe7c76007836 */ /* 0x002fe40000000000 */
[----:B------:R-:W3:Y:S04]  /*16f70*/  LDL.LU.64 R118, [R1+0x470] ;  /* 0x0004700001767983 */ /* 0x000ee80000300a00 */
[----:B------:R-:W3:Y:S01]  /*16f80*/  LDL.LU.64 R114, [R1+0x88] ;  /* 0x0000880001727983 */ /* 0x000ee20000300a00 */
[----:B------:R-:W-:-:S04]  /*16f90*/  IMAD.WIDE R112, R135, 0x4, R42 ;  /* 0x0000000487707825 */ /* 0x000fc800078e022a */
[----:B------:R-:W-:-:S04]  /*16fa0*/  IMAD.WIDE R240, R135, 0x4, R74 ;  /* 0x0000000487f07825 */ /* 0x000fc800078e024a */
[C---:B------:R-:W-:Y:S02]  /*16fb0*/  IMAD.WIDE R172, R135.reuse, 0x4, R108 ;  /* 0x0000000487ac7825 */ /* 0x040fe400078e026c */
[----:B------:R-:W3:Y:S04]  /*16fc0*/  LDL.LU.64 R108, [R1+0x18] ;  /* 0x00001800016c7983 */ /* 0x000ee80000300a00 */
[----:B------:R-:W-:Y:S04]  /*16fd0*/  STL.64 [R1+0x268], R226 ;  /* 0x000268e201007387 */ /* 0x000fe80000100a00 */
[----:B------:R-:W-:Y:S04]  /*16fe0*/  STL.64 [R1+0x10f0], R226 ;  /* 0x0010f0e201007387 */ /* 0x000fe80000100a00 */
[----:B------:R-:W-:Y:S04]  /*16ff0*/  STL.64 [R1+0x298], R196 ;  /* 0x000298c401007387 */ /* 0x000fe80000100a00 */
[----:B------:R1:W-:Y:S01]  /*17000*/  STL.64 [R1+0x10f8], R196 ;  /* 0x0010f8c401007387 */ /* 0x0003e20000100a00 */
[----:B----4-:R-:W-:-:S03]  /*17010*/  IMAD.WIDE R2, R135, 0x4, R110 ;  /* 0x0000000487027825 */ /* 0x010fc600078e026e */
[----:B------:R-:W-:Y:S04]  /*17020*/  STL.64 [R1+0x290], R172 ;  /* 0x000290ac01007387 */ /* 0x000fe80000100a00 */
[----:B------:R-:W-:Y:S04]  /*17030*/  STL.64 [R1+0x288], R150 ;  /* 0x0002889601007387 */ /* 0x000fe80000100a00 */
[----:B------:R-:W-:Y:S04]  /*17040*/  STL.64 [R1+0x280], R122 ;  /* 0x0002807a01007387 */ /* 0x000fe80000100a00 */
[----:B------:R4:W-:Y:S04]  /*17050*/  STL.64 [R1+0x2a0], R2 ;  /* 0x0002a00201007387 */ /* 0x0009e80000100a00 */
[----:B------:R-:W-:Y:S01]  /*17060*/  STL.64 [R1+0x278], R112 ;  /* 0x0002787001007387 */ /* 0x000fe20000100a00 */
[----:B------:R-:W-:-:S03]  /*17070*/  IMAD.WIDE R148, R135, 0x4, R4 ;  /* 0x0000000487947825 */ /* 0x000fc600078e0204 */
[----:B------:R-:W4:Y:S01]  /*17080*/  LDL.LU.64 R116, [R1+0x8c0] ;  /* 0x0008c00001747983 */ /* 0x000f220000300a00 */
[----:B------:R-:W-:-:S03]  /*17090*/  IMAD.WIDE R120, R135, 0x4, R22 ;  /* 0x0000000487787825 */ /* 0x000fc600078e0216 */
[----:B------:R-:W-:Y:S01]  /*170a0*/  STL.64 [R1+0x270], R240 ;  /* 0x000270f001007387 */ /* 0x000fe20000100a00 */
[----:B------:R-:W-:-:S04]  /*170b0*/  IMAD.WIDE R110, R135, 0x4, R44 ;  /* 0x00000004876e7825 */ /* 0x000fc800078e022c */
[----:B--2---:R-:W-:-:S04]  /*170c0*/  IMAD.WIDE R224, R135, 0x4, R106 ;  /* 0x0000000487e07825 */ /* 0x004fc800078e026a */
[C---:B------:R-:W-:Y:S01]  /*170d0*/  IMAD.WIDE R194, R135.reuse, 0x4, R140 ;  /* 0x0000000487c27825 */ /* 0x040fe200078e028c */
[----:B------:R-:W-:Y:S04]  /*170e0*/  STL.64 [R1+0x2a8], R224 ;  /* 0x0002a8e001007387 */ /* 0x000fe80000100a00 */
[----:B------:R-:W2:Y:S04]  /*170f0*/  LDL.LU.64 R106, [R1+0x850] ;  /* 0x00085000016a7983 */ /* 0x000ea80000300a00 */
[----:B------:R-:W2:Y:S01]  /*17100*/  LDL.LU.64 R140, [R1+0xa8] ;  /* 0x0000a800018c7983 */ /* 0x000ea20000300a00 */
[----:B------:R-:W-:-:S03]  /*17110*/  IMAD.WIDE R170, R135, 0x4, R138 ;  /* 0x0000000487aa7825 */ /* 0x000fc600078e028a */
[----:B------:R-:W2:Y:S04]  /*17120*/  LDL.LU.64 R138, [R1+0x8] ;  /* 0x00000800018a7983 */ /* 0x000ea80000300a00 */
[----:B------:R-:W-:Y:S04]  /*17130*/  STL.64 [R1+0x2d8], R194 ;  /* 0x0002d8c201007387 */ /* 0x000fe80000100a00 */
[----:B------:R-:W-:Y:S04]  /*17140*/  STL.64 [R1+0x2d0], R170 ;  /* 0x0002d0aa01007387 */ /* 0x000fe80000100a00 */
[----:B------:R-:W-:Y:S04]  /*17150*/  STL.64 [R1+0x2c8], R148 ;  /* 0x0002c89401007387 */ /* 0x000fe80000100a00 */
[----:B------:R-:W-:Y:S01]  /*17160*/  STL.64 [R1+0x2c0], R120 ;  /* 0x0002c07801007387 */ /* 0x000fe20000100a00 */
[----:B-1----:R-:W-:-:S03]  /*17170*/  IMAD.WIDE R196, R135, 0x4, R124 ;  /* 0x0000000487c47825 */ /* 0x002fc600078e027c */
[----:B------:R-:W-:Y:S04]  /*17180*/  STL.64 [R1+0x2b8], R110 ;  /* 0x0002b86e01007387 */ /* 0x000fe80000100a00 */
[----:B------:R-:W-:Y:S04]  /*17190*/  STL.64 [R1+0x2e0], R196 ;  /* 0x0002e0c401007387 */ /* 0x000fe80000100a00 */
[----:B------:R-:W2:Y:S01]  /*171a0*/  LDL.LU.64 R126, [R1+0x8e8] ;  /* 0x0008e800017e7983 */ /* 0x000ea20000300a00 */
[----:B------:R-:W-:-:S03]  /*171b0*/  IMAD.WIDE R74, R135, 0x4, R76 ;  /* 0x00000004874a7825 */ /* 0x000fc600078e024c */
[----:B------:R-:W2:Y:S01]  /*171c0*/  LDL.LU.64 R124, [R1+0x880] ;  /* 0x00088000017c7983 */ /* 0x000ea20000300a00 */
[----:B------:R-:W-:-:S03]  /*171d0*/  IMAD.WIDE R146, R135, 0x4, R6 ;  /* 0x0000000487927825 */ /* 0x000fc600078e0206 */
[----:B------:R-:W-:Y:S01]  /*171e0*/  STL.64 [R1+0x2b0], R74 ;  /* 0x0002b04a01007387 */ /* 0x000fe20000100a00 */
[----:B------:R-:W-:-:S04]  /*171f0*/  IMAD.WIDE R44, R135, 0x4, R78 ;  /* 0x00000004872c7825 */ /* 0x000fc800078e024e */
[----:B---3--:R-:W-:-:S04]  /*17200*/  IMAD.WIDE R222, R135, 0x4, R118 ;  /* 0x0000000487de7825 */ /* 0x008fc800078e0276 */
[C---:B------:R-:W-:Y:S01]  /*17210*/  IMAD.WIDE R192, R135.reuse, 0x4, R114 ;  /* 0x0000000487c07825 */ /* 0x040fe200078e0272 */
[----:B------:R-:W-:Y:S03]  /*17220*/  STL.64 [R1+0x2e8], R222 ;  /* 0x0002e8de01007387 */ /* 0x000fe60000100a00 */
[C---:B------:R-:W-:Y:S01]  /*17230*/  IMAD.WIDE R118, R135.reuse, 0x4, R24 ;  /* 0x0000000487767825 */ /* 0x040fe200078e0218 */
[----:B------:R-:W3:Y:S04]  /*17240*/  LDL.LU.64 R114, [R1+0x468] ;  /* 0x0004680001727983 */ /* 0x000ee80000300a00 */
[----:B------:R-:W-:Y:S01]  /*17250*/  STL.64 [R1+0x318], R192 ;  /* 0x000318c001007387 */ /* 0x000fe20000100a00 */
[----:B------:R-:W-:-:S04]  /*17260*/  IMAD.WIDE R168, R135, 0x4, R108 ;  /* 0x0000000487a87825 */ /* 0x000fc800078e026c */
[C---:B------:R-:W-:Y:S01]  /*17270*/  IMAD.WIDE R108, R135.reuse, 0x4, R46 ;  /* 0x00000004876c7825 */ /* 0x040fe200078e022e */
[----:B------:R-:W-:Y:S04]  /*17280*/  STL.64 [R1+0x310], R168 ;  /* 0x000310a801007387 */ /* 0x000fe80000100a00 */
[----:B------:R-:W-:Y:S04]  /*17290*/  STL.64 [R1+0x308], R146 ;  /* 0x0003089201007387 */ /* 0x000fe80000100a00 */
[----:B------:R-:W-:Y:S04]  /*172a0*/  STL.64 [R1+0x300], R118 ;  /* 0x0003007601007387 */ /* 0x000fe80000100a00 */
[----:B------:R-:W-:Y:S01]  /*172b0*/  STL.64 [R1+0x2f8], R108 ;  /* 0x0002f86c01007387 */ /* 0x000fe20000100a00 */
[----:B------:R-:W-:-:S04]  /*172c0*/  IMAD.WIDE R144, R135, 0x4, R8 ;  /* 0x0000000487907825 */ /* 0x000fc800078e0208 */
[----:B----4-:R-:W-:-:S05]  /*172d0*/  IMAD.WIDE R226, R135, 0x4, R116 ;  /* 0x0000000487e27825 */ /* 0x010fca00078e0274 */
[----:B------:R-:W-:Y:S04]  /*172e0*/  STL.64 [R1+0x320], R226 ;  /* 0x000320e201007387 */ /* 0x000fe80000100a00 */
[----:B------:R-:W4:Y:S01]  /*172f0*/  LDL.LU.64 R128, [R1+0x910] ;  /* 0x0009100001807983 */ /* 0x000f220000300a00 */
[----:B------:R-:W-:-:S04]  /*17300*/  IMAD.WIDE R116, R135, 0x4, R26 ;  /* 0x0000000487747825 */ /* 0x000fc800078e021a */
[----:B--2---:R-:W-:-:S04]  /*17310*/  IMAD.WIDE R220, R135, 0x4, R106 ;  /* 0x0000000487dc7825 */ /* 0x004fc800078e026a */
[C---:B------:R-:W-:Y:S02]  /*17320*/  IMAD.WIDE R190, R135.reuse, 0x4, R140 ;  /* 0x0000000487be7825 */ /* 0x040fe400078e028c */
[----:B------:R-:W2:Y:S02]  /*17330*/  LDL.LU.64 R140, [R1+0x8b8] ;  /* 0x0008b800018c7983 */ /* 0x000ea40000300a00 */
[C---:B------:R-:W-:Y:S02]  /*17340*/  IMAD.WIDE R106, R135.reuse, 0x4, R48 ;  /* 0x00000004876a7825 */ /* 0x040fe400078e0230 */
[----:B------:R-:W-:Y:S04]  /*17350*/  STL.64 [R1+0x2f0], R44 ;  /* 0x0002f02c01007387 */ /* 0x000fe80000100a00 */
[----:B------:R-:W-:Y:S01]  /*17360*/  STL.64 [R1+0x358], R220 ;  /* 0x000358dc01007387 */ /* 0x000fe20000100a00 */
[----:B------:R-:W-:-:S03]  /*17370*/  IMAD.WIDE R166, R135, 0x4, R138 ;  /* 0x0000000487a67825 */ /* 0x000fc600078e028a */
[----:B------:R-:W2:Y:S04]  /*17380*/  LDL.LU.64 R138, [R1+0x848] ;  /* 0x00084800018a7983 */ /* 0x000ea80000300a00 */
[----:B------:R-:W-:Y:S04]  /*17390*/  STL.64 [R1+0x350], R190 ;  /* 0x000350be01007387 */ /* 0x000fe80000100a00 */
[----:B------:R-:W-:Y:S04]  /*173a0*/  STL.64 [R1+0x348], R166 ;  /* 0x000348a601007387 */ /* 0x000fe80000100a00 */
[----:B------:R-:W-:Y:S04]  /*173b0*/  STL.64 [R1+0x340], R144 ;  /* 0x0003409001007387 */ /* 0x000fe80000100a00 */
[----:B------:R-:W-:Y:S04]  /*173c0*/  STL.64 [R1+0x338], R116 ;  /* 0x0003387401007387 */ /* 0x000fe80000100a00 */
[----:B------:R-:W-:Y:S01]  /*173d0*/  STL.64 [R1+0x330], R106 ;  /* 0x0003306a01007387 */ /* 0x000fe20000100a00 */
[----:B------:R-:W-:-:S05]  /*173e0*/  IMAD.WIDE R2, R135, 0x4, R126 ;  /* 0x0000000487027825 */ /* 0x000fca00078e027e */
[----:B------:R-:W-:Y:S04]  /*173f0*/  STL.64 [R1+0x368], R2 ;  /* 0x0003680201007387 */ /* 0x000fe80000100a00 */
[----:B------:R-:W2:Y:S01]  /*17400*/  LDL.LU.64 R152, [R1+0x938] ;  /* 0x0009380001987983 */ /* 0x000ea20000300a00 */
[----:B------:R-:W-:-:S03]  /*17410*/  IMAD.WIDE R42, R135, 0x4, R80 ;  /* 0x00000004872a7825 */ /* 0x000fc600078e0250 */
[----:B------:R-:W2:Y:S01]  /*17420*/  LDL.LU.64 R126, [R1+0x8e0] ;  /* 0x0008e000017e7983 */ /* 0x000ea20000300a00 */
[----:B------:R-:W-:-:S03]  /*17430*/  IMAD.WIDE R218, R135, 0x4, R124 ;  /* 0x0000000487da7825 */ /* 0x000fc600078e027c */
[----:B------:R-:W2:Y:S01]  /*17440*/  LDL.LU.64 R124, [R1+0x870] ;  /* 0x00087000017c7983 */ /* 0x000ea20000300a00 */
[----:B------:R-:W-:-:S03]  /*17450*/  IMAD.WIDE R164, R135, 0x4, R250 ;  /* 0x0000000487a47825 */ /* 0x000fc600078e02fa */
[----:B------:R-:W-:Y:S01]  /*17460*/  STL.64 [R1+0x328], R42 ;  /* 0x0003282a01007387 */ /* 0x000fe20000100a00 */
[----:B------:R-:W-:-:S03]  /*17470*/  IMAD.WIDE R130, R135, 0x4, R10 ;  /* 0x0000000487827825 */ /* 0x000fc600078e020a */
[----:B------:R-:W-:Y:S01]  /*17480*/  STL.64 [R1+0x3b0], R218 ;  /* 0x0003b0da01007387 */ /* 0x000fe20000100a00 */
[----:B---3--:R-:W-:-:S04]  /*17490*/  IMAD.WIDE R188, R135, 0x4, R114 ;  /* 0x0000000487bc7825 */ /* 0x008fc800078e0272 */
[C---:B------:R-:W-:Y:S01]  /*174a0*/  IMAD.WIDE R114, R135.reuse, 0x4, R28 ;  /* 0x0000000487727825 */ /* 0x040fe200078e021c */
[----:B------:R-:W-:Y:S03]  /*174b0*/  STL.64 [R1+0x3a8], R188 ;  /* 0x0003a8bc01007387 */ /* 0x000fe60000100a00 */
[C---:B------:R-:W-:Y:S01]  /*174c0*/  IMAD.WIDE R78, R135.reuse, 0x4, R50 ;  /* 0x00000004874e7825 */ /* 0x040fe200078e0232 */
[----:B------:R-:W-:Y:S04]  /*174d0*/  STL.64 [R1+0x3a0], R164 ;  /* 0x0003a0a401007387 */ /* 0x000fe80000100a00 */
[----:B------:R-:W-:Y:S01]  /*174e0*/  STL.64 [R1+0x398], R130 ;  /* 0x0003988201007387 */ /* 0x000fe20000100a00 */
[----:B------:R-:W-:-:S03]  /*174f0*/  IMAD.WIDE R26, R135, 0x4, R82 ;  /* 0x00000004871a7825 */ /* 0x000fc600078e0252 */
[----:B------:R-:W-:Y:S04]  /*17500*/  STL.64 [R1+0x390], R114 ;  /* 0x0003907201007387 */ /* 0x000fe80000100a00 */
[----:B------:R-:W-:Y:S01]  /*17510*/  STL.64 [R1+0x388], R78 ;  /* 0x0003884e01007387 */ /* 0x000fe20000100a00 */
[----:B------:R-:W-:-:S04]  /*17520*/  IMAD.WIDE R162, R135, 0x4, R246 ;  /* 0x0000000487a27825 */ /* 0x000fc800078e02f6 */
[----:B------:R-:W-:-:S04]  /*17530*/  IMAD.WIDE R250, R135, 0x4, R30 ;  /* 0x0000000487fa7825 */ /* 0x000fc800078e021e */
[----:B------:R-:W-:-:S04]  /*17540*/  IMAD.WIDE R76, R135, 0x4, R52 ;  /* 0x00000004874c7825 */ /* 0x000fc800078e0234 */
[----:B----4-:R-:W-:-:S05]  /*17550*/  IMAD.WIDE R132, R135, 0x4, R128 ;  /* 0x0000000487847825 */ /* 0x010fca00078e0280 */
[----:B------:R-:W-:Y:S01]  /*17560*/  STL.64 [R1+0x3c0], R132 ;  /* 0x0003c08401007387 */ /* 0x000fe20000100a00 */
[----:B------:R-:W-:-:S03]  /*17570*/  IMAD.WIDE R128, R135, 0x4, R12 ;  /* 0x0000000487807825 */ /* 0x000fc600078e020c */
[----:B------:R-:W3:Y:S01]  /*17580*/  LDL.LU.64 R154, [R1+0x960] ;  /* 0x00096000019a7983 */ /* 0x000ee20000300a00 */
[----:B--2---:R-:W-:-:S03]  /*17590*/  IMAD.WIDE R216, R135, 0x4, R140 ;  /* 0x0000000487d87825 */ /* 0x004fc600078e028c */
[----:B------:R-:W2:Y:S01]  /*175a0*/  LDL.LU.64 R140, [R1+0x908] ;  /* 0x00090800018c7983 */ /* 0x000ea20000300a00 */
[----:B------:R-:W-:-:S03]  /*175b0*/  IMAD.WIDE R186, R135, 0x4, R138 ;  /* 0x0000000487ba7825 */ /* 0x000fc600078e028a */
[----:B------:R-:W4:Y:S04]  /*175c0*/  LDL.LU.64 R138, [R1+0x8b0] ;  /* 0x0008b000018a7983 */ /* 0x000f280000300a00 */
[----:B------:R-:W-:Y:S04]  /*175d0*/  STL.64 [R1+0x380], R26 ;  /* 0x0003801a01007387 */ /* 0x000fe80000100a00 */
[----:B------:R-:W-:Y:S04]  /*175e0*/  STL.64 [R1+0x3d0], R216 ;  /* 0x0003d0d801007387 */ /* 0x000fe80000100a00 */
[----:B------:R-:W-:Y:S04]  /*175f0*/  STL.64 [R1+0x408], R186 ;  /* 0x000408ba01007387 */ /* 0x000fe80000100a00 */
[----:B------:R-:W-:Y:S04]  /*17600*/  STL.64 [R1+0x400], R162 ;  /* 0x000400a201007387 */ /* 0x000fe80000100a00 */
[----:B------:R-:W-:Y:S04]  /*17610*/  STL.64 [R1+0x3f8], R128 ;  /* 0x0003f88001007387 */ /* 0x000fe80000100a00 */
[----:B------:R-:W-:Y:S04]  /*17620*/  STL.64 [R1+0x3f0], R250 ;  /* 0x0003f0fa01007387 */ /* 0x000fe80000100a00 */
[----:B------:R-:W-:Y:S01]  /*17630*/  STL.64 [R1+0x3e8], R76 ;  /* 0x0003e84c01007387 */ /* 0x000fe20000100a00 */
[----:B------:R-:W-:-:S05]  /*17640*/  IMAD.WIDE R248, R135, 0x4, R152 ;  /* 0x0000000487f87825 */ /* 0x000fca00078e0298 */
[----:B------:R-:W-:Y:S04]  /*17650*/  STL.64 [R1+0x418], R248 ;  /* 0x000418f801007387 */ /* 0x000fe80000100a00 */
[----:B------:R-:W4:Y:S04]  /*17660*/  LDL.LU.64 R174, [R1+0x980] ;  /* 0x0009800001ae7983 */ /* 0x000f280000300a00 */
[----:B------:R-:W4:Y:S01]  /*17670*/  LDL.LU.64 R156, [R1+0x930] ;  /* 0x00093000019c7983 */ /* 0x000f220000300a00 */
[----:B------:R-:W-:-:S03]  /*17680*/  IMAD.WIDE R24, R135, 0x4, R84 ;  /* 0x0000000487187825 */ /* 0x000fc600078e0254 */
[----:B------:R-:W4:Y:S01]  /*17690*/  LDL.LU.64 R152, [R1+0x8d8] ;  /* 0x0008d80001987983 */ /* 0x000f220000300a00 */
[----:B------:R-:W-:-:S04]  /*176a0*/  IMAD.WIDE R214, R135, 0x4, R126 ;  /* 0x0000000487d67825 */ /* 0x000fc800078e027e */
[C---:B------:R-:W-:Y:S02]  /*176b0*/  IMAD.WIDE R184, R135.reuse, 0x4, R124 ;  /* 0x0000000487b87825 */ /* 0x040fe400078e027c */
[----:B------:R-:W4:Y:S02]  /*176c0*/  LDL.LU.64 R124, [R1+0x868] ;  /* 0x00086800017c7983 */ /* 0x000f240000300a00 */
[C---:B------:R-:W-:Y:S02]  /*176d0*/  IMAD.WIDE R160, R135.reuse, 0x4, R242 ;  /* 0x0000000487a07825 */ /* 0x040fe400078e02f2 */
[----:B------:R-:W-:Y:S02]  /*176e0*/  STL.64 [R1+0x3e0], R24 ;  /* 0x0003e01801007387 */ /* 0x000fe40000100a00 */
[C---:B------:R-:W-:Y:S02]  /*176f0*/  IMAD.WIDE R126, R135.reuse, 0x4, R14 ;  /* 0x00000004877e7825 */ /* 0x040fe400078e020e */
[----:B------:R-:W-:Y:S02]  /*17700*/  STL.64 [R1+0x428], R214 ;  /* 0x000428d601007387 */ /* 0x000fe40000100a00 */
[----:B------:R-:W-:-:S02]  /*17710*/  IMAD.WIDE R4, R135, 0x4, R86 ;  /* 0x0000000487047825 */ /* 0x000fc400078e0256 */
[----:B------:R-:W-:Y:S02]  /*17720*/  STL.64 [R1+0x460], R184 ;  /* 0x000460b801007387 */ /* 0x000fe40000100a00 */
[C---:B------:R-:W-:Y:S02]  /*17730*/  IMAD.WIDE R246, R135.reuse, 0x4, R32 ;  /* 0x0000000487f67825 */ /* 0x040fe400078e0220 */
[----:B------:R-:W-:Y:S02]  /*17740*/  STL.64 [R1+0x458], R160 ;  /* 0x000458a001007387 */ /* 0x000fe40000100a00 */
[C---:B------:R-:W-:Y:S02]  /*17750*/  IMAD.WIDE R52, R135.reuse, 0x4, R54 ;  /* 0x0000000487347825 */ /* 0x040fe400078e0236 */
[----:B------:R-:W-:Y:S04]  /*17760*/  STL.64 [R1+0x450], R126 ;  /* 0x0004507e01007387 */ /* 0x000fe80000100a00 */
[----:B------:R1:W-:Y:S01]  /*17770*/  STL.64 [R1+0x438], R4 ;  /* 0x0004380401007387 */ /* 0x0003e20000100a00 */
[----:B------:R-:W-:-:S03]  /*17780*/  IMAD.WIDE R158, R135, 0x4, R136 ;  /* 0x00000004879e7825 */ /* 0x000fc600078e0288 */
[----:B------:R-:W-:Y:S04]  /*17790*/  STL.64 [R1+0x448], R246 ;  /* 0x000448f601007387 */ /* 0x000fe80000100a00 */
[----:B------:R-:W-:Y:S01]  /*177a0*/  STL.64 [R1+0x440], R52 ;  /* 0x0004403401007387 */ /* 0x000fe20000100a00 */
[----:B------:R-:W-:-:S04]  /*177b0*/  IMAD.WIDE R84, R135, 0x4, R34 ;  /* 0x0000000487547825 */ /* 0x000fc800078e0222 */
[----:B------:R-:W-:-:S04]  /*177c0*/  IMAD.WIDE R50, R135, 0x4, R56 ;  /* 0x0000000487327825 */ /* 0x000fc800078e0238 */
[----:B------:R-:W-:-:S04]  /*177d0*/  IMAD.WIDE R22, R135, 0x4, R88 ;  /* 0x0000000487167825 */ /* 0x000fc800078e0258 */
[----:B---3--:R-:W-:-:S05]  /*177e0*/  IMAD.WIDE R244, R135, 0x4, R154 ;  /* 0x0000000487f47825 */ /* 0x008fca00078e029a */
[----:B------:R-:W-:Y:S04]  /*177f0*/  STL.64 [R1+0x470], R244 ;  /* 0x000470f401007387 */ /* 0x000fe80000100a00 */
[----:B------:R-:W3:Y:S04]  /*17800*/  LDL.LU.64 R136, [R1+0x9a0] ;  /* 0x0009a00001887983 */ /* 0x000ee80000300a00 */
[----:B------:R-:W3:Y:S01]  /*17810*/  LDL.LU.64 R198, [R1+0x958] ;  /* 0x0009580001c67983 */ /* 0x000ee20000300a00 */
[----:B--2---:R-:W-:-:S04]  /*17820*/  IMAD.WIDE R212, R135, 0x4, R140 ;  /* 0x0000000487d47825 */ /* 0x004fc800078e028c */
[----:B------:R-:W-:-:S04]  /*17830*/  IMAD.WIDE R140, R135, 0x4, R16 ;  /* 0x00000004878c7825 */ /* 0x000fc800078e0210 */
[C---:B----4-:R-:W-:Y:S02]  /*17840*/  IMAD.WIDE R182, R135.reuse, 0x4, R138 ;  /* 0x0000000487b67825 */ /* 0x050fe400078e028a */
[----:B------:R-:W2:Y:S04]  /*17850*/  LDL.LU.64 R138, [R1+0x900] ;  /* 0x00090000018a7983 */ /* 0x000ea80000300a00 */
[----:B------:R-:W4:Y:S04]  /*17860*/  LDL.LU.64 R154, [R1+0x8a8] ;  /* 0x0008a800019a7983 */ /* 0x000f280000300a00 */
[----:B------:R-:W4:Y:S04]  /*17870*/  LDL.LU.64 R176, [R1+0x78] ;  /* 0x0000780001b07983 */ /* 0x000f280000300a00 */
[----:B------:R-:W-:Y:S04]  /*17880*/  STL.64 [R1+0x480], R212 ;  /* 0x000480d401007387 */ /* 0x000fe80000100a00 */
[----:B------:R-:W-:Y:S04]  /*17890*/  STL.64 [R1+0x490], R182 ;  /* 0x000490b601007387 */ /* 0x000fe80000100a00 */
[----:B------:R-:W-:Y:S04]  /*178a0*/  STL.64 [R1+0x4c0], R158 ;  /* 0x0004c09e01007387 */ /* 0x000fe80000100a00 */
[----:B------:R-:W-:Y:S04]  /*178b0*/  STL.64 [R1+0x4b8], R140 ;  /* 0x0004b88c01007387 */ /* 0x000fe80000100a00 */
[----:B------:R-:W-:Y:S04]  /*178c0*/  STL.64 [R1+0x4b0], R84 ;  /* 0x0004b05401007387 */ /* 0x000fe80000100a00 */
[----:B------:R-:W-:Y:S01]  /*178d0*/  STL.64 [R1+0x4a8], R50 ;  /* 0x0004a83201007387 */ /* 0x000fe20000100a00 */
[----:B------:R-:W-:-:S04]  /*178e0*/  IMAD.WIDE R238, R135, 0x4, R174 ;  /* 0x0000000487ee7825 */ /* 0x000fc800078e02ae */
[C---:B------:R-:W-:Y:S01]  /*178f0*/  IMAD.WIDE R210, R135.reuse, 0x4, R156 ;  /* 0x0000000487d27825 */ /* 0x040fe200078e029c */
[----:B------:R-:W-:Y:S04]  /*17900*/  STL.64 [R1+0x4d0], R238 ;  /* 0x0004d0ee01007387 */ /* 0x000fe80000100a00 */
[----:B------:R-:W-:Y:S04]  /*17910*/  STL.64 [R1+0x4a0], R22 ;  /* 0x0004a01601007387 */ /* 0x000fe80000100a00 */
[----:B------:R-:W-:Y:S04]  /*17920*/  STL.64 [R1+0x4e0], R210 ;  /* 0x0004e0d201007387 */ /* 0x000fe80000100a00 */
[----:B------:R-:W4:Y:S04]  /*17930*/  LDL.LU.64 R202, [R1+0x9b8] ;  /* 0x0009b80001ca7983 */ /* 0x000f280000300a00 */
[----:B------:R-:W4:Y:S01]  /*17940*/  LDL.LU.64 R200, [R1+0x978] ;  /* 0x0009780001c87983 */ /* 0x000f220000300a00 */
[----:B------:R-:W-:-:S03]  /*17950*/  IMAD.WIDE R180, R135, 0x4, R152 ;  /* 0x0000000487b47825 */ /* 0x000fc600078e0298 */
[----:B------:R-:W4:Y:S01]  /*17960*/  LDL.LU.64 R178, [R1+0x928] ;  /* 0x0009280001b27983 */ /* 0x000f220000300a00 */
[----:B------:R-:W-:-:S04]  /*17970*/  IMAD.WIDE R156, R135, 0x4, R124 ;  /* 0x00000004879c7825 */ /* 0x000fc800078e027c */
[C---:B------:R-:W-:Y:S01]  /*17980*/  IMAD.WIDE R124, R135.reuse, 0x4, R18 ;  /* 0x00000004877c7825 */ /* 0x040fe200078e0212 */
[----:B------:R-:W-:Y:S03]  /*17990*/  STL.64 [R1+0x4f0], R180 ;  /* 0x0004f0b401007387 */ /* 0x000fe60000100a00 */
[C---:B------:R-:W-:Y:S01]  /*179a0*/  IMAD.WIDE R82, R135.reuse, 0x4, R36 ;  /* 0x0000000487527825 */ /* 0x040fe200078e0224 */
[----:B------:R-:W-:Y:S03]  /*179b0*/  STL.64 [R1+0x520], R156 ;  /* 0x0005209c01007387 */ /* 0x000fe60000100a00 */
[C---:B------:R-:W-:Y:S01]  /*179c0*/  IMAD.WIDE R48, R135.reuse, 0x4, R58 ;  /* 0x0000000487307825 */ /* 0x040fe200078e023a */
[----:B------:R-:W-:Y:S03]  /*179d0*/  STL.64 [R1+0x518], R124 ;  /* 0x0005187c01007387 */ /* 0x000fe60000100a00 */
[C---:B------:R-:W-:Y:S01]  /*179e0*/  IMAD.WIDE R20, R135.reuse, 0x4, R90 ;  /* 0x0000000487147825 */ /* 0x040fe200078e025a */
[----:B------:R-:W4:Y:S04]  /*179f0*/  LDL.LU.64 R152, [R1+0x8d0] ;  /* 0x0008d00001987983 */ /* 0x000f280000300a00 */
[----:B------:R-:W4:Y:S04]  /*17a00*/  LDL.LU.64 R174, [R1+0x860] ;  /* 0x0008600001ae7983 */ /* 0x000f280000300a00 */
[----:B------:R-:W-:Y:S04]  /*17a10*/  STL.64 [R1+0x510], R82 ;  /* 0x0005105201007387 */ /* 0x000fe80000100a00 */
[----:B------:R-:W-:Y:S01]  /*17a20*/  STL.64 [R1+0x508], R48 ;  /* 0x0005083001007387 */ /* 0x000fe20000100a00 */
[----:B------:R-:W-:-:S04]  /*17a30*/  IMAD.WIDE R80, R135, 0x4, R38 ;  /* 0x0000000487507825 */ /* 0x000fc800078e0226 */
[----:B------:R-:W-:-:S04]  /*17a40*/  IMAD.WIDE R46, R135, 0x4, R60 ;  /* 0x00000004872e7825 */ /* 0x000fc800078e023c */
[----:B------:R-:W-:-:S04]  /*17a50*/  IMAD.WIDE R18, R135, 0x4, R92 ;  /* 0x0000000487127825 */ /* 0x000fc800078e025c */
[----:B---3--:R-:W-:-:S04]  /*17a60*/  IMAD.WIDE R136, R135, 0x4, R136 ;  /* 0x0000000487887825 */ /* 0x008fc800078e0288 */
[C---:B------:R-:W-:Y:S01]  /*17a70*/  IMAD.WIDE R208, R135.reuse, 0x4, R198 ;  /* 0x0000000487d07825 */ /* 0x040fe200078e02c6 */
[----:B------:R-:W-:Y:S04]  /*17a80*/  STL.64 [R1+0x530], R136 ;  /* 0x0005308801007387 */ /* 0x000fe80000100a00 */
[----:B------:R-:W-:Y:S04]  /*17a90*/  STL.64 [R1+0x500], R20 ;  /* 0x0005001401007387 */ /* 0x000fe80000100a00 */
[----:B------:R-:W-:Y:S04]  /*17aa0*/  STL.64 [R1+0x540], R208 ;  /* 0x000540d001007387 */ /* 0x000fe80000100a00 */
[----:B------:R-:W3:Y:S04]  /*17ab0*/  LDL.LU.64 R204, [R1+0x9d0] ;  /* 0x0009d00001cc7983 */ /* 0x000ee80000300a00 */
[----:B------:R-:W3:Y:S01]  /*17ac0*/  LDL.LU.64 R198, [R1+0x998] ;  /* 0x0009980001c67983 */ /* 0x000ee20000300a00 */
[----:B--2---:R-:W-:-:S04]  /*17ad0*/  IMAD.WIDE R138, R135, 0x4, R138 ;  /* 0x00000004878a7825 */ /* 0x004fc800078e028a */
[----:B----4-:R-:W-:-:S04]  /*17ae0*/  IMAD.WIDE R154, R135, 0x4, R154 ;  /* 0x00000004879a7825 */ /* 0x010fc800078e029a */
[C---:B------:R-:W-:Y:S02]  /*17af0*/  IMAD.WIDE R242, R135.reuse, 0x4, R176 ;  /* 0x0000000487f27825 */ /* 0x040fe400078e02b0 */
[----:B------:R-:W2:Y:S04]  /*17b00*/  LDL.LU.64 R176, [R1+0x950] ;  /* 0x0009500001b07983 */ /* 0x000ea80000300a00 */
[----:B------:R-:W-:Y:S04]  /*17b10*/  STL.64 [R1+0x550], R138 ;  /* 0x0005508a01007387 */ /* 0x000fe80000100a00 */
[----:B------:R-:W-:Y:S04]  /*17b20*/  STL.64 [R1+0x560], R154 ;  /* 0x0005609a01007387 */ /* 0x000fe80000100a00 */
[----:B------:R-:W-:Y:S04]  /*17b30*/  STL.64 [R1+0x588], R242 ;  /* 0x000588f201007387 */ /* 0x000fe80000100a00 */
[----:B-1----:R-:W4:Y:S04]  /*17b40*/  LDL.LU.64 R4, [R1+0x8f8] ;  /* 0x0008f80001047983 */ /* 0x002f280000300a00 */
[----:B------:R-:W4:Y:S04]  /*17b50*/  LDL.LU.64 R230, [R1+0x898] ;  /* 0x0008980001e67983 */ /* 0x000f280000300a00 */
[----:B------:R-:W-:Y:S01]  /*17b60*/  STL.64 [R1+0x580], R80 ;  /* 0x0005805001007387 */ /* 0x000fe20000100a00 */
[----:B------:R-:W-:-:S04]  /*17b70*/  IMAD.WIDE R236, R135, 0x4, R202 ;  /* 0x0000000487ec7825 */ /* 0x000fc800078e02ca */
[C---:B------:R-:W-:Y:S02]  /*17b80*/  IMAD.WIDE R206, R135.reuse, 0x4, R200 ;  /* 0x0000000487ce7825 */ /* 0x040fe400078e02c8 */
[----:B------:R-:W4:Y:S04]  /*17b90*/  LDL.LU.64 R200, [R1+0x58] ;  /* 0x0000580001c87983 */ /* 0x000f280000300a00 */
[----:B------:R-:W-:Y:S04]  /*17ba0*/  STL.64 [R1+0x578], R46 ;  /* 0x0005782e01007387 */ /* 0x000fe80000100a00 */
[----:B------:R-:W-:Y:S04]  /*17bb0*/  STL.64 [R1+0x598], R236 ;  /* 0x000598ec01007387 */ /* 0x000fe80000100a00 */
[----:B------:R-:W-:Y:S04]  /*17bc0*/  STL.64 [R1+0x570], R18 ;  /* 0x0005701201007387 */ /* 0x000fe80000100a00 */
[----:B------:R-:W-:Y:S04]  /*17bd0*/  STL.64 [R1+0x5a8], R206 ;  /* 0x0005a8ce01007387 */ /* 0x000fe80000100a00 */
        /* <DEDUP_REMOVED lines=11> */
[----:B------:R-:W-:Y:S04]  /*17c90*/  STL.64 [R1+0x5f0], R90 ;  /* 0x0005f05a01007387 */ /* 0x000fe80000100a00 */
[----:B------:R-:W4:Y:S04]  /*17ca0*/  LDL.LU.64 R8, [R1+0x920] ;  /* 0x0009200001087983 */ /* 0x000f280000300a00 */
[----:B------:R-:W4:Y:S04]  /*17cb0*/  LDL.LU.64 R228, [R1+0x8c8] ;  /* 0x0008c80001e47983 */ /* 0x000f280000300a00 */
[----:B------:R-:W-:Y:S01]  /*17cc0*/  STL.64 [R1+0x5e8], R58 ;  /* 0x0005e83a01007387 */ /* 0x000fe20000100a00 */
[----:B------:R-:W-:-:S04]  /*17cd0*/  IMAD.WIDE R34, R135, 0x4, R64 ;  /* 0x0000000487227825 */ /* 0x000fc800078e0240 */
[----:B---3--:R-:W-:-:S04]  /*17ce0*/  IMAD.WIDE R234, R135, 0x4, R204 ;  /* 0x0000000487ea7825 */ /* 0x008fc800078e02cc */
[C---:B------:R-:W-:Y:S02]  /*17cf0*/  IMAD.WIDE R204, R135.reuse, 0x4, R198 ;  /* 0x0000000487cc7825 */ /* 0x040fe400078e02c6 */
[----:B------:R-:W3:Y:S04]  /*17d00*/  LDL.LU.64 R198, [R1+0x98] ;  /* 0x0000980001c67983 */ /* 0x000ee80000300a00 */
[----:B------:R-:W-:Y:S04]  /*17d10*/  STL.64 [R1+0x5e0], R36 ;  /* 0x0005e02401007387 */ /* 0x000fe80000100a00 */
[----:B------:R-:W-:Y:S04]  /*17d20*/  STL.64 [R1+0x600], R234 ;  /* 0x000600ea01007387 */ /* 0x000fe80000100a00 */
[----:B------:R-:W-:Y:S04]  /*17d30*/  STL.64 [R1+0x5d8], R16 ;  /* 0x0005d81001007387 */ /* 0x000fe80000100a00 */
[----:B------:R-:W-:Y:S01]  /*17d40*/  STL.64 [R1+0x610], R204 ;  /* 0x000610cc01007387 */ /* 0x000fe20000100a00 */
[----:B--2---:R-:W-:-:S05]  /*17d50*/  IMAD.WIDE R176, R135, 0x4, R176 ;  /* 0x0000000487b07825 */ /* 0x004fca00078e02b0 */
[----:B------:R-:W-:Y:S01]  /*17d60*/  STL.64 [R1+0x620], R176 ;  /* 0x000620b001007387 */ /* 0x000fe20000100a00 */
[----:B----4-:R-:W-:-:S04]  /*17d70*/  IMAD.WIDE R94, R135, 0x4, R4 ;  /* 0x00000004875e7825 */ /* 0x010fc800078e0204 */
[C---:B------:R-:W-:Y:S02]  /*17d80*/  IMAD.WIDE R88, R135.reuse, 0x4, R230 ;  /* 0x0000000487587825 */ /* 0x040fe400078e02e6 */
[----:B------:R-:W2:Y:S02]  /*17d90*/  LDL.LU.64 R230, [R1+0x9f0] ;  /* 0x0009f00001e67983 */ /* 0x000ea40000300a00 */
[C---:B------:R-:W-:Y:S02]  /*17da0*/  IMAD.WIDE R56, R135.reuse, 0x4, R200 ;  /* 0x0000000487387825 */ /* 0x040fe400078e02c8 */
[----:B------:R-:W4:Y:S04]  /*17db0*/  LDL.LU.64 R200, [R1+0x9c8] ;  /* 0x0009c80001c87983 */ /* 0x000f280000300a00 */
[----:B------:R-:W4:Y:S04]  /*17dc0*/  LDL.LU.64 R30, [R1+0x990] ;  /* 0x00099000011e7983 */ /* 0x000f280000300a00 */
[----:B------:R-:W-:Y:S04]  /*17dd0*/  STL.64 [R1+0x630], R94 ;  /* 0x0006305e01007387 */ /* 0x000fe80000100a00 */
[----:B------:R-:W-:Y:S04]  /*17de0*/  STL.64 [R1+0x640], R88 ;  /* 0x0006405801007387 */ /* 0x000fe80000100a00 */
[----:B------:R-:W-:Y:S01]  /*17df0*/  STL.64 [R1+0x660], R56 ;  /* 0x0006603801007387 */ /* 0x000fe20000100a00 */
[----:B------:R-:W-:-:S03]  /*17e00*/  IMAD.WIDE R232, R135, 0x4, R232 ;  /* 0x0000000487e87825 */ /* 0x000fc600078e02e8 */
[----:B------:R-:W4:Y:S04]  /*17e10*/  LDL.LU.64 R6, [R1+0x948] ;  /* 0x0009480001067983 */ /* 0x000f280000300a00 */
[----:B------:R-:W4:Y:S04]  /*17e20*/  LDL.LU.64 R4, [R1+0x8f0] ;  /* 0x0008f00001047983 */ /* 0x000f280000300a00 */
[----:B------:R-:W-:Y:S04]  /*17e30*/  STL.64 [R1+0x658], R34 ;  /* 0x0006582201007387 */ /* 0x000fe80000100a00 */
[----:B------:R-:W-:Y:S04]  /*17e40*/  STL.64 [R1+0x670], R232 ;  /* 0x000670e801007387 */ /* 0x000fe80000100a00 */
        /* <DEDUP_REMOVED lines=9> */
[----:B------:R-:W4:Y:S03]  /*17ee0*/  LDL.LU.64 R228, [R1+0x9f8] ;  /* 0x0009f80001e47983 */ /* 0x000f260000300a00 */
[----:B------:R-:W-:-:S04]  /*17ef0*/  IMAD.WIDE R32, R135, 0x4, R66 ;  /* 0x0000000487207825 */ /* 0x000fc800078e0242 */
[----:B------:R-:W-:-:S04]  /*17f00*/  IMAD.WIDE R12, R135, 0x4, R98 ;  /* 0x00000004870c7825 */ /* 0x000fc800078e0262 */
[C---:B---3--:R-:W-:Y:S02]  /*17f10*/  IMAD.WIDE R54, R135.reuse, 0x4, R198 ;  /* 0x0000000487367825 */ /* 0x048fe400078e02c6 */
[----:B------:R-:W3:Y:S04]  /*17f20*/  LDL.LU.64 R198, [R1+0x9d8] ;  /* 0x0009d80001c67983 */ /* 0x000ee80000300a00 */
[----:B------:R-:W3:Y:S04]  /*17f30*/  LDL.LU.64 R62, [R1+0x9a8] ;  /* 0x0009a800013e7983 */ /* 0x000ee80000300a00 */
[----:B------:R-:W3:Y:S04]  /*17f40*/  LDL.LU.64 R40, [R1+0x968] ;  /* 0x0009680001287983 */ /* 0x000ee80000300a00 */
[----:B------:R-:W3:Y:S04]  /*17f50*/  LDL.LU.64 R28, [R1+0x918] ;  /* 0x00091800011c7983 */ /* 0x000ee80000300a00 */
[----:B------:R-:W-:Y:S04]  /*17f60*/  STL.64 [R1+0x6a0], R92 ;  /* 0x0006a05c01007387 */ /* 0x000fe80000100a00 */
[----:B------:R-:W-:Y:S04]  /*17f70*/  STL.64 [R1+0x6b0], R86 ;  /* 0x0006b05601007387 */ /* 0x000fe80000100a00 */
[----:B------:R-:W3:Y:S04]  /*17f80*/  LDL.LU.64 R8, [R1+0x8a0] ;  /* 0x0008a00001087983 */ /* 0x000ee80000300a00 */
[----:B------:R-:W-:Y:S04]  /*17f90*/  STL.64 [R1+0x6d0], R54 ;  /* 0x0006d03601007387 */ /* 0x000fe80000100a00 */
[----:B------:R-:W-:Y:S01]  /*17fa0*/  STL.64 [R1+0x6c8], R32 ;  /* 0x0006c82001007387 */ /* 0x000fe20000100a00 */
[----:B--2---:R-:W-:-:S05]  /*17fb0*/  IMAD.WIDE R230, R135, 0x4, R230 ;  /* 0x0000000487e67825 */ /* 0x004fca00078e02e6 */
[----:B------:R-:W-:Y:S04]  /*17fc0*/  STL.64 [R1+0x6e0], R230 ;  /* 0x0006e0e601007387 */ /* 0x000fe80000100a00 */
[----:B------:R-:W2:Y:S04]  /*17fd0*/  LDL.LU.64 R66, [R1+0x9e8] ;  /* 0x0009e80001427983 */ /* 0x000ea80000300a00 */
[----:B------:R-:W2:Y:S04]  /*17fe0*/  LDL.LU.64 R60, [R1+0x9c0] ;  /* 0x0009c000013c7983 */ /* 0x000ea80000300a00 */
[----:B------:R-:W-:Y:S01]  /*17ff0*/  STL.64 [R1+0x6c0], R12 ;  /* 0x0006c00c01007387 */ /* 0x000fe20000100a00 */
[----:B----4-:R-:W-:-:S04]  /*18000*/  IMAD.WIDE R200, R135, 0x4, R200 ;  /* 0x0000000487c87825 */ /* 0x010fc800078e02c8 */
[C---:B------:R-:W-:Y:S01]  /*18010*/  IMAD.WIDE R98, R135.reuse, 0x4, R30 ;  /* 0x0000000487627825 */ /* 0x040fe200078e021e */
[----:B------:R-:W-:Y:S04]  /*18020*/  STL.64 [R1+0x6f0], R200 ;  /* 0x0006f0c801007387 */ /* 0x000fe80000100a00 */
[----:B------:R-:W4:Y:S01]  /*18030*/  LDL.LU.64 R38, [R1+0x988] ;  /* 0x0009880001267983 */ /* 0x000f220000300a00 */
[----:B------:R-:W-:-:S04]  /*18040*/  IMAD.WIDE R6, R135, 0x4, R6 ;  /* 0x0000000487067825 */ /* 0x000fc800078e0206 */
[C---:B------:R-:W-:Y:S01]  /*18050*/  IMAD.WIDE R64, R135.reuse, 0x4, R4 ;  /* 0x0000000487407825 */ /* 0x040fe200078e0204 */
[----:B------:R1:W-:Y:S03]  /*18060*/  STL.64 [R1+0x710], R6 ;  /* 0x0007100601007387 */ /* 0x0003e60000100a00 */
[C---:B------:R-:W-:Y:S01]  /*18070*/  IMAD.WIDE R96, R135.reuse, 0x4, R10 ;  /* 0x0000000487607825 */ /* 0x040fe200078e020a */
[----:B-1----:R-:W4:Y:S04]  /*18080*/  LDL.LU.64 R6, [R1+0x940] ;  /* 0x0009400001067983 */ /* 0x002f280000300a00 */
[----:B------:R-:W4:Y:S01]  /*18090*/  LDL.LU.64 R4, [R1+0x878] ;  /* 0x0008780001047983 */ /* 0x000f220000300a00 */
[----:B------:R-:W-:-:S03]  /*180a0*/  IMAD.WIDE R10, R135, 0x4, R100 ;  /* 0x00000004870a7825 */ /* 0x000fc600078e0264 */
[----:B------:R-:W-:Y:S04]  /*180b0*/  STL.64 [R1+0x700], R98 ;  /* 0x0007006201007387 */ /* 0x000fe80000100a00 */
[----:B------:R1:W-:Y:S04]  /*180c0*/  STL.64 [R1+0x740], R96 ;  /* 0x0007406001007387 */ /* 0x0003e80000100a00 */
[----:B------:R-:W4:Y:S01]  /*180d0*/  LDL.LU.64 R100, [R1+0xa00] ;  /* 0x000a000001647983 */ /* 0x000f220000300a00 */
[----:B------:R-:W-:-:S04]  /*180e0*/  IMAD.WIDE R30, R135, 0x4, R68 ;  /* 0x00000004871e7825 */ /* 0x000fc800078e0244 */
[C---:B------:R-:W-:Y:S01]  /*180f0*/  IMAD.WIDE R228, R135.reuse, 0x4, R228 ;  /* 0x0000000487e47825 */ /* 0x040fe200078e02e4 */
[----:B------:R-:W-:Y:S04]  /*18100*/  STL.64 [R1+0x748], R64 ;  /* 0x0007484001007387 */ /* 0x000fe80000100a00 */
[----:B------:R-:W-:Y:S04]  /*18110*/  STL.64 [R1+0x738], R30 ;  /* 0x0007381e01007387 */ /* 0x000fe80000100a00 */
[----:B------:R1:W-:Y:S04]  /*18120*/  STL.64 [R1+0x760], R228 ;  /* 0x000760e401007387 */ /* 0x0003e80000100a00 */
[----:B------:R-:W-:Y:S01]  /*18130*/  STL.64 [R1+0x730], R10 ;  /* 0x0007300a01007387 */ /* 0x000fe20000100a00 */
[----:B---3--:R-:W-:-:S04]  /*18140*/  IMAD.WIDE R198, R135, 0x4, R198 ;  /* 0x0000000487c67825 */ /* 0x008fc800078e02c6 */
[C---:B-1----:R-:W-:Y:S01]  /*18150*/  IMAD.WIDE R96, R135.reuse, 0x4, R62 ;  /* 0x0000000487607825 */ /* 0x042fe200078e023e */
[----:B------:R1:W-:Y:S03]  /*18160*/  STL.64 [R1+0x768], R198 ;  /* 0x000768c601007387 */ /* 0x0003e60000100a00 */
[C---:B------:R-:W-:Y:S01]  /*18170*/  IMAD.WIDE R68, R135.reuse, 0x4, R40 ;  /* 0x0000000487447825 */ /* 0x040fe200078e0228 */
[----:B------:R-:W-:Y:S03]  /*18180*/  STL.64 [R1+0x770], R96 ;  /* 0x0007706001007387 */ /* 0x000fe60000100a00 */
[C---:B------:R-:W-:Y:S01]  /*18190*/  IMAD.WIDE R62, R135.reuse, 0x4, R28 ;  /* 0x00000004873e7825 */ /* 0x040fe200078e021c */
[----:B------:R-:W-:Y:S03]  /*181a0*/  STL.64 [R1+0x778], R68 ;  /* 0x0007784401007387 */ /* 0x000fe60000100a00 */
[C---:B------:R-:W-:Y:S01]  /*181b0*/  IMAD.WIDE R28, R135.reuse, 0x4, R70 ;  /* 0x00000004871c7825 */ /* 0x040fe200078e0246 */
[----:B------:R-:W-:Y:S03]  /*181c0*/  STL.64 [R1+0x798], R62 ;  /* 0x0007983e01007387 */ /* 0x000fe60000100a00 */
[----:B------:R-:W-:-:S04]  /*181d0*/  IMAD.WIDE R40, R135, 0x4, R8 ;  /* 0x0000000487287825 */ /* 0x000fc800078e0208 */
[C---:B------:R-:W-:Y:S01]  /*181e0*/  IMAD.WIDE R8, R135.reuse, 0x4, R102 ;  /* 0x0000000487087825 */ /* 0x040fe200078e0266 */
[----:B------:R-:W-:Y:S04]  /*181f0*/  STL.64 [R1+0x790], R40 ;  /* 0x0007902801007387 */ /* 0x000fe80000100a00 */
[----:B------:R-:W-:Y:S01]  /*18200*/  STL.64 [R1+0x788], R28 ;  /* 0x0007881c01007387 */ /* 0x000fe20000100a00 */
[----:B--2---:R-:W-:-:S04]  /*18210*/  IMAD.WIDE R70, R135, 0x4, R60 ;  /* 0x0000000487467825 */ /* 0x004fc800078e023c */
[----:B----4-:R-:W-:-:S04]  /*18220*/  IMAD.WIDE R60, R135, 0x4, R6 ;  /* 0x00000004873c7825 */ /* 0x010fc800078e0206 */
[----:B------:R-:W-:-:S04]  /*18230*/  IMAD.WIDE R6, R135, 0x4, R104 ;  /* 0x0000000487067825 */ /* 0x000fc800078e0268 */
[----:B------:R-:W-:-:S04]  /*18240*/  IMAD.WIDE R102, R135, 0x4, R100 ;  /* 0x0000000487667825 */ /* 0x000fc800078e0264 */
[C---:B------:R-:W-:Y:S01]  /*18250*/  IMAD.WIDE R100, R135.reuse, 0x4, R66 ;  /* 0x0000000487647825 */ /* 0x040fe200078e0242 */
[----:B------:R-:W-:Y:S03]  /*18260*/  STL.64 [R1+0x7a8], R102 ;  /* 0x0007a86601007387 */ /* 0x000fe60000100a00 */
[C---:B------:R-:W-:Y:S01]  /*18270*/  IMAD.WIDE R66, R135.reuse, 0x4, R38 ;  /* 0x0000000487427825 */ /* 0x040fe200078e0226 */
[----:B------:R-:W-:Y:S03]  /*18280*/  STL.64 [R1+0x780], R8 ;  /* 0x0007800801007387 */ /* 0x000fe60000100a00 */
[C---:B------:R-:W-:Y:S01]  /*18290*/  IMAD.WIDE R38, R135.reuse, 0x4, R4 ;  /* 0x0000000487267825 */ /* 0x040fe200078e0204 */
[----:B------:R-:W-:Y:S03]  /*182a0*/  STL.64 [R1+0x7b0], R100 ;  /* 0x0007b06401007387 */ /* 0x000fe60000100a00 */
[----:B------:R-:W-:Y:S01]  /*182b0*/  IMAD.WIDE R4, R135, 0x4, R72 ;  /* 0x0000000487047825 */ /* 0x000fe200078e0248 */
[----:B------:R2:W-:Y:S04]  /*182c0*/  STL.64 [R1+0x7c0], R70 ;  /* 0x0007c04601007387 */ /* 0x0005e80000100a00 */
[----:B------:R-:W3:Y:S04]  /*182d0*/  LDL.64 R72, [R1+0x2a0] ;  /* 0x0002a00001487983 */ /* 0x000ee80000100a00 */
[----:B------:R-:W-:Y:S04]  /*182e0*/  STL.64 [R1+0x7c8], R66 ;  /* 0x0007c84201007387 */ /* 0x000fe80000100a00 */
[----:B------:R-:W4:Y:S04]  /*182f0*/  LDL.64 R104, [R1+0x260] ;  /* 0x0002600001687983 */ /* 0x000f280000100a00 */
[----:B------:R-:W-:Y:S04]  /*18300*/  STL.64 [R1+0x7d0], R60 ;  /* 0x0007d03c01007387 */ /* 0x000fe80000100a00 */
[----:B------:R-:W-:Y:S04]  /*18310*/  STL.64 [R1+0x7b8], R38 ;  /* 0x0007b82601007387 */ /* 0x000fe80000100a00 */
[----:B------:R-:W-:Y:S04]  /*18320*/  STL.64 [R1+0x7a0], R4 ;  /* 0x0007a00401007387 */ /* 0x000fe80000100a00 */
[----:B------:R-:W-:Y:S04]  /*18330*/  STL.64 [R1+0x758], R6 ;  /* 0x0007580601007387 */ /* 0x000fe80000100a00 */
[----:B----4-:R-:W-:Y:S04]  /*18340*/  LDGSTS.E [R143+0x20000], desc[UR22][R104.64], P3 ;  /* 0x20000000688f7fae */ /* 0x010fe800099a1016 */
[----:B---3--:R3:W-:Y:S04]  /*18350*/  LDGSTS.E [R143+0x20400], desc[UR22][R72.64], P3 ;  /* 0x20400000488f7fae */ /* 0x0087e800099a1016 */
[----:B------:R-:W-:Y:S04]  /*18360*/  LDGSTS.E [R143+0x20800], desc[UR22][R196.64], P3 ;  /* 0x20800000c48f7fae */ /* 0x000fe800099a1016 */
[----:B------:R-:W-:Y:S04]  /*18370*/  LDGSTS.E [R143+0x20c00], desc[UR22][R226.64], P3 ;  /* 0x20c00000e28f7fae */ /* 0x000fe800099a1016 */
[----:B------:R-:W-:Y:S01]  /*18380*/  LDGSTS.E [R143+0x21000], desc[UR22][R2.64], P3 ;  /* 0x21000000028f7fae */ /* 0x000fe200099a1016 */
[----:B------:R-:W-:Y:S01]  /*18390*/  ISETP.GE.U32.AND P4, PT, R252, 0x7ffffdfe, PT ;  /* 0x7ffffdfefc00780c */ /* 0x000fe20003f86070 */
[----:B---3--:R-:W3:Y:S02]  /*183a0*/  LDC R72, c[0x0][0x3a0] ;  /* 0x0000e800ff487b82 */ /* 0x008ee40000000800 */
[----:B------:R-:W4:Y:S04]  /*183b0*/  LDL.LU.64 R196, [R1+0x10f8] ;  /* 0x0010f80001c47983 */ /* 0x000f280000300a00 */
[----:B------:R-:W2:Y:S02]  /*183c0*/  LDL.LU.64 R226, [R1+0x10f0] ;  /* 0x0010f00001e27983 */ /* 0x000ea40000300a00 */
[----:B------:R-:W1:Y:S02]  /*183d0*/  LDC R252, c[0x0][0x3a0] ;  /* 0x0000e800fffc7b82 */ /* 0x000e640000000800 */
[----:B------:R-:W2:Y:S04]  /*183e0*/  LDL.LU.64 R2, [R1+0x10e8] ;  /* 0x0010e80001027983 */ /* 0x000ea80000300a00 */
[----:B------:R-:W-:Y:S04]  /*183f0*/  LDGSTS.E [R143+0x21400], desc[UR22][R132.64], P3 ;  /* 0x21400000848f7fae */ /* 0x000fe800099a1016 */
[----:B------:R-:W-:Y:S04]  /*18400*/  LDGSTS.E [R143+0x21800], desc[UR22][R248.64], P3 ;  /* 0x21800000f88f7fae */ /* 0x000fe800099a1016 */
[----:B------:R-:W-:Y:S04]  /*18410*/  LDGSTS.E [R143+0x21c00], desc[UR22][R244.64], P3 ;  /* 0x21c00000f48f7fae */ /* 0x000fe800099a1016 */
[----:B------:R-:W2:Y:S04]  /*18420*/  LDL.LU.64 R132, [R1+0x10e0] ;  /* 0x0010e00001847983 */ /* 0x000ea80000300a00 */
[----:B------:R-:W2:Y:S04]  /*18430*/  LDL.LU.64 R248, [R1+0x10d8] ;  /* 0x0010d80001f87983 */ /* 0x000ea80000300a00 */
[----:B------:R-:W2:Y:S04]  /*18440*/  LDL.LU.64 R244, [R1+0x10d0] ;  /* 0x0010d00001f47983 */ /* 0x000ea80000300a00 */
[----:B------:R-:W-:Y:S04]  /*18450*/  LDGSTS.E [R143+0x22000], desc[UR22][R238.64], P3 ;  /* 0x22000000ee8f7fae */ /* 0x000fe800099a1016 */
[----:B------:R-:W-:Y:S04]  /*18460*/  LDGSTS.E [R143+0x22400], desc[UR22][R136.64], P3 ;  /* 0x22400000888f7fae */ /* 0x000fe800099a1016 */
[----:B------:R-:W-:Y:S04]  /*18470*/  LDGSTS.E [R143+0x22800], desc[UR22][R236.64], P3 ;  /* 0x22800000ec8f7fae */ /* 0x000fe800099a1016 */
[----:B------:R-:W2:Y:S04]  /*18480*/  LDL.LU.64 R238, [R1+0x10c8] ;  /* 0x0010c80001ee7983 */ /* 0x000ea80000300a00 */
[----:B------:R-:W2:Y:S04]  /*18490*/  LDL.LU.64 R136, [R1+0x10c0] ;  /* 0x0010c00001887983 */ /* 0x000ea80000300a00 */
[----:B------:R-:W-:Y:S04]  /*184a0*/  LDGSTS.E [R143+0x22c00], desc[UR22][R234.64], P3 ;  /* 0x22c00000ea8f7fae */ /* 0x000fe800099a1016 */
[----:B------:R-:W-:Y:S04]  /*184b0*/  LDGSTS.E [R143+0x23000], desc[UR22][R232.64], P3 ;  /* 0x23000000e88f7fae */ /* 0x000fe800099a1016 */
[----:B------:R-:W3:Y:S04]  /*184c0*/  LDL.LU.64 R236, [R1+0x10b8] ;  /* 0x0010b80001ec7983 */ /* 0x000ee80000300a00 */
[----:B------:R-:W-:Y:S04]  /*184d0*/  LDGSTS.E [R143+0x23400], desc[UR22][R230.64], P3 ;  /* 0x23400000e68f7fae */ /* 0x000fe800099a1016 */
[----:B------:R-:W3:Y:S04]  /*184e0*/  LDL.LU.64 R234, [R1+0x10b0] ;  /* 0x0010b00001ea7983 */ /* 0x000ee80000300a00 */
[----:B------:R-:W-:Y:S04]  /*184f0*/  LDGSTS.E [R143+0x23800], desc[UR22][R228.64], P3 ;  /* 0x23800000e48f7fae */ /* 0x000fe800099a1016 */
[----:B------:R-:W3:Y:S04]  /*18500*/  LDL.LU.64 R232, [R1+0x10a8] ;  /* 0x0010a80001e87983 */ /* 0x000ee80000300a00 */
[----:B------:R-:W-:Y:S04]  /*18510*/  LDGSTS.E [R143+0x23c00], desc[UR22][R102.64], P3 ;  /* 0x23c00000668f7fae */ /* 0x000fe800099a1016 */
[----:B------:R-:W3:Y:S04]  /*18520*/  LDL.LU.64 R230, [R1+0x10a0] ;  /* 0x0010a00001e67983 */ /* 0x000ee80000300a00 */
[----:B------:R-:W3:Y:S04]  /*18530*/  LDL.LU.64 R228, [R1+0x1098] ;  /* 0x0010980001e47983 */ /* 0x000ee80000300a00 */
[----:B--2---:R-:W-:Y:S04]  /*18540*/  LDGSTS.E [R136+0x20080], desc[UR22][R226.64], P3 ;  /* 0x20080000e2887fae */ /* 0x004fe800099a1016 */
[----:B------:R-:W-:Y:S04]  /*18550*/  LDGSTS.E [R136+0x20480], desc[UR22][R224.64], P3 ;  /* 0x20480000e0887fae */ /* 0x000fe800099a1016 */
[----:B------:R-:W-:Y:S04]  /*18560*/  LDGSTS.E [R136+0x20880], desc[UR22][R222.64], P3 ;  /* 0x20880000de887fae */ /* 0x000fe800099a1016 */
[----:B------:R-:W2:Y:S04]  /*18570*/  LDL.LU.64 R226, [R1+0x1090] ;  /* 0x0010900001e27983 */ /* 0x000ea80000300a00 */
[----:B------:R-:W2:Y:S04]  /*18580*/  LDL.LU.64 R224, [R1+0x1088] ;  /* 0x0010880001e07983 */ /* 0x000ea80000300a00 */
[----:B------:R-:W-:Y:S04]  /*18590*/  LDGSTS.E [R136+0x20c80], desc[UR22][R220.64], P3 ;  /* 0x20c80000dc887fae */ /* 0x000fe800099a1016 */
        /* <DEDUP_REMOVED lines=24> */
[----:B-1----:R-:W2:Y:S04]  /*18720*/  LDL.LU.64 R198, [R1+0x1020] ;  /* 0x0010200001c67983 */ /* 0x002ea80000300a00 */
[----:B----4-:R-:W-:Y:S04]  /*18730*/  LDGSTS.E [R137+0x20100], desc[UR22][R196.64], P3 ;  /* 0x20100000c4897fae */ /* 0x010fe800099a1016 */
[----:B------:R-:W-:Y:S04]  /*18740*/  LDGSTS.E [R137+0x20500], desc[UR22][R194.64], P3 ;  /* 0x20500000c2897fae */ /* 0x000fe800099a1016 */
[----:B------:R-:W-:Y:S04]  /*18750*/  LDGSTS.E [R137+0x20900], desc[UR22][R192.64], P3 ;  /* 0x20900000c0897fae */ /* 0x000fe800099a1016 */
[----:B------:R-:W4:Y:S04]  /*18760*/  LDL.LU.64 R196, [R1+0x1018] ;  /* 0x0010180001c47983 */ /* 0x000f280000300a00 */
[----:B------:R-:W2:Y:S04]  /*18770*/  LDL.LU.64 R194, [R1+0x1010] ;  /* 0x0010100001c27983 */ /* 0x000ea80000300a00 */
        /* <DEDUP_REMOVED lines=17> */
[----:B------:R-:W3:Y:S04]  /*18890*/  LDL.LU.64 R178, [R1+0xfc8] ;  /* 0x000fc80001b27983 */ /* 0x000ee80000300a00 */
[----:B------:R-:W-:Y:S04]  /*188a0*/  LDGSTS.E [R137+0x23100], desc[UR22][R174.64], P3 ;  /* 0x23100000ae897fae */ /* 0x000fe800099a1016 */
[----:B------:R-:W3:Y:S04]  /*188b0*/  LDL.LU.64 R176, [R1+0xfc0] ;  /* 0x000fc00001b07983 */ /* 0x000ee80000300a00 */
[----:B------:R-:W-:Y:S04]  /*188c0*/  LDGSTS.E [R137+0x23500], desc[UR22][R98.64], P3 ;  /* 0x2350000062897fae */ /* 0x000fe800099a1016 */
[----:B------:R-:W3:Y:S04]  /*188d0*/  LDL.LU.64 R174, [R1+0xfb8] ;  /* 0x000fb80001ae7983 */ /* 0x000ee80000300a00 */
[----:B------:R-:W-:Y:S04]  /*188e0*/  LDGSTS.E [R137+0x23900], desc[UR22][R96.64], P3 ;  /* 0x2390000060897fae */ /* 0x000fe800099a1016 */
[----:B------:R1:W-:Y:S04]  /*188f0*/  LDGSTS.E [R137+0x23d00], desc[UR22][R70.64], P3 ;  /* 0x23d0000046897fae */ /* 0x0003e800099a1016 */
[----:B------:R1:W-:Y:S02]  /*18900*/  STL.64 [R1+0xe80], R136 ;  /* 0x000e808801007387 */ /* 0x0003e40000100a00 */
[----:B-1----:R-:W1:Y:S02]  /*18910*/  LDC R70, c[0x0][0x3a0] ;  /* 0x0000e800ff467b82 */ /* 0x002e640000000800 */
[----:B------:R-:W3:Y:S04]  /*18920*/  LDL.LU.64 R136, [R1+0x710] ;  /* 0x0007100001887983 */ /* 0x000ee80000300a00 */
[----:B--2---:R-:W-:Y:S04]  /*18930*/  LDGSTS.E [R138+0x20180], desc[UR22][R172.64], P3 ;  /* 0x20180000ac8a7fae */ /* 0x004fe800099a1016 */
[----:B------:R-:W-:Y:S04]  /*18940*/  LDGSTS.E [R138+0x20580], desc[UR22][R170.64], P3 ;  /* 0x20580000aa8a7fae */ /* 0x000fe800099a1016 */
[----:B------:R-:W-:Y:S04]  /*18950*/  LDGSTS.E [R138+0x20980], desc[UR22][R168.64], P3 ;  /* 0x20980000a88a7fae */ /* 0x000fe800099a1016 */
[----:B------:R-:W-:Y:S04]  /*18960*/  LDGSTS.E [R138+0x20d80], desc[UR22][R166.64], P3 ;  /* 0x20d80000a68a7fae */ /* 0x000fe800099a1016 */
[----:B------:R-:W-:Y:S04]  /*18970*/  LDGSTS.E [R138+0x21180], desc[UR22][R164.64], P3 ;  /* 0x21180000a48a7fae */ /* 0x000fe800099a1016 */
        /* <DEDUP_REMOVED lines=16> */
[----:B---3--:R-:W-:Y:S04]  /*18a80*/  LDGSTS.E [R138+0x23580], desc[UR22][R136.64], P3 ;  /* 0x23580000888a7fae */ /* 0x008fe800099a1016 */
[----:B------:R-:W3:Y:S04]  /*18a90*/  LDL.LU.64 R156, [R1+0xf70] ;  /* 0x000f7000019c7983 */ /* 0x000ee80000300a00 */
[----:B------:R1:W-:Y:S04]  /*18aa0*/  LDGSTS.E [R138+0x23980], desc[UR22][R68.64], P3 ;  /* 0x23980000448a7fae */ /* 0x0003e800099a1016 */
[----:B------:R-:W2:Y:S04]  /*18ab0*/  LDL.LU.64 R154, [R1+0xf68] ;  /* 0x000f6800019a7983 */ /* 0x000ea80000300a00 */
[----:B------:R4:W-:Y:S04]  /*18ac0*/  LDGSTS.E [R138+0x23d80], desc[UR22][R66.64], P3 ;  /* 0x23d80000428a7fae */ /* 0x0009e800099a1016 */
[----:B------:R-:W2:Y:S01]  /*18ad0*/  LDL.LU.64 R152, [R1+0xf60] ;  /* 0x000f600001987983 */ /* 0x000ea20000300a00 */
[----:B-1----:R-:W1:Y:S03]  /*18ae0*/  LDC R68, c[0x0][0x3a0] ;  /* 0x0000e800ff447b82 */ /* 0x002e660000000800 */
[----:B------:R-:W-:Y:S04]  /*18af0*/  LDGSTS.E [R139+0x20200], desc[UR22][R150.64], P3 ;  /* 0x20200000968b7fae */ /* 0x000fe800099a1016 */
[----:B------:R-:W-:Y:S01]  /*18b00*/  LDGSTS.E [R139+0x20600], desc[UR22][R148.64], P3 ;  /* 0x20600000948b7fae */ /* 0x000fe200099a1016 */
[----:B----4-:R-:W4:Y:S03]  /*18b10*/  LDC R66, c[0x0][0x3a0] ;  /* 0x0000e800ff427b82 */ /* 0x010f260000000800 */
        /* <DEDUP_REMOVED lines=15> */
[----:B------:R1:W-:Y:S04]  /*18c10*/  LDGSTS.E [R139+0x22600], desc[UR22][R242.64], P3 ;  /* 0x22600000f28b7fae */ /* 0x0003e800099a1016 */
[----:B------:R-:W-:Y:S04]  /*18c20*/  LDGSTS.E [R139+0x22a00], desc[UR22][R90.64], P3 ;  /* 0x22a000005a8b7fae */ /* 0x000fe800099a1016 */
[----:B------:R-:W-:Y:S04]  /*18c30*/  LDGSTS.E [R139+0x22e00], desc[UR22][R88.64], P3 ;  /* 0x22e00000588b7fae */ /* 0x000fe800099a1016 */
[----:B------:R-:W-:Y:S04]  /*18c40*/  LDGSTS.E [R139+0x23200], desc[UR22][R86.64], P3 ;  /* 0x23200000568b7fae */ /* 0x000fe800099a1016 */
[----:B------:R1:W-:Y:S04]  /*18c50*/  LDGSTS.E [R139+0x23600], desc[UR22][R64.64], P3 ;  /* 0x23600000408b7fae */ /* 0x0003e800099a1016 */
[----:B------:R-:W3:Y:S04]  /*18c60*/  LDL.LU.64 R124, [R1+0xf18] ;  /* 0x000f1800017c7983 */ /* 0x000ee80000300a00 */
[----:B------:R4:W-:Y:S04]  /*18c70*/  LDGSTS.E [R139+0x23a00], desc[UR22][R62.64], P3 ;  /* 0x23a000003e8b7fae */ /* 0x0009e800099a1016 */
[----:B------:R4:W-:Y:S01]  /*18c80*/  LDGSTS.E [R139+0x23e00], desc[UR22][R60.64], P3 ;  /* 0x23e000003c8b7fae */ /* 0x0009e200099a1016 */
[C---:B-1----:R-:W-:Y:S01]  /*18c90*/  IMAD.WIDE R242, R2.reuse, 0x4, R238 ;  /* 0x0000000402f27825 */ /* 0x042fe200078e02ee */
[----:B------:R-:W1:Y:S02]  /*18ca0*/  LDC R64, c[0x0][0x3a0] ;  /* 0x0000e800ff407b82 */ /* 0x000e640000000800 */
[----:B------:R4:W-:Y:S06]  /*18cb0*/  STL.64 [R1+0xde0], R138 ;  /* 0x000de08a01007387 */ /* 0x0009ec0000100a00 */
[----:B----4-:R-:W4:Y:S01]  /*18cc0*/  LDC R62, c[0x0][0x3a0] ;  /* 0x0000e800ff3e7b82 */ /* 0x010f220000000800 */
[----:B------:R-:W3:Y:S07]  /*18cd0*/  LDL.LU.64 R138, [R1+0x740] ;  /* 0x00074000018a7983 */ /* 0x000eee0000300a00 */
[----:B------:R-:W1:Y:S01]  /*18ce0*/  LDC R60, c[0x0][0x3a0] ;  /* 0x0000e800ff3c7b82 */ /* 0x000e620000000800 */
[----:B--2---:R-:W-:Y:S04]  /*18cf0*/  LDGSTS.E [R140+0x20280], desc[UR22][R122.64], P3 ;  /* 0x202800007a8c7fae */ /* 0x004fe800099a1016 */
[----:B------:R-:W-:Y:S04]  /*18d00*/  LDGSTS.E [R140+0x20680], desc[UR22][R120.64], P3 ;  /* 0x20680000788c7fae */ /* 0x000fe800099a1016 */
[----:B------:R-:W-:Y:S04]  /*18d10*/  LDGSTS.E [R140+0x20a80], desc[UR22][R118.64], P3 ;  /* 0x20a80000768c7fae */ /* 0x000fe800099a1016 */
[----:B------:R-:W-:Y:S04]  /*18d20*/  LDGSTS.E [R140+0x20e80], desc[UR22][R116.64], P3 ;  /* 0x20e80000748c7fae */ /* 0x000fe800099a1016 */
[----:B------:R-:W-:Y:S04]  /*18d30*/  LDGSTS.E [R140+0x21280], desc[UR22][R114.64], P3 ;  /* 0x21280000728c7fae */ /* 0x000fe800099a1016 */
[----:B------:R2:W-:Y:S04]  /*18d40*/  LDGSTS.E [R140+0x21680], desc[UR22][R250.64], P3 ;  /* 0x21680000fa8c7fae */ /* 0x0005e800099a1016 */
[----:B------:R-:W-:Y:S04]  /*18d50*/  LDGSTS.E [R140+0x21a80], desc[UR22][R246.64], P3 ;  /* 0x21a80000f68c7fae */ /* 0x000fe800099a1016 */
[----:B------:R-:W-:Y:S04]  /*18d60*/  LDGSTS.E [R140+0x21e80], desc[UR22][R84.64], P3 ;  /* 0x21e80000548c7fae */ /* 0x000fe800099a1016 */
[----:B------:R-:W-:Y:S04]  /*18d70*/  LDGSTS.E [R140+0x22280], desc[UR22][R82.64], P3 ;  /* 0x22280000528c7fae */ /* 0x000fe800099a1016 */
[----:B------:R-:W-:Y:S04]  /*18d80*/  LDGSTS.E [R140+0x22680], desc[UR22][R80.64], P3 ;  /* 0x22680000508c7fae */ /* 0x000fe800099a1016 */
[----:B------:R-:W-:Y:S04]  /*18d90*/  LDGSTS.E [R140+0x22a80], desc[UR22][R58.64], P3 ;  /* 0x22a800003a8c7fae */ /* 0x000fe800099a1016 */
[----:B------:R1:W-:Y:S04]  /*18da0*/  LDGSTS.E [R140+0x22e80], desc[UR22][R56.64], P3 ;  /* 0x22e80000388c7fae */ /* 0x0003e800099a1016 */
[----:B------:R4:W-:Y:S04]  /*18db0*/  LDGSTS.E [R140+0x23280], desc[UR22][R54.64], P3 ;  /* 0x23280000368c7fae */ /* 0x0009e800099a1016 */
[----:B---3--:R-:W-:Y:S04]  /*18dc0*/  LDGSTS.E [R140+0x23680], desc[UR22][R138.64], P3 ;  /* 0x236800008a8c7fae */ /* 0x008fe800099a1016 */
[----:B------:R-:W3:Y:S01]  /*18dd0*/  LDL.LU.64 R122, [R1+0xf10] ;  /* 0x000f1000017a7983 */ /* 0x000ee20000300a00 */
[C---:B--2---:R-:W-:Y:S01]  /*18de0*/  IMAD.WIDE R250, R2.reuse, 0x4, R234 ;  /* 0x0000000402fa7825 */ /* 0x044fe200078e02ea */
[----:B-1----:R-:W1:Y:S02]  /*18df0*/  LDC R56, c[0x0][0x3a0] ;  /* 0x0000e800ff387b82 */ /* 0x002e640000000800 */
[----:B------:R2:W-:Y:S04]  /*18e00*/  LDGSTS.E [R140+0x23a80], desc[UR22][R40.64], P3 ;  /* 0x23a80000288c7fae */ /* 0x0005e800099a1016 */
[----:B------:R2:W-:Y:S01]  /*18e10*/  LDGSTS.E [R140+0x23e80], desc[UR22][R38.64], P3 ;  /* 0x23e80000268c7fae */ /* 0x0005e200099a1016 */
[----:B------:R-:W-:Y:S01]  /*18e20*/  IMAD.WIDE R246, R2, 0x4, R236 ;  /* 0x0000000402f67825 */ /* 0x000fe200078e02ec */
[----:B----4-:R-:W4:Y:S02]  /*18e30*/  LDC R54, c[0x0][0x3a0] ;  /* 0x0000e800ff367b82 */ /* 0x010f240000000800 */
[----:B------:R-:W-:Y:S04]  /*18e40*/  LDGSTS.E [R141+0x20300], desc[UR22][R112.64], P3 ;  /* 0x20300000708d7fae */ /* 0x000fe800099a1016 */
[----:B------:R-:W-:Y:S02]  /*18e50*/  LDGSTS.E [R141+0x20700], desc[UR22][R110.64], P3 ;  /* 0x207000006e8d7fae */ /* 0x000fe400099a1016 */
[----:B--2---:R-:W2:Y:S02]  /*18e60*/  LDC R40, c[0x0][0x3a0] ;  /* 0x0000e800ff287b82 */ /* 0x004ea40000000800 */
[----:B------:R-:W-:Y:S04]  /*18e70*/  LDGSTS.E [R141+0x20b00], desc[UR22][R108.64], P3 ;  /* 0x20b000006c8d7fae */ /* 0x000fe800099a1016 */
[----:B------:R-:W-:Y:S02]  /*18e80*/  LDGSTS.E [R141+0x20f00], desc[UR22][R106.64], P3 ;  /* 0x20f000006a8d7fae */ /* 0x000fe400099a1016 */
[----:B------:R-:W1:Y:S02]  /*18e90*/  LDC R38, c[0x0][0x3a0] ;  /* 0x0000e800ff267b82 */ /* 0x000e640000000800 */
[----:B------:R-:W-:Y:S04]  /*18ea0*/  LDGSTS.E [R141+0x21300], desc[UR22][R78.64], P3 ;  /* 0x213000004e8d7fae */ /* 0x000fe800099a1016 */
[----:B------:R-:W-:Y:S02]  /*18eb0*/  LDGSTS.E [R141+0x21700], desc[UR22][R76.64], P3 ;  /* 0x217000004c8d7fae */ /* 0x000fe400099a1016 */
[----:B------:R-:W3:Y:S02]  /*18ec0*/  LDC R58, c[0x0][0x3a0] ;  /* 0x0000e800ff3a7b82 */ /* 0x000ee40000000800 */
[----:B------:R1:W-:Y:S04]  /*18ed0*/  LDGSTS.E [R141+0x21b00], desc[UR22][R52.64], P3 ;  /* 0x21b00000348d7fae */ /* 0x0003e800099a1016 */
[----:B------:R-:W3:Y:S04]  /*18ee0*/  LDL.LU.64 R120, [R1+0xf08] ;  /* 0x000f080001787983 */ /* 0x000ee80000300a00 */
[----:B------:R1:W-:Y:S04]  /*18ef0*/  LDGSTS.E [R141+0x21f00], desc[UR22][R50.64], P3 ;  /* 0x21f00000328d7fae */ /* 0x0003e800099a1016 */
[----:B------:R-:W3:Y:S01]  /*18f00*/  LDL.LU.64 R118, [R1+0xf00] ;  /* 0x000f000001767983 */ /* 0x000ee20000300a00 */
[----:B--2---:R-:W-:Y:S01]  /*18f10*/  IADD3 R40, PT, PT, R40, -0x1d4, RZ ;  /* 0xfffffe2c28287810 */ /* 0x004fe20007ffe0ff */
[----:B-1----:R-:W-:Y:S01]  /*18f20*/  VIADD R38, R38, 0xfffffe2d ;  /* 0xfffffe2d26267836 */ /* 0x002fe20000000000 */
[----:B------:R-:W1:Y:S01]  /*18f30*/  LDC R52, c[0x0][0x3a0] ;  /* 0x0000e800ff347b82 */ /* 0x000e620000000800 */
[----:B------:R-:W-:Y:S04]  /*18f40*/  LDGSTS.E [R141+0x22300], desc[UR22][R48.64], P3 ;  /* 0x22300000308d7fae */ /* 0x000fe800099a1016 */
[----:B------:R-:W2:Y:S03]  /*18f50*/  LDL.LU.64 R116, [R1+0xef8] ;  /* 0x000ef80001747983 */ /* 0x000ea60000300a00 */
[----:B------:R-:W1:Y:S01]  /*18f60*/  LDC R50, c[0x0][0x3a0] ;  /* 0x0000e800ff327b82 */ /* 0x000e620000000800 */
[----:B------:R-:W-:Y:S04]  /*18f70*/  LDGSTS.E [R141+0x22700], desc[UR22][R46.64], P3 ;  /* 0x227000002e8d7fae */ /* 0x000fe800099a1016 */
[----:B------:R-:W2:Y:S04]  /*18f80*/  LDL.LU.64 R114, [R1+0xef0] ;  /* 0x000ef00001727983 */ /* 0x000ea80000300a00 */
[----:B------:R4:W-:Y:S04]  /*18f90*/  LDGSTS.E [R141+0x22b00], desc[UR22][R36.64], P3 ;  /* 0x22b00000248d7fae */ /* 0x0009e800099a1016 */
[----:B------:R-:W2:Y:S04]  /*18fa0*/  LDL.LU.64 R112, [R1+0xee8] ;  /* 0x000ee80001707983 */ /* 0x000ea80000300a00 */
[----:B------:R4:W-:Y:S04]  /*18fb0*/  LDGSTS.E [R141+0x22f00], desc[UR22][R34.64], P3 ;  /* 0x22f00000228d7fae */ /* 0x0009e800099a1016 */
[----:B------:R-:W2:Y:S01]  /*18fc0*/  LDL.LU.64 R110, [R1+0xee0] ;  /* 0x000ee000016e7983 */ /* 0x000ea20000300a00 */
[----:B----4-:R-:W4:Y:S03]  /*18fd0*/  LDC R36, c[0x0][0x3a0] ;  /* 0x0000e800ff247b82 */ /* 0x010f260000000800 */
[----:B------:R1:W-:Y:S04]  /*18fe0*/  LDGSTS.E [R141+0x23300], desc[UR22][R32.64], P3 ;  /* 0x23300000208d7fae */ /* 0x0003e800099a1016 */
[----:B------:R-:W2:Y:S01]  /*18ff0*/  LDL.LU.64 R108, [R1+0xed8] ;  /* 0x000ed800016c7983 */ /* 0x000ea20000300a00 */
[----:B------:R-:W2:Y:S03]  /*19000*/  LDC R34, c[0x0][0x3a0] ;  /* 0x0000e800ff227b82 */ /* 0x000ea60000000800 */
[----:B------:R1:W-:Y:S04]  /*19010*/  LDGSTS.E [R141+0x23700], desc[UR22][R30.64], P3 ;  /* 0x237000001e8d7fae */ /* 0x0003e800099a1016 */
[----:B------:R-:W2:Y:S01]  /*19020*/  LDL.LU.64 R106, [R1+0xed0] ;  /* 0x000ed000016a7983 */ /* 0x000ea20000300a00 */
[----:B-1----:R-:W1:Y:S03]  /*19030*/  LDC R32, c[0x0][0x3a0] ;  /* 0x0000e800ff207b82 */ /* 0x002e660000000800 */
[----:B------:R4:W-:Y:S04]  /*19040*/  LDGSTS.E [R141+0x23b00], desc[UR22][R28.64], P3 ;  /* 0x23b000001c8d7fae */ /* 0x0009e800099a1016 */
[----:B------:R4:W-:Y:S01]  /*19050*/  LDGSTS.E [R141+0x23f00], desc[UR22][R4.64], P3 ;  /* 0x23f00000048d7fae */ /* 0x0009e200099a1016 */
[----:B------:R-:W1:Y:S03]  /*19060*/  LDC R30, c[0x0][0x3a0] ;  /* 0x0000e800ff1e7b82 */ /* 0x000e660000000800 */
[----:B------:R4:W-:Y:S04]  /*19070*/  STL.64 [R1+0xd48], R140 ;  /* 0x000d488c01007387 */ /* 0x0009e80000100a00 */
[----:B------:R4:W-:Y:S02]  /*19080*/  LDGSTS.E [R142+0x20380], desc[UR22][R240.64], P3 ;  /* 0x20380000f08e7fae */ /* 0x0009e400099a1016 */
[----:B----4-:R-:W4:Y:S02]  /*19090*/  LDC R28, c[0x0][0x3a0] ;  /* 0x0000e800ff1c7b82 */ /* 0x010f240000000800 */
[----:B------:R-:W-:Y:S04]  /*190a0*/  LDGSTS.E [R142+0x20780], desc[UR22][R74.64], P3 ;  /* 0x207800004a8e7fae */ /* 0x000fe800099a1016 */
[----:B------:R-:W2:Y:S02]  /*190b0*/  LDL.LU.64 R140, [R1+0x438] ;  /* 0x00043800018c7983 */ /* 0x000ea40000300a00 */
[----:B------:R-:W1:Y:S02]  /*190c0*/  LDC R4, c[0x0][0x3a0] ;  /* 0x0000e800ff047b82 */ /* 0x000e640000000800 */
[----:B------:R-:W-:Y:S04]  /*190d0*/  LDGSTS.E [R142+0x20b80], desc[UR22][R44.64], P3 ;  /* 0x20b800002c8e7fae */ /* 0x000fe800099a1016 */
[----:B------:R-:W-:Y:S02]  /*190e0*/  LDGSTS.E [R142+0x20f80], desc[UR22][R42.64], P3 ;  /* 0x20f800002a8e7fae */ /* 0x000fe400099a1016 */
[----:B------:R-:W2:Y:S02]  /*190f0*/  LDC R5, c[0x0][0x3a0] ;  /* 0x0000e800ff057b82 */ /* 0x000ea40000000800 */
[----:B------:R4:W-:Y:S04]  /*19100*/  LDGSTS.E [R142+0x21380], desc[UR22][R26.64], P3 ;  /* 0x213800001a8e7fae */ /* 0x0009e800099a1016 */
[----:B------:R1:W-:Y:S01]  /*19110*/  LDGSTS.E [R142+0x21780], desc[UR22][R24.64], P3 ;  /* 0x21780000188e7fae */ /* 0x0003e200099a1016 */
[----:B------:R-:W-:Y:S01]  /*19120*/  IMAD.WIDE R240, R2, 0x4, R244 ;  /* 0x0000000402f07825 */ /* 0x000fe200078e02f4 */
[----:B----4-:R-:W4:Y:S03]  /*19130*/  LDC R26, c[0x0][0x3a0] ;  /* 0x0000e800ff1a7b82 */ /* 0x010f260000000800 */
[----:B-1----:R-:W-:-:S05]  /*19140*/  VIADD R4, R4, 0xfffffe7b ;  /* 0xfffffe7b04047836 */ /* 0x002fca0000000000 */
[----:B------:R-:W1:Y:S01]  /*19150*/  LDC R24, c[0x0][0x3a0] ;  /* 0x0000e800ff187b82 */ /* 0x000e620000000800 */
[----:B--2---:R-:W-:Y:S04]  /*19160*/  LDGSTS.E [R142+0x21b80], desc[UR22][R140.64], P3 ;  /* 0x21b800008c8e7fae */ /* 0x004fe800099a1016 */
[----:B------:R-:W-:Y:S04]  /*19170*/  LDGSTS.E [R142+0x21f80], desc[UR22][R22.64], P3 ;  /* 0x21f80000168e7fae */ /* 0x000fe800099a1016 */
[----:B------:R-:W-:Y:S04]  /*19180*/  LDGSTS.E [R142+0x22380], desc[UR22][R20.64], P3 ;  /* 0x22380000148e7fae */ /* 0x000fe800099a1016 */
[----:B------:R2:W-:Y:S04]  /*19190*/  LDGSTS.E [R142+0x22780], desc[UR22][R18.64], P3 ;  /* 0x22780000128e7fae */ /* 0x0005e800099a1016 */
[----:B------:R-:W-:Y:S04]  /*191a0*/  LDGSTS.E [R142+0x22b80], desc[UR22][R16.64], P3 ;  /* 0x22b80000108e7fae */ /* 0x000fe800099a1016 */
[----:B------:R1:W-:Y:S04]  /*191b0*/  LDGSTS.E [R142+0x22f80], desc[UR22][R14.64], P3 ;  /* 0x22f800000e8e7fae */ /* 0x0003e800099a1016 */
[----:B------:R-:W-:Y:S01]  /*191c0*/  LDGSTS.E [R142+0x23380], desc[UR22][R12.64], P3 ;  /* 0x233800000c8e7fae */ /* 0x000fe200099a1016 */
[----:B--2---:R-:W2:Y:S03]  /*191d0*/  LDC R18, c[0x0][0x3a0] ;  /* 0x0000e800ff127b82 */ /* 0x004ea60000000800 */
[----:B------:R3:W-:Y:S04]  /*191e0*/  LDGSTS.E [R142+0x23780], desc[UR22][R10.64], P3 ;  /* 0x237800000a8e7fae */ /* 0x0007e800099a1016 */
[----:B------:R4:W-:Y:S01]  /*191f0*/  LDGSTS.E [R142+0x23b80], desc[UR22][R8.64], P3 ;  /* 0x23b80000088e7fae */ /* 0x0009e200099a1016 */
[----:B-1----:R-:W1:Y:S03]  /*19200*/  LDC R14, c[0x0][0x3a0] ;  /* 0x0000e800ff0e7b82 */ /* 0x002e660000000800 */
[----:B------:R4:W-:Y:S04]  /*19210*/  LDGSTS.E [R142+0x23f80], desc[UR22][R6.64], P3 ;  /* 0x23f80000068e7fae */ /* 0x0009e800099a1016 */
[----:B------:R-:W0:Y:S01]  /*19220*/  LDGDEPBAR ;  /* 0x00000000000079af */ /* 0x000e220000000000 */
[----:B------:R-:W-:Y:S01]  /*19230*/  ISETP.GE.U32.AND P3, PT, R0, 0x7ffffdfd, PT ;  /* 0x7ffffdfd0000780c */ /* 0x000fe20003f66070 */
[----:B---3--:R-:W3:Y:S01]  /*19240*/  LDC R10, c[0x0][0x3a0] ;  /* 0x0000e800ff0a7b82 */ /* 0x008ee20000000800 */
[----:B------:R-:W-:Y:S01]  /*19250*/  IADD3 R0, PT, PT, R134, 0x100000, RZ ;  /* 0x0010000086007810 */ /* 0x000fe20007ffe0ff */
[----:B----4-:R-:W-:-:S06]  /*19260*/  IMAD.WIDE R8, R2, 0x4, R106 ;  /* 0x0000000402087825 */ /* 0x010fcc00078e026a */
[----:B------:R-:W-:Y:S08]  /*19270*/  BAR.SYNC.DEFER_BLOCKING 0x0 ;  /* 0x0000000000007b1d */ /* 0x000ff00000010000 */
[----:B------:R-:W4:Y:S08]  /*19280*/  LDC R7, c[0x0][0x3a0] ;  /* 0x0000e800ff077b82 */ /* 0x000f300000000800 */
[----:B------:R-:W1:Y:S01]  /*19290*/  LDC R6, c[0x0][0x3a0] ;  /* 0x0000e800ff067b82 */ /* 0x000e620000000800 */
[----:B------:R2:W-:Y:S07]  /*192a0*/  STL.64 [R1+0x750], R8 ;  /* 0x0007500801007387 */ /* 0x0005ee0000100a00 */
[----:B------:R-:W1:Y:S01]  /*192b0*/  LDC R12, c[0x0][0x3a0] ;  /* 0x0000e800ff0c7b82 */ /* 0x000e620000000800 */
[----:B------:R-:W-:Y:S01]  /*192c0*/  @!PT LDS RZ, [RZ] ;  /* 0x00000000fffff984 */ /* 0x000fe20000000800 */
[----:B------:R-:W-:Y:S01]  /*192d0*/  @!PT LDS RZ, [RZ] ;  /* 0x00000000fffff984 */ /* 0x000fe20000000800 */
[----:B------:R-:W-:Y:S01]  /*192e0*/  @!PT LDS RZ, [RZ] ;  /* 0x00000000fffff984 */ /* 0x000fe20000000800 */
[----:B------:R2:W-:Y:S01]  /*192f0*/  LDGSTS.E [R0+-0x60000], desc[UR22][R8.64], !P6 ;  /* 0xa000000008007fae */ /* 0x0005e2000f1a1016 */
[----:B------:R-:W-:Y:S01]  /*19300*/  ISETP.GE.U32.AND P6, PT, R4, 0x7ffffdfc, PT ;  /* 0x7ffffdfc0400780c */ /* 0x000fe20003fc6070 */
[----:B------:R-:W-:-:S05]  /*19310*/  VIADD R4, R5, 0xfffffe7a ;  /* 0xfffffe7a05047836 */ /* 0x000fca0000000000 */
[----:B------:R-:W3:Y:S01]  /*19320*/  LDC R5, c[0x0][0x3a0] ;  /* 0x0000e800ff057b82 */ /* 0x000ee20000000800 */
[----:B--2---:R-:W-:-:S07]  /*19330*/  IMAD.WIDE R8, R2, 0x4, R108 ;  /* 0x0000000402087825 */ /* 0x004fce00078e026c */
[----:B------:R-:W2:Y:S01]  /*19340*/  LDC R16, c[0x0][0x3a0] ;  /* 0x0000e800ff107b82 */ /* 0x000ea20000000800 */
[----:B------:R4:W-:Y:S04]  /*19350*/  STL.64 [R1+0x728], R8 ;  /* 0x0007280801007387 */ /* 0x0009e80000100a00 */
[----:B------:R4:W-:Y:S01]  /*19360*/  LDGSTS.E [R0+-0x5fffc], desc[UR22][R8.64], !P5 ;  /* 0xa000400008007fae */ /* 0x0009e2000e9a1016 */
[----:B------:R-:W-:Y:S01]  /*19370*/  ISETP.GE.U32.AND P5, PT, R4, 0x7ffffdfb, PT ;  /* 0x7ffffdfb0400780c */ /* 0x000fe20003fa6070 */
[----:B----4-:R-:W-:Y:S02]  /*19380*/  VIADD R4, R7, 0xfffffe79 ;  /* 0xfffffe7907047836 */ /* 0x010fe40000000000 */
[----:B------:R-:W4:Y:S01]  /*19390*/  LDC R7, c[0x0][0x3a0] ;  /* 0x0000e800ff077b82 */ /* 0x000f220000000800 */
[----:B------:R-:W-:-:S05]  /*193a0*/  IMAD.WIDE R8, R2, 0x4, R110 ;  /* 0x0000000402087825 */ /* 0x000fca00078e026e */
[----:B------:R3:W-:Y:S04]  /*193b0*/  STL.64 [R1+0x720], R8 ;  /* 0x0007200801007387 */ /* 0x0007e80000100a00 */
[----:B------:R3:W-:Y:S01]  /*193c0*/  LDGSTS.E [R0+-0x5fff8], desc[UR22][R8.64], !P4 ;  /* 0xa000800008007fae */ /* 0x0007e2000e1a1016 */
[----:B------:R-:W-:Y:S01]  /*193d0*/  ISETP.GE.U32.AND P4, PT, R4, 0x7ffffdfa, PT ;  /* 0x7ffffdfa0400780c */ /* 0x000fe20003f86070 */
[----:B-1----:R-:W-:Y:S02]  /*193e0*/  VIADD R4, R6, 0xfffffe78 ;  /* 0xfffffe7806047836 */ /* 0x002fe40000000000 */
[----:B------:R-:W1:Y:S01]  /*193f0*/  LDC R6, c[0x0][0x3a0] ;  /* 0x0000e800ff067b82 */ /* 0x000e620000000800 */
[----:B---3--:R-:W-:-:S05]  /*19400*/  IMAD.WIDE R8, R2, 0x4, R112 ;  /* 0x0000000402087825 */ /* 0x008fca00078e0270 */
[----:B------:R3:W-:Y:S01]  /*19410*/  LDGSTS.E [R0+-0x5fff4], desc[UR22][R8.64], !P3 ;  /* 0xa000c00008007fae */ /* 0x0007e2000d9a1016 */
[----:B------:R-:W-:Y:S02]  /*19420*/  ISETP.GE.U32.AND P3, PT, R4, 0x7ffffdf9, PT ;  /* 0x7ffffdf90400780c */ /* 0x000fe40003f66070 */
[----:B------:R-:W-:Y:S02]  /*19430*/  IADD3 R4, PT, PT, R5, -0x189, RZ ;  /* 0xfffffe7705047810 */ /* 0x000fe40007ffe0ff */
[----:B------:R-:W2:Y:S01]  /*19440*/  LDC R5, c[0x0][0x3a0] ;  /* 0x0000e800ff057b82 */ /* 0x000ea20000000800 */
[----:B------:R3:W-:Y:S02]  /*19450*/  STL.64 [R1+0x718], R8 ;  /* 0x0007180801007387 */ /* 0x0007e40000100a00 */
[----:B---3--:R-:W-:Y:S01]  /*19460*/  IMAD.WIDE R8, R2, 0x4, R114 ;  /* 0x0000000402087825 */ /* 0x008fe200078e0272 */
[----:B------:R-:W-:-:S04]  /*19470*/  IADD3 R10, PT, PT, R10, -0x1c5, RZ ;  /* 0xfffffe3b0a0a7810 */ /* 0x000fc80007ffe0ff */
[----:B------:R-:W3:Y:S01]  /*19480*/  LDC R114, c[0x0][0x3a0] ;  /* 0x0000e800ff727b82 */ /* 0x000ee20000000800 */
        /* <DEDUP_REMOVED lines=9> */
[----:B------:R-:W-:Y:S02]  /*19520*/  VIADD R4, R6, 0xfffffe75 ;  /* 0xfffffe7506047836 */ /* 0x000fe40000000000 */
[----:B------:R-:W3:Y:S01]  /*19530*/  LDC R6, c[0x0][0x3a0] ;  /* 0x0000e800ff067b82 */ /* 0x000ee20000000800 */
[----:B-1----:R-:W-:-:S05]  /*19540*/  IMAD.WIDE R8, R2, 0x4, R118 ;  /* 0x0000000402087825 */ /* 0x002fca00078e0276 */
[----:B------:R1:W-:Y:S01]  /*19550*/  LDGSTS.E [R0+-0x5ffe8], desc[UR22][R8.64], !P4 ;  /* 0xa001800008007fae */ /* 0x0003e2000e1a1016 */
[----:B------:R-:W-:Y:S01]  /*19560*/  ISETP.GE.U32.AND P4, PT, R4, 0x7ffffdf6, PT ;  /* 0x7ffffdf60400780c */ /* 0x000fe20003f86070 */
[----:B--2---:R-:W-:Y:S02]  /*19570*/  VIADD R4, R5, 0xfffffe74 ;  /* 0xfffffe7405047836 */ /* 0x004fe40000000000 */
[----:B------:R-:W2:Y:S01]  /*19580*/  LDC R5, c[0x0][0x3a0] ;  /* 0x0000e800ff057b82 */ /* 0x000ea20000000800 */
[----:B------:R1:W-:Y:S02]  /*19590*/  STL.64 [R1+0x6e8], R8 ;  /* 0x0006e80801007387 */ /* 0x0003e40000100a00 */
        /* <DEDUP_REMOVED lines=28> */
[----:B---3--:R-:W-:Y:S02]  /*19760*/  VIADD R4, R6, 0xfffffe6f ;  /* 0xfffffe6f06047836 */ /* 0x008fe40000000000 */
[----:B------:R-:W3:Y:S01]  /*19770*/  LDC R6, c[0x0][0x3a0] ;  /* 0x0000e800ff067b82 */ /* 0x000ee20000000800 */
[----:B-1----:R-:W-:Y:S01]  /*19780*/  IMAD.WIDE R8, R2, 0x4, R130 ;  /* 0x0000000402087825 */ /* 0x002fe200078e0282 */
[----:B------:R-:W-:-:S06]  /*19790*/  IADD3 R30, PT, PT, R30, -0x1cf, RZ ;  /* 0xfffffe311e1e7810 */ /* 0x000fcc0007ffe0ff */
[----:B------:R-:W1:Y:S01]  /*197a0*/  LDC R131, c[0x0][0x3a0] ;  /* 0x0000e800ff837b82 */ /* 0x000e620000000800 */
[----:B------:R4:W-:Y:S01]  /*197b0*/  LDGSTS.E [R0+-0x5ffd0], desc[UR22][R8.64], !P6 ;  /* 0xa003000008007fae */ /* 0x0009e2000f1a1016 */
[----:B------:R-:W-:Y:S01]  /*197c0*/  ISETP.GE.U32.AND P6, PT, R4, 0x7ffffdf0, PT ;  /* 0x7ffffdf00400780c */ /* 0x000fe20003fc6070 */
[----:B--2---:R-:W-:-:S05]  /*197d0*/  VIADD R4, R5, 0xfffffe6e ;  /* 0xfffffe6e05047836 */ /* 0x004fca0000000000 */
[----:B------:R-:W2:Y:S01]  /*197e0*/  LDC R5, c[0x0][0x3a0] ;  /* 0x0000e800ff057b82 */ /* 0x000ea20000000800 */
[----:B------:R4:W-:Y:S02]  /*197f0*/  STL.64 [R1+0x678], R8 ;  /* 0x0006780801007387 */ /* 0x0009e40000100a00 */
[----:B----4-:R-:W-:-:S05]  /*19800*/  IMAD.WIDE R8, R2, 0x4, R144 ;  /* 0x0000000402087825 */ /* 0x010fca00078e0290 */
[----:B------:R4:W-:Y:S04]  /*19810*/  STL.64 [R1+0x668], R8 ;  /* 0x0006680801007387 */ /* 0x0009e80000100a00 */
[----:B------:R4:W-:Y:S01]  /*19820*/  LDGSTS.E [R0+-0x5ffcc], desc[UR22][R8.64], !P5 ;  /* 0xa003400008007fae */ /* 0x0009e2000e9a1016 */
[----:B------:R-:W-:Y:S02]  /*19830*/  ISETP.GE.U32.AND P5, PT, R4, 0x7ffffdef, PT ;  /* 0x7ffffdef0400780c */ /* 0x000fe40003fa6070 */
[----:B------:R-:W-:Y:S02]  /*19840*/  IADD3 R4, PT, PT, R7, -0x193, RZ ;  /* 0xfffffe6d07047810 */ /* 0x000fe40007ffe0ff */
[----:B------:R-:W1:Y:S01]  /*19850*/  LDC R7, c[0x0][0x3a0] ;  /* 0x0000e800ff077b82 */ /* 0x000e620000000800 */
[----:B----4-:R-:W-:-:S05]  /*19860*/  IMAD.WIDE R8, R2, 0x4, R146 ;  /* 0x0000000402087825 */ /* 0x010fca00078e0292 */
[----:B------:R4:W-:Y:S04]  /*19870*/  STL.64 [R1+0x648], R8 ;  /* 0x0006480801007387 */ /* 0x0009e80000100a00 */
[----:B------:R4:W-:Y:S01]  /*19880*/  LDGSTS.E [R0+-0x5ffc8], desc[UR22][R8.64], !P4 ;  /* 0xa003800008007fae */ /* 0x0009e2000e1a1016 */
[----:B------:R-:W-:Y:S01]  /*19890*/  ISETP.GE.U32.AND P4, PT, R4, 0x7ffffdee, PT ;  /* 0x7ffffdee0400780c */ /* 0x000fe20003f86070 */
[----:B---3--:R-:W-:Y:S02]  /*198a0*/  VIADD R4, R6, 0xfffffe6c ;  /* 0xfffffe6c06047836 */ /* 0x008fe40000000000 */
[----:B------:R-:W3:Y:S01]  /*198b0*/  LDC R6, c[0x0][0x3a0] ;  /* 0x0000e800ff067b82 */ /* 0x000ee20000000800 */
[----:B----4-:R-:W-:-:S05]  /*198c0*/  IMAD.WIDE R8, R2, 0x4, R148 ;  /* 0x0000000402087825 */ /* 0x010fca00078e0294 */
[----:B------:R4:W-:Y:S01]  /*198d0*/  LDGSTS.E [R0+-0x5ffc4], desc[UR22][R8.64], !P3 ;  /* 0xa003c00008007fae */ /* 0x0009e2000d9a1016 */
[----:B------:R-:W-:Y:S01]  /*198e0*/  ISETP.GE.U32.AND P3, PT, R4, 0x7ffffded, PT ;  /* 0x7ffffded0400780c */ /* 0x000fe20003f66070 */
[----:B--2---:R-:W-:Y:S02]  /*198f0*/  VIADD R4, R5, 0xfffffe6b ;  /* 0xfffffe6b05047836 */ /* 0x004fe40000000000 */
[----:B------:R-:W2:Y:S01]  /*19900*/  LDC R5, c[0x0][0x3a0] ;  /* 0x0000e800ff057b82 */ /* 0x000ea20000000800 */
[----:B------:R4:W-:Y:S02]  /*19910*/  STL.64 [R1+0x638], R8 ;  /* 0x0006380801007387 */ /* 0x0009e40000100a00 */
[----:B----4-:R-:W-:-:S05]  /*19920*/  IMAD.WIDE R8, R2, 0x4, R150 ;  /* 0x0000000402087825 */ /* 0x010fca00078e0296 */
[----:B------:R4:W-:Y:S04]  /*19930*/  STL.64 [R1+0x628], R8 ;  /* 0x0006280801007387 */ /* 0x0009e80000100a00 */
[----:B------:R4:W-:Y:S01]  /*19940*/  LDGSTS.E [R0+-0x5ffc0], desc[UR22][R8.64], !P6 ;  /* 0xa004000008007fae */ /* 0x0009e2000f1a1016 */
[----:B------:R-:W-:Y:S01]  /*19950*/  ISETP.GE.U32.AND P6, PT, R4, 0x7ffffdec, PT ;  /* 0x7ffffdec0400780c */ /* 0x000fe20003fc6070 */
[----:B-1----:R-:W-:Y:S02]  /*19960*/  VIADD R4, R7, 0xfffffe6a ;  /* 0xfffffe6a07047836 */ /* 0x002fe40000000000 */
        /* <DEDUP_REMOVED lines=9> */
[----:B------:R-:W-:Y:S02]  /*19a00*/  ISETP.GE.U32.AND P4, PT, R4, 0x7ffffdea, PT ;  /* 0x7ffffdea0400780c */ /* 0x000fe40003f86070 */
[----:B--2---:R-:W-:Y:S02]  /*19a10*/  IADD3 R4, PT, PT, R5, -0x198, RZ ;  /* 0xfffffe6805047810 */ /* 0x004fe40007ffe0ff */
        /* <DEDUP_REMOVED lines=29> */
[----:B------:R-:W-:Y:S02]  /*19bf0*/  ISETP.GE.U32.AND P3, PT, R4, 0x7ffffde5, PT ;  /* 0x7ffffde50400780c */ /* 0x000fe40003f66070 */
[----:B---3--:R-:W-:Y:S02]  /*19c00*/  IADD3 R4, PT, PT, R6, -0x19d, RZ ;  /* 0xfffffe6306047810 */ /* 0x008fe40007ffe0ff */
        /* <DEDUP_REMOVED lines=28> */
[----:B------:R-:W-:Y:S02]  /*19dd0*/  ISETP.GE.U32.AND P6, PT, R4, 0x7ffffde0, PT ;  /* 0x7ffffde00400780c */ /* 0x000fe40003fc6070 */
[----:B-1----:R-:W-:Y:S02]  /*19de0*/  IADD3 R4, PT, PT, R7, -0x1a2, RZ ;  /* 0xfffffe5e07047810 */ /* 0x002fe40007ffe0ff */
        /* <DEDUP_REMOVED lines=116> */
[----:B------:R4:W-:Y:S04]  /*1a530*/  STL.64 [R1+0x98], R8 ;  /* 0x0000980801007387 */ /* 0x0009e80000100a00 */
[----:B------:R4:W-:Y:S01]  /*1a540*/  LDGSTS.E [R0+-0x5ff40], desc[UR22][R8.64], !P6 ;  /* 0xa00c000008007fae */ /* 0x0009e2000f1a1016 */
[----:B------:R-:W-:Y:S02]  /*1a550*/  ISETP.GE.U32.AND P6, PT, R4, 0x7ffffdcc, PT ;  /* 0x7ffffdcc0400780c */ /* 0x000fe40003fc6070 */
[----:B--2---:R-:W-:Y:S02]  /*1a560*/  IADD3 R4, PT, PT, R5, -0x1b6, RZ ;  /* 0xfffffe4a05047810 */ /* 0x004fe40007ffe0ff */
[----:B------:R-:W2:Y:S01]  /*1a570*/  LDC R5, c[0x0][0x3a0] ;  /* 0x0000e800ff057b82 */ /* 0x000ea20000000800 */
[----:B----4-:R-:W-:-:S05]  /*1a580*/  IMAD.WIDE R8, R2, 0x4, R216 ;  /* 0x0000000402087825 */ /* 0x010fca00078e02d8 */
[----:B------:R4:W-:Y:S04]  /*1a590*/  STL.64 [R1+0x88], R8 ;  /* 0x0000880801007387 */ /* 0x0009e80000100a00 */
[----:B------:R4:W-:Y:S01]  /*1a5a0*/  LDGSTS.E [R0+-0x5ff3c], desc[UR22][R8.64], !P5 ;  /* 0xa00c400008007fae */ /* 0x0009e2000e9a1016 */
[----:B------:R-:W-:Y:S01]  /*1a5b0*/  ISETP.GE.U32.AND P5, PT, R4, 0x7ffffdcb, PT ;  /* 0x7ffffdcb0400780c */ /* 0x000fe20003fa6070 */
[----:B----4-:R-:W-:-:S05]  /*1a5c0*/  IMAD.WIDE R8, R2, 0x4, R218 ;  /* 0x0000000402087825 */ /* 0x010fca00078e02da */
[----:B------:R4:W-:Y:S04]  /*1a5d0*/  STL.64 [R1+0x78], R8 ;  /* 0x0000780801007387 */ /* 0x0009e80000100a00 */
[----:B------:R4:W-:Y:S01]  /*1a5e0*/  LDGSTS.E [R0+-0x5ff38], desc[UR22][R8.64], !P4 ;  /* 0xa00c800008007fae */ /* 0x0009e2000e1a1016 */
        /* <DEDUP_REMOVED lines=11> */
[----:B------:R-:W-:Y:S01]  /*1a6a0*/  ISETP.GE.U32.AND P3, PT, R4, 0x7ffffdc9, PT ;  /* 0x7ffffdc90400780c */ /* 0x000fe20003f66070 */
[----:B--2---:R-:W-:Y:S02]  /*1a6b0*/  VIADD R4, R5, 0xfffffe47 ;  /* 0xfffffe4705047836 */ /* 0x004fe40000000000 */
[----:B------:R-:W2:Y:S01]  /*1a6c0*/  LDC R5, c[0x0][0x3a0] ;  /* 0x0000e800ff057b82 */ /* 0x000ea20000000800 */
[----:B----4-:R-:W-:-:S05]  /*1a6d0*/  IMAD.WIDE R8, R2, 0x4, R224 ;  /* 0x0000000402087825 */ /* 0x010fca00078e02e0 */
[----:B------:R4:W-:Y:S04]  /*1a6e0*/  STL.64 [R1+0x48], R8 ;  /* 0x0000480801007387 */ /* 0x0009e80000100a00 */
[----:B------:R4:W-:Y:S01]  /*1a6f0*/  LDGSTS.E [R0+-0x5ff2c], desc[UR22][R8.64], !P5 ;  /* 0xa00d400008007fae */ /* 0x0009e2000e9a1016 */
[----:B------:R-:W-:Y:S01]  /*1a700*/  ISETP.GE.U32.AND P6, PT, R4, 0x7ffffdc8, PT ;  /* 0x7ffffdc80400780c */ /* 0x000fe20003fc6070 */
[----:B----4-:R-:W-:-:S05]  /*1a710*/  IMAD.WIDE R8, R2, 0x4, R226 ;  /* 0x0000000402087825 */ /* 0x010fca00078e02e2 */
[----:B------:R4:W-:Y:S04]  /*1a720*/  STL.64 [R1+0x38], R8 ;  /* 0x0000380801007387 */ /* 0x0009e80000100a00 */
[----:B------:R4:W-:Y:S02]  /*1a730*/  LDGSTS.E [R0+-0x5ff28], desc[UR22][R8.64], !P4 ;  /* 0xa00d800008007fae */ /* 0x0009e4000e1a1016 */
        /* <DEDUP_REMOVED lines=8> */
[----:B------:R-:W4:Y:S04]  /*1a7c0*/  LDL.LU.64 R20, [R1] ;  /* 0x0000000001147983 */ /* 0x000f280000300a00 */
[----:B------:R-:W4:Y:S04]  /*1a7d0*/  LDL.LU.64 R22, [R1+0x10] ;  /* 0x0000100001167983 */ /* 0x000f280000300a00 */
[----:B------:R-:W4:Y:S04]  /*1a7e0*/  LDL.LU.64 R74, [R1+0x20] ;  /* 0x00002000014a7983 */ /* 0x000f280000300a00 */
[----:B------:R-:W4:Y:S01]  /*1a7f0*/  LDL.LU.64 R42, [R1+0x30] ;  /* 0x00003000012a7983 */ /* 0x000f220000300a00 */
[----:B-1----:R-:W-:-:S02]  /*1a800*/  VIADD R4, R7, 0xfffffe46 ;  /* 0xfffffe4607047836 */ /* 0x002fc40000000000 */
[----:B------:R-:W1:Y:S03]  /*1a810*/  LDC R7, c[0x0][0x3a0] ;  /* 0x0000e800ff077b82 */ /* 0x000e660000000800 */
[----:B------:R-:W-:Y:S02]  /*1a820*/  ISETP.GE.U32.AND P5, PT, R4, 0x7ffffdc7, PT ;  /* 0x7ffffdc70400780c */ /* 0x000fe40003fa6070 */
[----:B---3--:R-:W-:-:S03]  /*1a830*/  IADD3 R4, PT, PT, R6, -0x1bb, RZ ;  /* 0xfffffe4506047810 */ /* 0x008fc60007ffe0ff */
[----:B------:R-:W3:Y:S01]  /*1a840*/  LDC R6, c[0x0][0x3a0] ;  /* 0x0000e800ff067b82 */ /* 0x000ee20000000800 */
[----:B------:R-:W-:Y:S01]  /*1a850*/  ISETP.GE.U32.AND P4, PT, R4, 0x7ffffdc6, PT ;  /* 0x7ffffdc60400780c */ /* 0x000fe20003f86070 */
[----:B--2---:R-:W-:-:S06]  /*1a860*/  VIADD R4, R5, 0xfffffe44 ;  /* 0xfffffe4405047836 */ /* 0x004fcc0000000000 */
[----:B------:R-:W2:Y:S01]  /*1a870*/  LDC R5, c[0x0][0x3a0] ;  /* 0x0000e800ff057b82 */ /* 0x000ea20000000800 */
[----:B------:R-:W-:Y:S01]  /*1a880*/  ISETP.GE.U32.AND P3, PT, R4, 0x7ffffdc5, PT ;  /* 0x7ffffdc50400780c */ /* 0x000fe20003f66070 */
[----:B------:R4:W-:Y:S04]  /*1a890*/  LDGSTS.E [R0+-0x5ff1c], desc[UR22][R8.64], !P5 ;  /* 0xa00e400008007fae */ /* 0x0009e8000e9a1016 */
[----:B------:R-:W-:Y:S01]  /*1a8a0*/  LDGSTS.E [R0+-0x5ff18], desc[UR22][R250.64], !P4 ;  /* 0xa00e8000fa007fae */ /* 0x000fe2000e1a1016 */
[----:B-1----:R-:W-:Y:S02]  /*1a8b0*/  VIADD R4, R7, 0xfffffe43 ;  /* 0xfffffe4307047836 */ /* 0x002fe40000000000 */
[----:B------:R-:W1:Y:S03]  /*1a8c0*/  LDC R7, c[0x0][0x3a0] ;  /* 0x0000e800ff077b82 */ /* 0x000e660000000800 */
[----:B------:R-:W-:-:S02]  /*1a8d0*/  ISETP.GE.U32.AND P6, PT, R4, 0x7ffffdc4, PT ;  /* 0x7ffffdc40400780c */ /* 0x000fc40003fc6070 */
[----:B------:R-:W-:Y:S01]  /*1a8e0*/  LDGSTS.E [R0+-0x5ff14], desc[UR22][R246.64], !P3 ;  /* 0xa00ec000f6007fae */ /* 0x000fe2000d9a1016 */
[----:B---3--:R-:W-:Y:S02]  /*1a8f0*/  VIADD R4, R6, 0xfffffe42 ;  /* 0xfffffe4206047836 */ /* 0x008fe40000000000 */
[----:B------:R-:W3:Y:S03]  /*1a900*/  LDC R6, c[0x0][0x3a0] ;  /* 0x0000e800ff067b82 */ /* 0x000ee60000000800 */
[----:B------:R-:W-:Y:S01]  /*1a910*/  ISETP.GE.U32.AND P5, PT, R4, 0x7ffffdc3, PT ;  /* 0x7ffffdc30400780c */ /* 0x000fe20003fa6070 */
[----:B--2---:R-:W-:-:S04]  /*1a920*/  VIADD R4, R5, 0xfffffe41 ;  /* 0xfffffe4105047836 */ /* 0x004fc80000000000 */
[----:B------:R-:W2:Y:S01]  /*1a930*/  LDC R5, c[0x0][0x3a0] ;  /* 0x0000e800ff057b82 */ /* 0x000ea20000000800 */
[----:B------:R-:W-:Y:S01]  /*1a940*/  LDGSTS.E [R0+-0x5ff10], desc[UR22][R242.64], !P6 ;  /* 0xa00f0000f2007fae */ /* 0x000fe2000f1a1016 */
[----:B------:R-:W-:Y:S02]  /*1a950*/  ISETP.GE.U32.AND P4, PT, R4, 0x7ffffdc2, PT ;  /* 0x7ffffdc20400780c */ /* 0x000fe40003f86070 */
[----:B-1----:R-:W-:-:S04]  /*1a960*/  IADD3 R4, PT, PT, R7, -0x1c0, RZ ;  /* 0xfffffe4007047810 */ /* 0x002fc80007ffe0ff */
[----:B----4-:R-:W1:Y:S01]  /*1a970*/  LDC R8, c[0x0][0x3a0] ;  /* 0x0000e800ff087b82 */ /* 0x010e620000000800 */
[----:B------:R-:W-:Y:S07]  /*1a980*/  LDGSTS.E [R0+-0x5ff0c], desc[UR22][R240.64], !P5 ;  /* 0xa00f4000f0007fae */ /* 0x000fee000e9a1016 */
[----:B------:R-:W4:Y:S01]  /*1a990*/  LDC R7, c[0x0][0x3a0] ;  /* 0x0000e800ff077b82 */ /* 0x000f220000000800 */
[----:B------:R-:W-:Y:S01]  /*1a9a0*/  ISETP.GE.U32.AND P3, PT, R4, 0x7ffffdc1, PT ;  /* 0x7ffffdc10400780c */ /* 0x000fe20003f66070 */
[----:B---3--:R-:W-:-:S05]  /*1a9b0*/  VIADD R4, R6, 0xfffffe3f ;  /* 0xfffffe3f06047836 */ /* 0x008fca0000000000 */
[----:B------:R-:W-:Y:S01]  /*1a9c0*/  ISETP.GE.U32.AND P6, PT, R4, 0x7ffffdc0, PT ;  /* 0x7ffffdc00400780c */ /* 0x000fe20003fc6070 */
[----:B--2---:R-:W-:Y:S01]  /*1a9d0*/  VIADD R4, R5, 0xfffffe3e ;  /* 0xfffffe3e05047836 */ /* 0x004fe20000000000 */
[----:B------:R-:W-:Y:S04]  /*1a9e0*/  STL.64 [R1+0xc58], R250 ;  /* 0x000c58fa01007387 */ /* 0x000fe80000100a00 */
[----:B------:R-:W-:Y:S01]  /*1a9f0*/  ISETP.GE.U32.AND P5, PT, R4, 0x7ffffdbf, PT ;  /* 0x7ffffdbf0400780c */ /* 0x000fe20003fa6070 */
[----:B------:R-:W-:Y:S01]  /*1aa00*/  IMAD.WIDE R4, R2, 0x4, R248 ;  /* 0x0000000402047825 */ /* 0x000fe200078e02f8 */
[----:B------:R-:W-:Y:S04]  /*1aa10*/  STL.64 [R1+0xc60], R246 ;  /* 0x000c60f601007387 */ /* 0x000fe80000100a00 */
[----:B------:R-:W-:Y:S01]  /*1aa20*/  STL.64 [R1+0xc68], R242 ;  /* 0x000c68f201007387 */ /* 0x000fe20000100a00 */
[----:B-1----:R-:W-:-:S03]  /*1aa30*/  VIADD R8, R8, 0xfffffe3c ;  /* 0xfffffe3c08087836 */ /* 0x002fc60000000000 */
[----:B------:R-:W-:Y:S01]  /*1aa40*/  LDGSTS.E [R0+-0x5ff08], desc[UR22][R4.64], !P4 ;  /* 0xa00f800004007fae */ /* 0x000fe2000e1a1016 */
[----:B----4-:R-:W-:-:S03]  /*1aa50*/  VIADD R6, R7, 0xfffffe3d ;  /* 0xfffffe3d07067836 */ /* 0x010fc60000000000 */
[----:B------:R-:W-:Y:S02]  /*1aa60*/  STL.64 [R1+0xc70], R240 ;  /* 0x000c70f001007387 */ /* 0x000fe40000100a00 */
[----:B------:R-:W-:Y:S02]  /*1aa70*/  ISETP.GE.U32.AND P4, PT, R6, 0x7ffffdbe, PT ;  /* 0x7ffffdbe0600780c */ /* 0x000fe40003f86070 */
[----:B------:R-:W-:Y:S01]  /*1aa80*/  STL.64 [R1+0xc78], R4 ;  /* 0x000c780401007387 */ /* 0x000fe20000100a00 */
[----:B------:R-:W-:Y:S02]  /*1aa90*/  VIADD R12, R12, 0xfffffe3a ;  /* 0xfffffe3a0c0c7836 */ /* 0x000fe40000000000 */
[----:B------:R-:W-:Y:S02]  /*1aaa0*/  IMAD.WIDE R6, R2, 0x4, R20 ;  /* 0x0000000402067825 */ /* 0x000fe400078e0214 */
[----:B------:R-:W2:Y:S04]  /*1aab0*/  LDL.LU.64 R20, [R1+0x40] ;  /* 0x0000400001147983 */ /* 0x000ea80000300a00 */
[----:B------:R-:W-:Y:S01]  /*1aac0*/  LDGSTS.E [R0+-0x5ff04], desc[UR22][R6.64], !P3 ;  /* 0xa00fc00006007fae */ /* 0x000fe2000d9a1016 */
[----:B------:R-:W-:Y:S01]  /*1aad0*/  ISETP.GE.U32.AND P3, PT, R8, 0x7ffffdbd, PT ;  /* 0x7ffffdbd0800780c */ /* 0x000fe20003f66070 */
[----:B------:R-:W-:-:S02]  /*1aae0*/  IMAD.WIDE R8, R2, 0x4, R22 ;  /* 0x0000000402087825 */ /* 0x000fc400078e0216 */
[----:B------:R-:W-:Y:S04]  /*1aaf0*/  STL.64 [R1+0xc80], R6 ;  /* 0x000c800601007387 */ /* 0x000fe80000100a00 */
[----:B------:R-:W3:Y:S04]  /*1ab00*/  LDL.LU.64 R22, [R1+0x50] ;  /* 0x0000500001167983 */ /* 0x000ee80000300a00 */
[----:B------:R-:W-:Y:S01]  /*1ab10*/  LDGSTS.E [R0+-0x5ff00], desc[UR22][R8.64], !P6 ;  /* 0xa010000008007fae */ /* 0x000fe2000f1a1016 */
[----:B------:R-:W-:Y:S01]  /*1ab20*/  ISETP.GE.U32.AND P6, PT, R10, 0x7ffffdbc, PT ;  /* 0x7ffffdbc0a00780c */ /* 0x000fe20003fc6070 */
[----:B------:R-:W-:-:S02]  /*1ab30*/  IMAD.WIDE R10, R2, 0x4, R74 ;  /* 0x00000004020a7825 */ /* 0x000fc400078e024a */
[----:B------:R-:W-:Y:S04]  /*1ab40*/  STL.64 [R1+0xc88], R8 ;  /* 0x000c880801007387 */ /* 0x000fe80000100a00 */
[----:B------:R-:W4:Y:S04]  /*1ab50*/  LDL.LU.64 R74, [R1+0x60] ;  /* 0x00006000014a7983 */ /* 0x000f280000300a00 */
[----:B------:R-:W-:Y:S01]  /*1ab60*/  LDGSTS.E [R0+-0x5fefc], desc[UR22][R10.64], !P5 ;  /* 0xa01040000a007fae */ /* 0x000fe2000e9a1016 */
[----:B------:R-:W-:Y:S01]  /*1ab70*/  ISETP.GE.U32.AND P5, PT, R12, 0x7ffffdbb, PT ;  /* 0x7ffffdbb0c00780c */ /* 0x000fe20003fa6070 */
[----:B------:R-:W-:-:S02]  /*1ab80*/  IMAD.WIDE R12, R2, 0x4, R42 ;  /* 0x00000004020c7825 */ /* 0x000fc400078e022a */
[----:B------:R-:W-:Y:S04]  /*1ab90*/  STL.64 [R1+0xc90], R10 ;  /* 0x000c900a01007387 */ /* 0x000fe80000100a00 */
[----:B------:R-:W4:Y:S04]  /*1aba0*/  LDL.LU.64 R42, [R1+0x70] ;  /* 0x00007000012a7983 */ /* 0x000f280000300a00 */
[----:B------:R-:W-:Y:S04]  /*1abb0*/  STL.64 [R1+0xc98], R12 ;  /* 0x000c980c01007387 */ /* 0x000fe80000100a00 */
[----:B------:R-:W4:Y:S01]  /*1abc0*/  LDL.LU.64 R44, [R1+0x80] ;  /* 0x00008000012c7983 */ /* 0x000f220000300a00 */
[----:B------:R-:W-:-:S03]  /*1abd0*/  VIADD R14, R14, 0xfffffe39 ;  /* 0xfffffe390e0e7836 */ /* 0x000fc60000000000 */
[----:B------:R-:W-:Y:S02]  /*1abe0*/  LDGSTS.E [R0+-0x5fef8], desc[UR22][R12.64], !P4 ;  /* 0xa01080000c007fae */ /* 0x000fe4000e1a1016 */
[----:B------:R-:W-:Y:S01]  /*1abf0*/  ISETP.GE.U32.AND P4, PT, R14, 0x7ffffdba, PT ;  /* 0x7ffffdba0e00780c */ /* 0x000fe20003f86070 */
[----:B------:R-:W-:Y:S02]  /*1ac00*/  VIADD R16, R16, 0xfffffe38 ;  /* 0xfffffe3810107836 */ /* 0x000fe40000000000 */
[----:B------:R-:W-:Y:S02]  /*1ac10*/  VIADD R18, R18, 0xfffffe37 ;  /* 0xfffffe3712127836 */ /* 0x000fe40000000000 */
[----:B--2---:R-:W-:Y:S02]  /*1ac20*/  IMAD.WIDE R14, R2, 0x4, R20 ;  /* 0x00000004020e7825 */ /* 0x004fe400078e0214 */
[----:B------:R-:W1:Y:S03]  /*1ac30*/  LDC R20, c[0x0][0x3a0] ;  /* 0x0000e800ff147b82 */ /* 0x000e660000000800 */
[----:B------:R-:W-:Y:S01]  /*1ac40*/  LDGSTS.E [R0+-0x5fef4], desc[UR22][R14.64], !P3 ;  /* 0xa010c0000e007fae */ /* 0x000fe2000d9a1016 */
[----:B------:R-:W-:-:S03]  /*1ac50*/  ISETP.GE.U32.AND P3, PT, R16, 0x7ffffdb9, PT ;  /* 0x7ffffdb91000780c */ /* 0x000fc60003f66070 */
[----:B------:R-:W-:Y:S01]  /*1ac60*/  STL.64 [R1+0xca0], R14 ;  /* 0x000ca00e01007387 */ /* 0x000fe20000100a00 */
[----:B---3--:R-:W-:-:S03]  /*1ac70*/  IMAD.WIDE R16, R2, 0x4, R22 ;  /* 0x0000000402107825 */ /* 0x008fc600078e0216 */
[----:B------:R-:W2:Y:S01]  /*1ac80*/  LDL.LU.64 R76, [R1+0x90] ;  /* 0x00009000014c7983 */ /* 0x000ea20000300a00 */
[----:B------:R-:W3:Y:S03]  /*1ac90*/  LDC R22, c[0x0][0x3a0] ;  /* 0x0000e800ff167b82 */ /* 0x000ee60000000800 */
[----:B------:R-:W-:Y:S01]  /*1aca0*/  LDGSTS.E [R0+-0x5fef0], desc[UR22][R16.64], !P6 ;  /* 0xa011000010007fae */ /* 0x000fe2000f1a1016 */
[----:B------:R-:W-:-:S03]  /*1acb0*/  ISETP.GE.U32.AND P6, PT, R18, 0x7ffffdb8, PT ;  /* 0x7ffffdb81200780c */ /* 0x000fc60003fc6070 */
[----:B------:R-:W-:Y:S01]  /*1acc0*/  STL.64 [R1+0xca8], R16 ;  /* 0x000ca81001007387 */ /* 0x000fe20000100a00 */
[----:B----4-:R-:W-:-:S03]  /*1acd0*/  IMAD.WIDE R18, R2, 0x4, R74 ;  /* 0x0000000402127825 */ /* 0x010fc600078e024a */
[----:B------:R-:W4:Y:S01]  /*1ace0*/  LDL.LU.64 R74, [R1+0xa0] ;  /* 0x0000a000014a7983 */ /* 0x000f220000300a00 */
[----:B-1----:R-:W-:-:S03]  /*1acf0*/  IADD3 R20, PT, PT, R20, -0x1ca, RZ ;  /* 0xfffffe3614147810 */ /* 0x002fc60007ffe0ff */
[----:B------:R-:W-:Y:S01]  /*1ad00*/  LDGSTS.E [R0+-0x5feec], desc[UR22][R18.64], !P5 ;  /* 0xa011400012007fae */ /* 0x000fe2000e9a1016 */
[----:B------:R-:W-:-:S03]  /*1ad10*/  ISETP.GE.U32.AND P5, PT, R20, 0x7ffffdb7, PT ;  /* 0x7ffffdb71400780c */ /* 0x000fc60003fa6070 */
[----:B------:R-:W-:Y:S01]  /*1ad20*/  STL.64 [R1+0xcb0], R18 ;  /* 0x000cb01201007387 */ /* 0x000fe20000100a00 */
[----:B------:R-:W-:-:S03]  /*1ad30*/  IMAD.WIDE R20, R2, 0x4, R42 ;  /* 0x0000000402147825 */ /* 0x000fc600078e022a */
[----:B------:R-:W4:Y:S01]  /*1ad40*/  LDL.LU.64 R42, [R1+0xb0] ;  /* 0x0000b000012a7983 */ /* 0x000f220000300a00 */
[----:B---3--:R-:W-:-:S03]  /*1ad50*/  VIADD R22, R22, 0xfffffe35 ;  /* 0xfffffe3516167836 */ /* 0x008fc60000000000 */
[----:B------:R-:W-:Y:S02]  /*1ad60*/  LDGSTS.E [R0+-0x5fee8], desc[UR22][R20.64], !P4 ;  /* 0xa011800014007fae */ /* 0x000fe4000e1a1016 */
[----:B------:R-:W-:Y:S02]  /*1ad70*/  ISETP.GE.U32.AND P4, PT, R22, 0x7ffffdb6, PT ;  /* 0x7ffffdb61600780c */ /* 0x000fe40003f86070 */
[----:B------:R1:W-:Y:S01]  /*1ad80*/  STL.64 [R1+0xcb8], R20 ;  /* 0x000cb81401007387 */ /* 0x0003e20000100a00 */
[----:B------:R-:W-:-:S03]  /*1ad90*/  IMAD.WIDE R22, R2, 0x4, R44 ;  /* 0x0000000402167825 */ /* 0x000fc600078e022c */
[----:B------:R-:W3:Y:S01]  /*1ada0*/  LDL.LU.64 R44, [R1+0xb8] ;  /* 0x0000b800012c7983 */ /* 0x000ee20000300a00 */
[----:B------:R-:W-:-:S03]  /*1adb0*/  VIADD R24, R24, 0xfffffe34 ;  /* 0xfffffe3418187836 */ /* 0x000fc60000000000 */
[----:B------:R-:W-:Y:S02]  /*1adc0*/  LDGSTS.E [R0+-0x5fee4], desc[UR22][R22.64], !P3 ;  /* 0xa011c00016007fae */ /* 0x000fe4000d9a1016 */
[----:B------:R-:W-:Y:S01]  /*1add0*/  ISETP.GE.U32.AND P3, PT, R24, 0x7ffffdb5, PT ;  /* 0x7ffffdb51800780c */ /* 0x000fe20003f66070 */
[----:B------:R-:W-:Y:S01]  /*1ade0*/  VIADD R26, R26, 0xfffffe33 ;  /* 0xfffffe331a1a7836 */ /* 0x000fe20000000000 */
[----:B------:R-:W-:Y:S01]  /*1adf0*/  STL.64 [R1+0xcc0], R22 ;  /* 0x000cc01601007387 */ /* 0x000fe20000100a00 */
[----:B------:R-:W-:Y:S02]  /*1ae00*/  VIADD R28, R28, 0xfffffe32 ;  /* 0xfffffe321c1c7836 */ /* 0x000fe40000000000 */
[----:B--2---:R-:W-:Y:S02]  /*1ae10*/  IMAD.WIDE R24, R2, 0x4, R76 ;  /* 0x0000000402187825 */ /* 0x004fe400078e024c */
[----:B------:R-:W2:Y:S04]  /*1ae20*/  LDL.LU.64 R76, [R1+0xc0] ;  /* 0x0000c000014c7983 */ /* 0x000ea80000300a00 */
[----:B------:R-:W-:Y:S01]  /*1ae30*/  LDGSTS.E [R0+-0x5fee0], desc[UR22][R24.64], !P6 ;  /* 0xa012000018007fae */ /* 0x000fe2000f1a1016 */
[----:B------:R-:W-:-:S03]  /*1ae40*/  ISETP.GE.U32.AND P6, PT, R26, 0x7ffffdb4, PT ;  /* 0x7ffffdb41a00780c */ /* 0x000fc60003fc6070 */
[----:B------:R-:W-:Y:S01]  /*1ae50*/  STL.64 [R1+0xcc8], R24 ;  /* 0x000cc81801007387 */ /* 0x000fe20000100a00 */
[----:B----4-:R-:W-:-:S03]  /*1ae60*/  IMAD.WIDE R26, R2, 0x4, R74 ;  /* 0x00000004021a7825 */ /* 0x010fc600078e024a */
[----:B------:R-:W4:Y:S04]  /*1ae70*/  LDL.LU.64 R74, [R1+0xc8] ;  /* 0x0000c800014a7983 */ /* 0x000f280000300a00 */
[----:B------:R-:W-:Y:S01]  /*1ae80*/  LDGSTS.E [R0+-0x5fedc], desc[UR22][R26.64], !P5 ;  /* 0xa01240001a007fae */ /* 0x000fe2000e9a1016 */
[----:B------:R-:W-:-:S03]  /*1ae90*/  ISETP.GE.U32.AND P5, PT, R28, 0x7ffffdb3, PT ;  /* 0x7ffffdb31c00780c */ /* 0x000fc60003fa6070 */
[----:B------:R-:W-:Y:S01]  /*1aea0*/  STL.64 [R1+0xcd0], R26 ;  /* 0x000cd01a01007387 */ /* 0x000fe20000100a00 */
[----:B------:R-:W-:-:S03]  /*1aeb0*/  IMAD.WIDE R28, R2, 0x4, R42 ;  /* 0x00000004021c7825 */ /* 0x000fc600078e022a */
[----:B------:R-:W4:Y:S04]  /*1aec0*/  LDL.LU.64 R42, [R1+0xd0] ;  /* 0x0000d000012a7983 */ /* 0x000f280000300a00 */
[----:B------:R-:W-:Y:S01]  /*1aed0*/  LDGSTS.E [R0+-0x5fed8], desc[UR22][R28.64], !P4 ;  /* 0xa01280001c007fae */ /* 0x000fe2000e1a1016 */
[----:B------:R-:W-:-:S03]  /*1aee0*/  ISETP.GE.U32.AND P4, PT, R30, 0x7ffffdb2, PT ;  /* 0x7ffffdb21e00780c */ /* 0x000fc60003f86070 */
[----:B------:R-:W-:Y:S01]  /*1aef0*/  STL.64 [R1+0xcd8], R28 ;  /* 0x000cd81c01007387 */ /* 0x000fe20000100a00 */
[----:B---3--:R-:W-:-:S03]  /*1af00*/  IMAD.WIDE R30, R2, 0x4, R44 ;  /* 0x00000004021e7825 */ /* 0x008fc600078e022c */
[----:B------:R-:W3:Y:S01]  /*1af10*/  LDL.LU.64 R44, [R1+0xd8] ;  /* 0x0000d800012c7983 */ /* 0x000ee20000300a00 */
[----:B------:R-:W-:-:S03]  /*1af20*/  VIADD R32, R32, 0xfffffe30 ;  /* 0xfffffe3020207836 */ /* 0x000fc60000000000 */
[----:B------:R-:W-:Y:S01]  /*1af30*/  LDGSTS.E [R0+-0x5fed4], desc[UR22][R30.64], !P3 ;  /* 0xa012c0001e007fae */ /* 0x000fe2000d9a1016 */
[----:B------:R-:W-:Y:S01]  /*1af40*/  VIADD R34, R34, 0xfffffe2f ;  /* 0xfffffe2f22227836 */ /* 0x000fe20000000000 */
[----:B------:R-:W-:Y:S02]  /*1af50*/  ISETP.GE.U32.AND P3, PT, R32, 0x7ffffdb1, PT ;  /* 0x7ffffdb12000780c */ /* 0x000fe40003f66070 */
[----:B------:R-:W-:Y:S04]  /*1af60*/  STL.64 [R1+0xce0], R30 ;  /* 0x000ce01e01007387 */ /* 0x000fe80000100a00 */
[----:B------:R-:W3:Y:S01]  /*1af70*/  LDL.LU.64 R46, [R1+0xe0] ;  /* 0x0000e000012e7983 */ /* 0x000ee20000300a00 */
[----:B------:R-:W-:Y:S02]  /*1af80*/  VIADD R36, R36, 0xfffffe2e ;  /* 0xfffffe2e24247836 */ /* 0x000fe40000000000 */
[----:B--2---:R-:W-:-:S05]  /*1af90*/  IMAD.WIDE R32, R2, 0x4, R76 ;  /* 0x0000000402207825 */ /* 0x004fca00078e024c */
[----:B------:R-:W-:Y:S01]  /*1afa0*/  LDGSTS.E [R0+-0x5fed0], desc[UR22][R32.64], !P6 ;  /* 0xa013000020007fae */ /* 0x000fe2000f1a1016 */
[----:B------:R-:W-:-:S03]  /*1afb0*/  ISETP.GE.U32.AND P6, PT, R34, 0x7ffffdb0, PT ;  /* 0x7ffffdb02200780c */ /* 0x000fc60003fc6070 */
[----:B------:R-:W-:Y:S04]  /*1afc0*/  STL.64 [R1+0xce8], R32 ;  /* 0x000ce82001007387 */ /* 0x000fe80000100a00 */
[----:B------:R-:W2:Y:S01]  /*1afd0*/  LDL.LU.64 R48, [R1+0xe8] ;  /* 0x0000e80001307983 */ /* 0x000ea20000300a00 */
[----:B----4-:R-:W-:-:S05]  /*1afe0*/  IMAD.WIDE R34, R2, 0x4, R74 ;  /* 0x0000000402227825 */ /* 0x010fca00078e024a */
[----:B------:R-:W-:Y:S04]  /*1aff0*/  STL.64 [R1+0xcf0], R34 ;  /* 0x000cf02201007387 */ /* 0x000fe80000100a00 */
[----:B------:R-:W4:Y:S04]  /*1b000*/  LDL.LU.64 R74, [R1+0xf0] ;  /* 0x0000f000014a7983 */ /* 0x000f280000300a00 */
[----:B------:R-:W-:Y:S01]  /*1b010*/  LDGSTS.E [R0+-0x5fecc], desc[UR22][R34.64], !P5 ;  /* 0xa013400022007fae */ /* 0x000fe2000e9a1016 */
[----:B------:R-:W-:Y:S01]  /*1b020*/  ISETP.GE.U32.AND P5, PT, R36, 0x7ffffdaf, PT ;  /* 0x7ffffdaf2400780c */ /* 0x000fe20003fa6070 */
[----:B------:R-:W-:-:S02]  /*1b030*/  IMAD.WIDE R36, R2, 0x4, R42 ;  /* 0x0000000402247825 */ /* 0x000fc400078e022a */
[----:B------:R-:W1:Y:S03]  /*1b040*/  LDC R42, c[0x0][0x3a0] ;  /* 0x0000e800ff2a7b82 */ /* 0x000e660000000800 */
[----:B------:R-:W-:Y:S01]  /*1b050*/  LDGSTS.E [R0+-0x5fec8], desc[UR22][R36.64], !P4 ;  /* 0xa013800024007fae */ /* 0x000fe2000e1a1016 */
[----:B------:R-:W-:-:S03]  /*1b060*/  ISETP.GE.U32.AND P4, PT, R38, 0x7ffffdae, PT ;  /* 0x7ffffdae2600780c */ /* 0x000fc60003f86070 */
[----:B------:R-:W-:Y:S01]  /*1b070*/  STL.64 [R1+0xcf8], R36 ;  /* 0x000cf82401007387 */ /* 0x000fe20000100a00 */
[----:B---3--:R-:W-:Y:S02]  /*1b080*/  IMAD.WIDE R38, R2, 0x4, R44 ;  /* 0x0000000402267825 */ /* 0x008fe400078e022c */
[----:B------:R-:W3:Y:S01]  /*1b090*/  LDC R44, c[0x0][0x3a0] ;  /* 0x0000e800ff2c7b82 */ /* 0x000ee20000000800 */
[----:B------:R-:W4:Y:S04]  /*1b0a0*/  LDL.LU.64 R76, [R1+0xf8] ;  /* 0x0000f800014c7983 */ /* 0x000f280000300a00 */
[----:B------:R-:W-:Y:S04]  /*1b0b0*/  STL.64 [R1+0xd00], R38 ;  /* 0x000d002601007387 */ /* 0x000fe80000100a00 */
[----:B------:R-:W4:Y:S04]  /*1b0c0*/  LDL.LU.64 R78, [R1+0x100] ;  /* 0x00010000014e7983 */ /* 0x000f280000300a00 */
[----:B------:R-:W-:Y:S01]  /*1b0d0*/  LDGSTS.E [R0+-0x5fec4], desc[UR22][R38.64], !P3 ;  /* 0xa013c00026007fae */ /* 0x000fe2000d9a1016 */
[----:B------:R-:W-:Y:S01]  /*1b0e0*/  ISETP.GE.U32.AND P3, PT, R40, 0x7ffffdad, PT ;  /* 0x7ffffdad2800780c */ /* 0x000fe20003f66070 */
[----:B------:R-:W-:-:S02]  /*1b0f0*/  IMAD.WIDE R40, R2, 0x4, R46 ;  /* 0x0000000402287825 */ /* 0x000fc400078e022e */
[----:B------:R-:W3:Y:S02]  /*1b100*/  LDC R46, c[0x0][0x3a0] ;  /* 0x0000e800ff2e7b82 */ /* 0x000ee40000000800 */
[----:B-1----:R-:W-:Y:S01]  /*1b110*/  VIADD R42, R42, 0xfffffe2b ;  /* 0xfffffe2b2a2a7836 */ /* 0x002fe20000000000 */
[----:B------:R-:W-:Y:S04]  /*1b120*/  LDGSTS.E [R0+-0x5fec0], desc[UR22][R40.64], !P6 ;  /* 0xa014000028007fae */ /* 0x000fe8000f1a1016 */
[----:B------:R-:W-:Y:S01]  /*1b130*/  STL.64 [R1+0xd08], R40 ;  /* 0x000d082801007387 */ /* 0x000fe20000100a00 */
[----:B------:R-:W-:Y:S01]  /*1b140*/  ISETP.GE.U32.AND P6, PT, R42, 0x7ffffdac, PT ;  /* 0x7ffffdac2a00780c */ /* 0x000fe20003fc6070 */
[----:B---3--:R-:W-:Y:S02]  /*1b150*/  VIADD R44, R44, 0xfffffe2a ;  /* 0xfffffe2a2c2c7836 */ /* 0x008fe40000000000 */
[----:B------:R-:W3:Y:S01]  /*1b160*/  LDL.LU.64 R80, [R1+0x108] ;  /* 0x0001080001507983 */ /* 0x000ee20000300a00 */
[----:B------:R-:W-:-:S02]  /*1b170*/  VIADD R46, R46, 0xfffffe29 ;  /* 0xfffffe292e2e7836 */ /* 0x000fc40000000000 */
[----:B--2---:R-:W-:Y:S02]  /*1b180*/  IMAD.WIDE R42, R2, 0x4, R48 ;  /* 0x00000004022a7825 */ /* 0x004fe400078e0230 */
[----:B------:R-:W1:Y:S03]  /*1b190*/  LDC R48, c[0x0][0x3a0] ;  /* 0x0000e800ff307b82 */ /* 0x000e660000000800 */
[----:B------:R-:W-:Y:S01]  /*1b1a0*/  LDGSTS.E [R0+-0x5febc], desc[UR22][R42.64], !P5 ;  /* 0xa01440002a007fae */ /* 0x000fe2000e9a1016 */
[----:B------:R-:W-:-:S03]  /*1b1b0*/  ISETP.GE.U32.AND P5, PT, R44, 0x7ffffdab, PT ;  /* 0x7ffffdab2c00780c */ /* 0x000fc60003fa6070 */
[----:B------:R-:W-:Y:S01]  /*1b1c0*/  STL.64 [R1+0xd10], R42 ;  /* 0x000d102a01007387 */ /* 0x000fe20000100a00 */
[----:B----4-:R-:W-:-:S03]  /*1b1d0*/  IMAD.WIDE R44, R2, 0x4, R74 ;  /* 0x00000004022c7825 */ /* 0x010fc600078e024a */
[----:B------:R-:W2:Y:S04]  /*1b1e0*/  LDL.LU.64 R74, [R1+0x110] ;  /* 0x00011000014a7983 */ /* 0x000ea80000300a00 */
[----:B------:R-:W-:Y:S01]  /*1b1f0*/  LDGSTS.E [R0+-0x5feb8], desc[UR22][R44.64], !P4 ;  /* 0xa01480002c007fae */ /* 0x000fe2000e1a1016 */
[----:B------:R-:W-:-:S03]  /*1b200*/  ISETP.GE.U32.AND P4, PT, R46, 0x7ffffdaa, PT ;  /* 0x7ffffdaa2e00780c */ /* 0x000fc60003f86070 */
[----:B------:R-:W-:Y:S01]  /*1b210*/  STL.64 [R1+0xd18], R44 ;  /* 0x000d182c01007387 */ /* 0x000fe20000100a00 */
[----:B-1----:R-:W-:Y:S02]  /*1b220*/  VIADD R48, R48, 0xfffffe28 ;  /* 0xfffffe2830307836 */ /* 0x002fe40000000000 */
[----:B------:R-:W-:Y:S02]  /*1b230*/  IMAD.WIDE R46, R2, 0x4, R76 ;  /* 0x00000004022e7825 */ /* 0x000fe400078e024c */
[----:B------:R-:W4:Y:S04]  /*1b240*/  LDL.LU.64 R76, [R1+0x118] ;  /* 0x00011800014c7983 */ /* 0x000f280000300a00 */
[----:B------:R-:W-:Y:S01]  /*1b250*/  LDGSTS.E [R0+-0x5feb4], desc[UR22][R46.64], !P3 ;  /* 0xa014c0002e007fae */ /* 0x000fe2000d9a1016 */
[----:B------:R-:W-:Y:S01]  /*1b260*/  ISETP.GE.U32.AND P3, PT, R48, 0x7ffffda9, PT ;  /* 0x7ffffda93000780c */ /* 0x000fe20003f66070 */
[----:B------:R-:W-:-:S02]  /*1b270*/  IMAD.WIDE R48, R2, 0x4, R78 ;  /* 0x0000000402307825 */ /* 0x000fc400078e024e */
[----:B------:R-:W-:Y:S04]  /*1b280*/  STL.64 [R1+0xd20], R46 ;  /* 0x000d202e01007387 */ /* 0x000fe80000100a00 */
[----:B------:R-:W4:Y:S01]  /*1b290*/  LDL.LU.64 R78, [R1+0x120] ;  /* 0x00012000014e7983 */ /* 0x000f220000300a00 */
[----:B------:R-:W-:-:S03]  /*1b2a0*/  IADD3 R50, PT, PT, R50, -0x1d9, RZ ;  /* 0xfffffe2732327810 */ /* 0x000fc60007ffe0ff */
[----:B------:R-:W-:Y:S01]  /*1b2b0*/  LDGSTS.E [R0+-0x5feb0], desc[UR22][R48.64], !P6 ;  /* 0xa015000030007fae */ /* 0x000fe2000f1a1016 */
[----:B------:R-:W-:-:S03]  /*1b2c0*/  ISETP.GE.U32.AND P6, PT, R50, 0x7ffffda8, PT ;  /* 0x7ffffda83200780c */ /* 0x000fc60003fc6070 */
[----:B------:R-:W-:Y:S01]  /*1b2d0*/  STL.64 [R1+0xd28], R48 ;  /* 0x000d283001007387 */ /* 0x000fe20000100a00 */
[----:B------:R-:W-:Y:S02]  /*1b2e0*/  VIADD R52, R52, 0xfffffe26 ;  /* 0xfffffe2634347836 */ /* 0x000fe40000000000 */
[----:B---3--:R-:W-:Y:S02]  /*1b2f0*/  IMAD.WIDE R50, R2, 0x4, R80 ;  /* 0x0000000402327825 */ /* 0x008fe400078e0250 */
[----:B------:R-:W3:Y:S04]  /*1b300*/  LDL.LU.64 R80, [R1+0x128] ;  /* 0x0001280001507983 */ /* 0x000ee80000300a00 */
[----:B------:R-:W-:Y:S01]  /*1b310*/  LDGSTS.E [R0+-0x5feac], desc[UR22][R50.64], !P5 ;  /* 0xa015400032007fae */ /* 0x000fe2000e9a1016 */
[----:B------:R-:W-:-:S03]  /*1b320*/  ISETP.GE.U32.AND P5, PT, R52, 0x7ffffda7, PT ;  /* 0x7ffffda73400780c */ /* 0x000fc60003fa6070 */
[----:B------:R-:W-:Y:S01]  /*1b330*/  STL.64 [R1+0xd30], R50 ;  /* 0x000d303201007387 */ /* 0x000fe20000100a00 */
[----:B------:R-:W-:Y:S02]  /*1b340*/  VIADD R54, R54, 0xfffffe25 ;  /* 0xfffffe2536367836 */ /* 0x000fe40000000000 */
        /* <DEDUP_REMOVED lines=12> */
[----:B------:R-:W4:Y:S01]  /*1b410*/  LDL.LU.64 R78, [R1+0x140] ;  /* 0x00014000014e7983 */ /* 0x000f220000300a00 */
[----:B------:R-:W-:-:S03]  /*1b420*/  VIADD R58, R58, 0xfffffe23 ;  /* 0xfffffe233a3a7836 */ /* 0x000fc60000000000 */
[----:B------:R-:W-:Y:S02]  /*1b430*/  LDGSTS.E [R0+-0x5fea0], desc[UR22][R56.64], !P6 ;  /* 0xa016000038007fae */ /* 0x000fe4000f1a1016 */
[----:B------:R-:W-:Y:S02]  /*1b440*/  ISETP.GE.U32.AND P6, PT, R58, 0x7ffffda4, PT ;  /* 0x7ffffda43a00780c */ /* 0x000fe40003fc6070 */
[----:B------:R-:W-:Y:S01]  /*1b450*/  STL.64 [R1+0xd50], R56 ;  /* 0x000d503801007387 */ /* 0x000fe20000100a00 */
[----:B------:R-:W-:Y:S01]  /*1b460*/  IADD3 R60, PT, PT, R60, -0x1de, RZ ;  /* 0xfffffe223c3c7810 */ /* 0x000fe20007ffe0ff */
        /* <DEDUP_REMOVED lines=23> */
[----:B------:R-:W-:Y:S02]  /*1b5e0*/  VIADD R68, R68, 0xfffffe1e ;  /* 0xfffffe1e44447836 */ /* 0x000fe40000000000 */
[----:B---3--:R-:W-:Y:S02]  /*1b5f0*/  IMAD.WIDE R66, R2, 0x4, R80 ;  /* 0x0000000402427825 */ /* 0x008fe400078e0250 */
[----:B------:R-:W3:Y:S04]  /*1b600*/  LDL.LU.64 R80, [R1+0x168] ;  /* 0x0001680001507983 */ /* 0x000ee80000300a00 */
[----:B------:R-:W-:Y:S01]  /*1b610*/  LDGSTS.E [R0+-0x5fe8c], desc[UR22][R66.64], !P5 ;  /* 0xa017400042007fae */ /* 0x000fe2000e9a1016 */
[----:B------:R-:W-:-:S03]  /*1b620*/  ISETP.GE.U32.AND P5, PT, R68, 0x7ffffd9f, PT ;  /* 0x7ffffd9f4400780c */ /* 0x000fc60003fa6070 */
[----:B------:R-:W-:Y:S04]  /*1b630*/  STL.64 [R1+0xd78], R66 ;  /* 0x000d784201007387 */ /* 0x000fe80000100a00 */
[----:B------:R-:W3:Y:S01]  /*1b640*/  LDL.LU.64 R82, [R1+0x170] ;  /* 0x0001700001527983 */ /* 0x000ee20000300a00 */
[----:B------:R-:W-:Y:S01]  /*1b650*/  IADD3 R70, PT, PT, R70, -0x1e3, RZ ;  /* 0xfffffe1d46467810 */ /* 0x000fe20007ffe0ff */
[----:B------:R-:W-:Y:S02]  /*1b660*/  VIADD R72, R72, 0xfffffe1c ;  /* 0xfffffe1c48487836 */ /* 0x000fe40000000000 */
[----:B--2---:R-:W-:Y:S02]  /*1b670*/  IMAD.WIDE R68, R2, 0x4, R74 ;  /* 0x0000000402447825 */ /* 0x004fe400078e024a */
[----:B------:R-:W1:Y:S03]  /*1b680*/  LDC R74, c[0x0][0x3a0] ;  /* 0x0000e800ff4a7b82 */ /* 0x000e660000000800 */
[----:B------:R-:W-:Y:S04]  /*1b690*/  STL.64 [R1+0xd80], R68 ;  /* 0x000d804401007387 */ /* 0x000fe80000100a00 */
[----:B------:R-:W2:Y:S04]  /*1b6a0*/  LDL.LU.64 R84, [R1+0x178] ;  /* 0x0001780001547983 */ /* 0x000ea80000300a00 */
[----:B------:R-:W-:Y:S01]  /*1b6b0*/  LDGSTS.E [R0+-0x5fe88], desc[UR22][R68.64], !P4 ;  /* 0xa017800044007fae */ /* 0x000fe2000e1a1016 */
[----:B------:R-:W-:Y:S01]  /*1b6c0*/  ISETP.GE.U32.AND P4, PT, R70, 0x7ffffd9e, PT ;  /* 0x7ffffd9e4600780c */ /* 0x000fe20003f86070 */
[----:B----4-:R-:W-:-:S02]  /*1b6d0*/  IMAD.WIDE R70, R2, 0x4, R76 ;  /* 0x0000000402467825 */ /* 0x010fc400078e024c */
[----:B------:R-:W4:Y:S03]  /*1b6e0*/  LDC R76, c[0x0][0x3a0] ;  /* 0x0000e800ff4c7b82 */ /* 0x000f260000000800 */
[----:B------:R-:W-:Y:S01]  /*1b6f0*/  LDGSTS.E [R0+-0x5fe84], desc[UR22][R70.64], !P3 ;  /* 0xa017c00046007fae */ /* 0x000fe2000d9a1016 */
[----:B------:R-:W-:-:S03]  /*1b700*/  ISETP.GE.U32.AND P3, PT, R72, 0x7ffffd9d, PT ;  /* 0x7ffffd9d4800780c */ /* 0x000fc60003f66070 */
[----:B------:R-:W-:Y:S01]  /*1b710*/  STL.64 [R1+0xd88], R70 ;  /* 0x000d884601007387 */ /* 0x000fe20000100a00 */
[----:B------:R-:W-:-:S03]  /*1b720*/  IMAD.WIDE R72, R2, 0x4, R78 ;  /* 0x0000000402487825 */ /* 0x000fc600078e024e */
[----:B------:R-:W2:Y:S01]  /*1b730*/  LDL.LU.64 R86, [R1+0x180] ;  /* 0x0001800001567983 */ /* 0x000ea20000300a00 */
[----:B------:R-:W3:Y:S03]  /*1b740*/  LDC R78, c[0x0][0x3a0] ;  /* 0x0000e800ff4e7b82 */ /* 0x000ee60000000800 */
[----:B------:R-:W-:Y:S04]  /*1b750*/  STL.64 [R1+0xd90], R72 ;  /* 0x000d904801007387 */ /* 0x000fe80000100a00 */
[----:B------:R-:W2:Y:S01]  /*1b760*/  LDL.LU.64 R88, [R1+0x188] ;  /* 0x0001880001587983 */ /* 0x000ea20000300a00 */
[----:B-1----:R-:W-:-:S03]  /*1b770*/  VIADD R74, R74, 0xfffffe1b ;  /* 0xfffffe1b4a4a7836 */ /* 0x002fc60000000000 */
[----:B------:R-:W-:Y:S02]  /*1b780*/  LDGSTS.E [R0+-0x5fe80], desc[UR22][R72.64], !P6 ;  /* 0xa018000048007fae */ /* 0x000fe4000f1a1016 */
[----:B------:R-:W-:Y:S01]  /*1b790*/  ISETP.GE.U32.AND P6, PT, R74, 0x7ffffd9c, PT ;  /* 0x7ffffd9c4a00780c */ /* 0x000fe20003fc6070 */
[----:B---3--:R-:W-:Y:S02]  /*1b7a0*/  IMAD.WIDE R74, R2, 0x4, R80 ;  /* 0x00000004024a7825 */ /* 0x008fe400078e0250 */
[----:B------:R-:W1:Y:S02]  /*1b7b0*/  LDC R80, c[0x0][0x3a0] ;  /* 0x0000e800ff507b82 */ /* 0x000e640000000800 */
[----:B----4-:R-:W-:Y:S01]  /*1b7c0*/  VIADD R76, R76, 0xfffffe1a ;  /* 0xfffffe1a4c4c7836 */ /* 0x010fe20000000000 */
[----:B------:R-:W-:Y:S04]  /*1b7d0*/  LDGSTS.E [R0+-0x5fe7c], desc[UR22][R74.64], !P5 ;  /* 0xa01840004a007fae */ /* 0x000fe8000e9a1016 */
[----:B------:R-:W-:Y:S01]  /*1b7e0*/  STL.64 [R1+0xd98], R74 ;  /* 0x000d984a01007387 */ /* 0x000fe20000100a00 */
[----:B------:R-:W-:Y:S01]  /*1b7f0*/  ISETP.GE.U32.AND P5, PT, R76, 0x7ffffd9b, PT ;  /* 0x7ffffd9b4c00780c */ /* 0x000fe20003fa6070 */
[----:B------:R-:W-:-:S02]  /*1b800*/  IMAD.WIDE R76, R2, 0x4, R82 ;  /* 0x00000004024c7825 */ /* 0x000fc400078e0252 */
[----:B------:R-:W3:Y:S01]  /*1b810*/  LDL.LU.64 R90, [R1+0x190] ;  /* 0x00019000015a7983 */ /* 0x000ee20000300a00 */
[----:B------:R-:W4:Y:S01]  /*1b820*/  LDC R82, c[0x0][0x3a0] ;  /* 0x0000e800ff527b82 */ /* 0x000f220000000800 */
[----:B------:R-:W-:Y:S02]  /*1b830*/  VIADD R78, R78, 0xfffffe19 ;  /* 0xfffffe194e4e7836 */ /* 0x000fe40000000000 */
[----:B------:R-:W-:Y:S03]  /*1b840*/  LDGSTS.E [R0+-0x5fe78], desc[UR22][R76.64], !P4 ;  /* 0xa01880004c007fae */ /* 0x000fe6000e1a1016 */
[----:B------:R-:W-:Y:S01]  /*1b850*/  ISETP.GE.U32.AND P4, PT, R78, 0x7ffffd9a, PT ;  /* 0x7ffffd9a4e00780c */ /* 0x000fe20003f86070 */
[----:B------:R-:W-:Y:S04]  /*1b860*/  STL.64 [R1+0xda0], R76 ;  /* 0x000da04c01007387 */ /* 0x000fe80000100a00 */
[----:B------:R-:W3:Y:S01]  /*1b870*/  LDL.LU.64 R92, [R1+0x198] ;  /* 0x00019800015c7983 */ /* 0x000ee20000300a00 */
[----:B-1----:R-:W-:Y:S01]  /*1b880*/  IADD3 R80, PT, PT, R80, -0x1e8, RZ ;  /* 0xfffffe1850507810 */ /* 0x002fe20007ffe0ff */
[----:B----4-:R-:W-:-:S02]  /*1b890*/  VIADD R82, R82, 0xfffffe17 ;  /* 0xfffffe1752527836 */ /* 0x010fc40000000000 */
[----:B--2---:R-:W-:Y:S02]  /*1b8a0*/  IMAD.WIDE R78, R2, 0x4, R84 ;  /* 0x00000004024e7825 */ /* 0x004fe400078e0254 */
[----:B------:R-:W1:Y:S03]  /*1b8b0*/  LDC R84, c[0x0][0x3a0] ;  /* 0x0000e800ff547b82 */ /* 0x000e660000000800 */
[----:B------:R-:W-:Y:S04]  /*1b8c0*/  STL.64 [R1+0xda8], R78 ;  /* 0x000da84e01007387 */ /* 0x000fe80000100a00 */
[----:B------:R-:W2:Y:S04]  /*1b8d0*/  LDL.LU.64 R94, [R1+0x1a0] ;  /* 0x0001a000015e7983 */ /* 0x000ea80000300a00 */
[----:B------:R-:W-:Y:S01]  /*1b8e0*/  LDGSTS.E [R0+-0x5fe74], desc[UR22][R78.64], !P3 ;  /* 0xa018c0004e007fae */ /* 0x000fe2000d9a1016 */
[----:B------:R-:W-:Y:S01]  /*1b8f0*/  ISETP.GE.U32.AND P3, PT, R80, 0x7ffffd99, PT ;  /* 0x7ffffd995000780c */ /* 0x000fe20003f66070 */
[----:B------:R-:W-:-:S02]  /*1b900*/  IMAD.WIDE R80, R2, 0x4, R86 ;  /* 0x0000000402507825 */ /* 0x000fc400078e0256 */
[----:B------:R-:W4:Y:S03]  /*1b910*/  LDC R86, c[0x0][0x3a0] ;  /* 0x0000e800ff567b82 */ /* 0x000f260000000800 */
[----:B------:R-:W-:Y:S01]  /*1b920*/  LDGSTS.E [R0+-0x5fe70], desc[UR22][R80.64], !P6 ;  /* 0xa019000050007fae */ /* 0x000fe2000f1a1016 */
[----:B------:R-:W-:-:S03]  /*1b930*/  ISETP.GE.U32.AND P6, PT, R82, 0x7ffffd98, PT ;  /* 0x7ffffd985200780c */ /* 0x000fc60003fc6070 */
[----:B------:R-:W-:Y:S01]  /*1b940*/  STL.64 [R1+0xdb0], R80 ;  /* 0x000db05001007387 */ /* 0x000fe20000100a00 */
[----:B------:R-:W-:Y:S02]  /*1b950*/  IMAD.WIDE R82, R2, 0x4, R88 ;  /* 0x0000000402527825 */ /* 0x000fe400078e0258 */
[----:B------:R-:W3:Y:S01]  /*1b960*/  LDC R88, c[0x0][0x3a0] ;  /* 0x0000e800ff587b82 */ /* 0x000ee20000000800 */
[----:B------:R-:W2:Y:S04]  /*1b970*/  LDL.LU.64 R96, [R1+0x1a8] ;  /* 0x0001a80001607983 */ /* 0x000ea80000300a00 */
        /* <DEDUP_REMOVED lines=11> */
[----:B------:R-:W-:-:S02]  /*1ba30*/  VIADD R88, R88, 0xfffffe14 ;  /* 0xfffffe1458587836 */ /* 0x000fc40000000000 */
[----:B------:R-:W3:Y:S01]  /*1ba40*/  LDL.LU.64 R100, [R1+0x1b8] ;  /* 0x0001b80001647983 */ /* 0x000ee20000300a00 */
[----:B------:R-:W-:Y:S02]  /*1ba50*/  IMAD.WIDE R86, R2, 0x4, R92 ;  /* 0x0000000402567825 */ /* 0x000fe400078e025c */
[----:B------:R-:W4:Y:S03]  /*1ba60*/  LDC R92, c[0x0][0x3a0] ;  /* 0x0000e800ff5c7b82 */ /* 0x000f260000000800 */
[----:B------:R-:W-:Y:S01]  /*1ba70*/  LDGSTS.E [R0+-0x5fe64], desc[UR22][R86.64], !P3 ;  /* 0xa019c00056007fae */ /* 0x000fe2000d9a1016 */
[----:B------:R-:W-:-:S03]  /*1ba80*/  ISETP.GE.U32.AND P3, PT, R88, 0x7ffffd95, PT ;  /* 0x7ffffd955800780c */ /* 0x000fc60003f66070 */
[----:B------:R-:W-:Y:S04]  /*1ba90*/  STL.64 [R1+0xdc8], R86 ;  /* 0x000dc85601007387 */ /* 0x000fe80000100a00 */
[----:B------:R-:W3:Y:S01]  /*1baa0*/  LDL.LU.64 R102, [R1+0x1c0] ;  /* 0x0001c00001667983 */ /* 0x000ee20000300a00 */
[----:B-1----:R-:W-:Y:S01]  /*1bab0*/  IADD3 R90, PT, PT, R90, -0x1ed, RZ ;  /* 0xfffffe135a5a7810 */ /* 0x002fe20007ffe0ff */
[----:B----4-:R-:W-:Y:S02]  /*1bac0*/  VIADD R92, R92, 0xfffffe12 ;  /* 0xfffffe125c5c7836 */ /* 0x010fe40000000000 */
        /* <DEDUP_REMOVED lines=85> */
[----:B------:R-:W2:Y:S04]  /*1c020*/  LDL.LU.64 R148, [R1+0x228] ;  /* 0x0002280001947983 */ /* 0x000ea80000300a00 */
[----:B------:R-:W2:Y:S01]  /*1c030*/  LDL.LU.64 R146, [R1+0x230] ;  /* 0x0002300001927983 */ /* 0x000ea20000300a00 */
[----:B------:R-:W-:-:S03]  /*1c040*/  VIADD R114, R114, 0xfffffe07 ;  /* 0xfffffe0772727836 */ /* 0x000fc60000000000 */
[----:B------:R-:W-:Y:S02]  /*1c050*/  LDGSTS.E [R0+-0x5fe30], desc[UR22][R112.64], !P6 ;  /* 0xa01d000070007fae */ /* 0x000fe4000f1a1016 */
[----:B------:R-:W-:Y:S01]  /*1c060*/  ISETP.GE.U32.AND P6, PT, R114, 0x7ffffd88, PT ;  /* 0x7ffffd887200780c */ /* 0x000fe20003fc6070 */
[----:B---3--:R-:W-:Y:S02]  /*1c070*/  IMAD.WIDE R114, R2, 0x4, R120 ;  /* 0x0000000402727825 */ /* 0x008fe400078e0278 */
[----:B------:R-:W3:Y:S02]  /*1c080*/  LDC R120, c[0x0][0x3a0] ;  /* 0x0000e800ff787b82 */ /* 0x000ee40000000800 */
[----:B-1----:R-:W-:Y:S01]  /*1c090*/  VIADD R116, R116, 0xfffffe06 ;  /* 0xfffffe0674747836 */ /* 0x002fe20000000000 */
[----:B------:R-:W-:Y:S01]  /*1c0a0*/  LDGSTS.E [R0+-0x5fe2c], desc[UR22][R114.64], !P5 ;  /* 0xa01d400072007fae */ /* 0x000fe2000e9a1016 */
[----:B------:R-:W-:-:S03]  /*1c0b0*/  VIADD R118, R118, 0xfffffe05 ;  /* 0xfffffe0576767836 */ /* 0x000fc60000000000 */
[----:B------:R-:W-:Y:S01]  /*1c0c0*/  ISETP.GE.U32.AND P5, PT, R116, 0x7ffffd87, PT ;  /* 0x7ffffd877400780c */ /* 0x000fe20003fa6070 */
[----:B------:R-:W-:Y:S01]  /*1c0d0*/  IMAD.WIDE R116, R2, 0x4, R128 ;  /* 0x0000000402747825 */ /* 0x000fe200078e0280 */
[----:B------:R-:W-:Y:S04]  /*1c0e0*/  STL.64 [R1+0xe40], R114 ;  /* 0x000e407201007387 */ /* 0x000fe80000100a00 */
[----:B------:R-:W-:Y:S01]  /*1c0f0*/  LDGSTS.E [R0+-0x5fe28], desc[UR22][R116.64], !P4 ;  /* 0xa01d800074007fae */ /* 0x000fe2000e1a1016 */
[----:B------:R-:W-:-:S03]  /*1c100*/  ISETP.GE.U32.AND P4, PT, R118, 0x7ffffd86, PT ;  /* 0x7ffffd867600780c */ /* 0x000fc60003f86070 */
[----:B------:R-:W2:Y:S04]  /*1c110*/  LDL.LU.64 R144, [R1+0x238] ;  /* 0x0002380001907983 */ /* 0x000ea80000300a00 */
[----:B------:R-:W-:Y:S01]  /*1c120*/  STL.64 [R1+0xe48], R116 ;  /* 0x000e487401007387 */ /* 0x000fe20000100a00 */
[----:B---3--:R-:W-:Y:S01]  /*1c130*/  IADD3 R120, PT, PT, R120, -0x1fc, RZ ;  /* 0xfffffe0478787810 */ /* 0x008fe20007ffe0ff */
[----:B----4-:R-:W-:Y:S02]  /*1c140*/  VIADD R122, R122, 0xfffffe03 ;  /* 0xfffffe037a7a7836 */ /* 0x010fe40000000000 */
[----:B--2---:R-:W-:Y:S02]  /*1c150*/  IMAD.WIDE R118, R2, 0x4, R124 ;  /* 0x0000000402767825 */ /* 0x004fe400078e027c */
[----:B------:R-:W1:Y:S03]  /*1c160*/  LDC R124, c[0x0][0x3a0] ;  /* 0x0000e800ff7c7b82 */ /* 0x000e660000000800 */
[----:B------:R-:W-:Y:S01]  /*1c170*/  LDGSTS.E [R0+-0x5fe24], desc[UR22][R118.64], !P3 ;  /* 0xa01dc00076007fae */ /* 0x000fe2000d9a1016 */
[----:B------:R-:W-:-:S03]  /*1c180*/  ISETP.GE.U32.AND P3, PT, R120, 0x7ffffd85, PT ;  /* 0x7ffffd857800780c */ /* 0x000fc60003f66070 */
[----:B------:R-:W-:Y:S04]  /*1c190*/  STL.64 [R1+0xe50], R118 ;  /* 0x000e507601007387 */ /* 0x000fe80000100a00 */
[----:B------:R-:W2:Y:S01]  /*1c1a0*/  LDL.LU.64 R128, [R1+0x240] ;  /* 0x0002400001807983 */ /* 0x000ea20000300a00 */
[----:B-1----:R-:W-:Y:S02]  /*1c1b0*/  VIADD R124, R124, 0xfffffe02 ;  /* 0xfffffe027c7c7836 */ /* 0x002fe40000000000 */
[----:B------:R-:W-:Y:S02]  /*1c1c0*/  IMAD.WIDE R120, R2, 0x4, R126 ;  /* 0x0000000402787825 */ /* 0x000fe400078e027e */
[----:B------:R-:W1:Y:S03]  /*1c1d0*/  LDC R126, c[0x0][0x3a0] ;  /* 0x0000e800ff7e7b82 */ /* 0x000e660000000800 */
[----:B------:R-:W-:Y:S01]  /*1c1e0*/  LDGSTS.E [R0+-0x5fe20], desc[UR22][R120.64], !P6 ;  /* 0xa01e000078007fae */ /* 0x000fe2000f1a1016 */
[----:B------:R-:W-:-:S03]  /*1c1f0*/  ISETP.GE.U32.AND P6, PT, R122, 0x7ffffd84, PT ;  /* 0x7ffffd847a00780c */ /* 0x000fc60003fc6070 */
[----:B------:R-:W-:Y:S01]  /*1c200*/  STL.64 [R1+0xe58], R120 ;  /* 0x000e587801007387 */ /* 0x000fe20000100a00 */
[----:B------:R-:W-:Y:S01]  /*1c210*/  IMAD.WIDE R122, R2, 0x4, R148 ;  /* 0x00000004027a7825 */ /* 0x000fe200078e0294 */
[----:B------:R-:W-:Y:S01]  /*1c220*/  IADD3 R252, PT, PT, R252, 0x7f, RZ ;  /* 0x0000007ffcfc7810 */ /* 0x000fe20007ffe0ff */
[----:B------:R-:W3:Y:S01]  /*1c230*/  LDC R148, c[0x0][0x3a0] ;  /* 0x0000e800ff947b82 */ /* 0x000ee20000000800 */
[----:B------:R-:W4:Y:S04]  /*1c240*/  LDL.LU.64 R152, [R1+0x248] ;  /* 0x0002480001987983 */ /* 0x000f280000300a00 */
[----:B------:R-:W-:Y:S01]  /*1c250*/  LDGSTS.E [R0+-0x5fe1c], desc[UR22][R122.64], !P5 ;  /* 0xa01e40007a007fae */ /* 0x000fe2000e9a1016 */
[----:B------:R-:W-:Y:S01]  /*1c260*/  ISETP.GE.U32.AND P5, PT, R124, 0x7ffffd83, PT ;  /* 0x7ffffd837c00780c */ /* 0x000fe20003fa6070 */
[----:B------:R-:W-:Y:S01]  /*1c270*/  IMAD.WIDE R124, R2, 0x4, R146 ;  /* 0x00000004027c7825 */ /* 0x000fe200078e0292 */
[----:B------:R-:W2:Y:S01]  /*1c280*/  LDC R149, c[0x0][0x3a0] ;  /* 0x0000e800ff957b82 */ /* 0x000ea20000000800 */
[----:B------:R-:W-:Y:S04]  /*1c290*/  STL.64 [R1+0xe60], R122 ;  /* 0x000e607a01007387 */ /* 0x000fe80000100a00 */
[----:B------:R-:W3:Y:S01]  /*1c2a0*/  LDL.LU.64 R150, [R1+0x250] ;  /* 0x0002500001967983 */ /* 0x000ee20000300a00 */
[----:B-1----:R-:W-:-:S02]  /*1c2b0*/  VIADD R126, R126, 0xfffffe01 ;  /* 0xfffffe017e7e7836 */ /* 0x002fc40000000000 */
[----:B------:R-:W-:Y:S01]  /*1c2c0*/  VIADD R131, R131, 0xfffffe00 ;  /* 0xfffffe0083837836 */ /* 0x000fe20000000000 */
[----:B------:R-:W-:Y:S01]  /*1c2d0*/  STL.64 [R1+0xe68], R124 ;  /* 0x000e687c01007387 */ /* 0x000fe20000100a00 */
[----:B------:R-:W1:Y:S03]  /*1c2e0*/  LDC R146, c[0x0][0x3a0] ;  /* 0x0000e800ff927b82 */ /* 0x000e660000000800 */
[----:B------:R-:W3:Y:S04]  /*1c2f0*/  LDL.LU.64 R154, [R1+0x258] ;  /* 0x00025800019a7983 */ /* 0x000ee80000300a00 */
[----:B------:R-:W-:Y:S01]  /*1c300*/  LDGSTS.E [R0+-0x5fe18], desc[UR22][R124.64], !P4 ;  /* 0xa01e80007c007fae */ /* 0x000fe2000e1a1016 */
[----:B------:R-:W-:Y:S01]  /*1c310*/  ISETP.GE.U32.AND P4, PT, R126, 0x7ffffd82, PT ;  /* 0x7ffffd827e00780c */ /* 0x000fe20003f86070 */
[----:B------:R-:W-:-:S02]  /*1c320*/  IMAD.WIDE R126, R2, 0x4, R144 ;  /* 0x00000004027e7825 */ /* 0x000fc400078e0290 */
[----:B------:R-:W2:Y:S03]  /*1c330*/  LDC R144, c[0x0][0x3a0] ;  /* 0x0000e800ff907b82 */ /* 0x000ea60000000800 */
[----:B------:R1:W-:Y:S01]  /*1c340*/  LDGSTS.E [R0+-0x5fe14], desc[UR22][R126.64], !P3 ;  /* 0xa01ec0007e007fae */ /* 0x0003e2000d9a1016 */
[----:B------:R-:W-:Y:S01]  /*1c350*/  ISETP.GE.AND P3, PT, R132, R131, PT ;  /* 0x000000838400720c */ /* 0x000fe20003f66270 */
[----:B------:R-:W-:-:S03]  /*1c360*/  VIADD R130, R134, 0x100000 ;  /* 0x0010000086827836 */ /* 0x000fc60000000000 */
[----:B-1----:R-:W-:Y:S02]  /*1c370*/  SEL R0, RZ, 0x4, P3 ;  /* 0x00000004ff007807 */ /* 0x002fe40001800000 */
[----:B------:R-:W-:Y:S01]  /*1c380*/  ISETP.GT.AND P3, PT, R252, 0x27f, PT ;  /* 0x0000027ffc00780c */ /* 0x000fe20003f64270 */
[----:B------:R-:W-:Y:S01]  /*1c390*/  STL.64 [R1+0xe70], R126 ;  /* 0x000e707e01007387 */ /* 0x000fe20000100a00 */
[----:B------:R-:W-:Y:S02]  /*1c3a0*/  VIADD R146, R146, 0xfffffdfe ;  /* 0xfffffdfe92927836 */ /* 0x000fe40000000000 */
[----:B--2---:R-:W-:Y:S01]  /*1c3b0*/  IMAD.WIDE R128, R2, 0x4, R128 ;  /* 0x0000000402807825 */ /* 0x004fe200078e0280 */
[----:B------:R-:W-:Y:S01]  /*1c3c0*/  SEL R0, R0, RZ, P3 ;  /* 0x000000ff00007207 */ /* 0x000fe20001800000 */
[----:B------:R-:W1:Y:S03]  /*1c3d0*/  LDC R252, c[0x0][0x3a0] ;  /* 0x0000e800fffc7b82 */ /* 0x000e660000000800 */
[----:B------:R4:W-:Y:S01]  /*1c3e0*/  LDGSTS.E [R130+-0x5fe10], desc[UR22][R128.64], !P6 ;  /* 0xa01f000080827fae */ /* 0x0009e2000f1a1016 */
[----:B------:R-:W-:-:S02]  /*1c3f0*/  ISETP.GE.U32.AND P6, PT, R131, 0x7ffffd81, PT ;  /* 0x7ffffd818300780c */ /* 0x000fc40003fc6070 */
[----:B------:R-:W-:Y:S01]  /*1c400*/  ISETP.NE.U32.AND P3, PT, R0, RZ, PT ;  /* 0x000000ff0000720c */ /* 0x000fe20003f65070 */
[----:B------:R-:W-:Y:S02]  /*1c410*/  VIADD R0, R134, 0x100000 ;  /* 0x0010000086007836 */ /* 0x000fe40000000000 */
[----:B------:R-:W-:Y:S01]  /*1c420*/  VIADD R144, R144, 0xfffffdff ;  /* 0xfffffdff90907836 */ /* 0x000fe20000000000 */
[----:B------:R-:W-:Y:S04]  /*1c430*/  STL.64 [R1+0xe78], R132 ;  /* 0x000e788401007387 */ /* 0x000fe80000100a00 */
[----:B------:R-:W-:Y:S04]  /*1c440*/  STL.64 [R1+0xe88], R128 ;  /* 0x000e888001007387 */ /* 0x000fe80000100a00 */
[----:B------:R-:W2:Y:S01]  /*1c450*/  LDL.LU.64 R182, [R1+0x260] ;  /* 0x0002600001b67983 */ /* 0x000ea20000300a00 */
[----:B----4-:R-:W-:-:S05]  /*1c460*/  IMAD.WIDE R130, R2, 0x4, R152 ;  /* 0x0000000402827825 */ /* 0x010fca00078e0298 */
[----:B------:R-:W-:Y:S01]  /*1c470*/  LDGSTS.E [R0+-0x5fe0c], desc[UR22][R130.64], !P5 ;  /* 0xa01f400082007fae */ /* 0x000fe2000e9a1016 */
[----:B------:R-:W-:-:S03]  /*1c480*/  ISETP.GE.U32.AND P5, PT, R144, 0x7ffffd80, PT ;  /* 0x7ffffd809000780c */ /* 0x000fc60003fa6070 */
[----:B------:R-:W-:Y:S01]  /*1c490*/  STL.64 [R1+0xe90], R130 ;  /* 0x000e908201007387 */ /* 0x000fe20000100a00 */
[----:B---3--:R-:W-:-:S03]  /*1c4a0*/  IMAD.WIDE R144, R2, 0x4, R150 ;  /* 0x0000000402907825 */ /* 0x008fc600078e0296 */
[----:B------:R-:W3:Y:S04]  /*1c4b0*/  LDL.LU.64 R150, [R1+0x268] ;  /* 0x0002680001967983 */ /* 0x000ee80000300a00 */
[----:B------:R-:W-:Y:S01]  /*1c4c0*/  LDGSTS.E [R0+-0x5fe08], desc[UR22][R144.64], !P4 ;  /* 0xa01f800090007fae */ /* 0x000fe2000e1a1016 */
[----:B------:R-:W-:Y:S01]  /*1c4d0*/  ISETP.GE.U32.AND P4, PT, R146, 0x7ffffd7f, PT ;  /* 0x7ffffd7f9200780c */ /* 0x000fe20003f86070 */
[----:B------:R-:W-:Y:S02]  /*1c4e0*/  IMAD.WIDE R146, R2, 0x4, R154 ;  /* 0x0000000402927825 */ /* 0x000fe400078e029a */
[----:B------:R-:W4:Y:S04]  /*1c4f0*/  LDL.LU.64 R152, [R1+0x298] ;  /* 0x0002980001987983 */ /* 0x000f280000300a00 */
[----:B------:R-:W-:Y:S04]  /*1c500*/  STL.64 [R1+0xe98], R144 ;  /* 0x000e989001007387 */ /* 0x000fe80000100a00 */
[----:B------:R-:W4:Y:S04]  /*1c510*/  LDL.LU.64 R154, [R1+0x290] ;  /* 0x00029000019a7983 */ /* 0x000f280000300a00 */
[----:B------:R-:W4:Y:S04]  /*1c520*/  LDL.LU.64 R156, [R1+0x288] ;  /* 0x00028800019c7983 */ /* 0x000f280000300a00 */
[----:B------:R-:W4:Y:S04]  /*1c530*/  LDL.LU.64 R158, [R1+0x280] ;  /* 0x00028000019e7983 */ /* 0x000f280000300a00 */
[----:B------:R-:W4:Y:S04]  /*1c540*/  LDL.LU.64 R160, [R1+0x278] ;  /* 0x0002780001a07983 */ /* 0x000f280000300a00 */
[----:B------:R-:W4:Y:S04]  /*1c550*/  LDL.LU.64 R162, [R1+0x270] ;  /* 0x0002700001a27983 */ /* 0x000f280000300a00 */
[----:B------:R-:W4:Y:S04]  /*1c560*/  LDL.LU.64 R164, [R1+0x2a0] ;  /* 0x0002a00001a47983 */ /* 0x000f280000300a00 */
[----:B------:R-:W4:Y:S01]  /*1c570*/  LDL.LU.64 R166, [R1+0x2a8] ;  /* 0x0002a80001a67983 */ /* 0x000f220000300a00 */
[----:B------:R-:W-:-:S03]  /*1c580*/  IADD3 R148, PT, PT, R148, -0x203, RZ ;  /* 0xfffffdfd94947810 */ /* 0x000fc60007ffe0ff */
[----:B------:R-:W4:Y:S04]  /*1c590*/  LDL.LU.64 R168, [R1+0x2d8] ;  /* 0x0002d80001a87983 */ /* 0x000f280000300a00 */
[----:B------:R-:W4:Y:S04]  /*1c5a0*/  LDL.LU.64 R170, [R1+0x2d0] ;  /* 0x0002d00001aa7983 */ /* 0x000f280000300a00 */
[----:B------:R-:W4:Y:S04]  /*1c5b0*/  LDL.LU.64 R172, [R1+0x2c8] ;  /* 0x0002c80001ac7983 */ /* 0x000f280000300a00 */
[----:B------:R-:W4:Y:S04]  /*1c5c0*/  LDL.LU.64 R174, [R1+0x2c0] ;  /* 0x0002c00001ae7983 */ /* 0x000f280000300a00 */
[----:B------:R-:W4:Y:S04]  /*1c5d0*/  LDL.LU.64 R176, [R1+0x2b8] ;  /* 0x0002b80001b07983 */ /* 0x000f280000300a00 */
[----:B------:R-:W4:Y:S04]  /*1c5e0*/  LDL.LU.64 R178, [R1+0x2b0] ;  /* 0x0002b00001b27983 */ /* 0x000f280000300a00 */
[----:B------:R-:W4:Y:S04]  /*1c5f0*/  LDL.LU.64 R180, [R1+0x2e0] ;  /* 0x0002e00001b47983 */ /* 0x000f280000300a00 */
[----:B------:R1:W-:Y:S01]  /*1c600*/  LDGSTS.E [R0+-0x5fe04], desc[UR22][R146.64], !P6 ;  /* 0xa01fc00092007fae */ /* 0x0003e2000f1a1016 */
[----:B------:R-:W-:-:S03]  /*1c610*/  ISETP.GE.U32.AND P6, PT, R148, 0x7ffffd7e, PT ;  /* 0x7ffffd7e9400780c */ /* 0x000fc60003fc6070 */
[----:B------:R-:W-:Y:S04]  /*1c620*/  STL.64 [R1+0xea0], R2 ;  /* 0x000ea00201007387 */ /* 0x000fe80000100a00 */
[----:B------:R-:W-:Y:S01]  /*1c630*/  STL.64 [R1+0xea8], R146 ;  /* 0x000ea89201007387 */ /* 0x000fe20000100a00 */
[----:B-1----:R-:W-:-:S03]  /*1c640*/  VIADD R0, R149, 0xfffffdfc ;  /* 0xfffffdfc95007836 */ /* 0x002fc60000000000 */
[----:B------:R-:W0:Y:S01]  /*1c650*/  LDGDEPBAR ;  /* 0x00000000000079af */ /* 0x000e220000000000 */
[----:B--2---:R-:W-:-:S03]  /*1c660*/  IMAD.WIDE R148, R135, 0x4, R182 ;  /* 0x0000000487947825 */ /* 0x004fc600078e02b6 */
[----:B------:R-:W2:Y:S04]  /*1c670*/  LDL.LU.64 R182, [R1+0x2e8] ;  /* 0x0002e80001b67983 */ /* 0x000ea80000300a00 */
[----:B------:R-:W2:Y:S04]  /*1c680*/  LDL.LU.64 R184, [R1+0x318] ;  /* 0x0003180001b87983 */ /* 0x000ea80000300a00 */
[----:B------:R-:W2:Y:S04]  /*1c690*/  LDL.LU.64 R186, [R1+0x310] ;  /* 0x0003100001ba7983 */ /* 0x000ea80000300a00 */
[----:B------:R-:W2:Y:S01]  /*1c6a0*/  LDL.LU.64 R188, [R1+0x308] ;  /* 0x0003080001bc7983 */ /* 0x000ea20000300a00 */
[----:B------:R-:W-:-:S03]  /*1c6b0*/  IMAD.WIDE R20, R135, 0x4, R140 ;  /* 0x0000000487147825 */ /* 0x000fc600078e028c */
[----:B------:R-:W-:Y:S01]  /*1c6c0*/  LDGSTS.E [R143+0x30000], desc[UR22][R148.64], P2 ;  /* 0x30000000948f7fae */ /* 0x000fe200091a1016 */
[----:B---3--:R-:W-:-:S05]  /*1c6d0*/  IMAD.WIDE R150, R135, 0x4, R150 ;  /* 0x0000000487967825 */ /* 0x008fca00078e0296 */
[----:B------:R-:W-:Y:S01]  /*1c6e0*/  STL.64 [R1+0xeb0], R150 ;  /* 0x000eb09601007387 */ /* 0x000fe20000100a00 */
[----:B----4-:R-:W-:-:S03]  /*1c6f0*/  IMAD.WIDE R152, R135, 0x4, R152 ;  /* 0x0000000487987825 */ /* 0x010fc600078e0298 */
[----:B------:R-:W3:Y:S04]  /*1c700*/  LDL.LU.64 R190, [R1+0x300] ;  /* 0x0003000001be7983 */ /* 0x000ee80000300a00 */
[----:B------:R-:W-:Y:S01]  /*1c710*/  STL.64 [R1+0xeb8], R152 ;  /* 0x000eb89801007387 */ /* 0x000fe20000100a00 */
[----:B------:R-:W-:-:S03]  /*1c720*/  IMAD.WIDE R154, R135, 0x4, R154 ;  /* 0x00000004879a7825 */ /* 0x000fc600078e029a */
[----:B------:R-:W4:Y:S01]  /*1c730*/  LDL.LU.64 R192, [R1+0x2f8] ;  /* 0x0002f80001c07983 */ /* 0x000f220000300a00 */
[----:B------:R-:W-:-:S03]  /*1c740*/  IMAD.WIDE R156, R135, 0x4, R156 ;  /* 0x00000004879c7825 */ /* 0x000fc600078e029c */
[----:B------:R-:W-:Y:S04]  /*1c750*/  STL.64 [R1+0xec0], R154 ;  /* 0x000ec09a01007387 */ /* 0x000fe80000100a00 */
[----:B------:R-:W2:Y:S04]  /*1c760*/  LDL.LU.64 R194, [R1+0x2f0] ;  /* 0x0002f00001c27983 */ /* 0x000ea80000300a00 */
[----:B------:R1:W-:Y:S04]  /*1c770*/  STL.64 [R1+0xec8], R156 ;  /* 0x000ec89c01007387 */ /* 0x0003e80000100a00 */
        /* <DEDUP_REMOVED lines=24> */
[----:B------:R-:W1:Y:S04]  /*1c900*/  LDL.LU.64 R16, [R1+0x418] ;  /* 0x0004180001107983 */ /* 0x000e680000300a00 */
[----:B------:R-:W2:Y:S04]  /*1c910*/  LDL.LU.64 R12, [R1+0x428] ;  /* 0x00042800010c7983 */ /* 0x000ea80000300a00 */
[----:B------:R-:W3:Y:S04]  /*1c920*/  LDL.LU.64 R6, [R1+0x460] ;  /* 0x0004600001067983 */ /* 0x000ee80000300a00 */
[----:B------:R-:W4:Y:S04]  /*1c930*/  LDL.LU.64 R250, [R1+0x458] ;  /* 0x0004580001fa7983 */ /* 0x000f280000300a00 */
[----:B------:R-:W4:Y:S04]  /*1c940*/  LDL.LU.64 R240, [R1+0x450] ;  /* 0x0004500001f07983 */ /* 0x000f280000300a00 */
[----:B------:R-:W4:Y:S04]  /*1c950*/  LDL.LU.64 R242, [R1+0x448] ;  /* 0x0004480001f27983 */ /* 0x000f280000300a00 */
[----:B------:R-:W4:Y:S04]  /*1c960*/  LDL.LU.64 R246, [R1+0x440] ;  /* 0x0004400001f67983 */ /* 0x000f280000300a00 */
[----:B------:R-:W4:Y:S04]  /*1c970*/  LDL.LU.64 R10, [R1+0x470] ;  /* 0x00047000010a7983 */ /* 0x000f280000300a00 */
[----:B------:R-:W4:Y:S04]  /*1c980*/  LDL.LU.64 R4, [R1+0x480] ;  /* 0x0004800001047983 */ /* 0x000f280000300a00 */
[----:B------:R-:W4:Y:S04]  /*1c990*/  LDL.LU.64 R14, [R1+0x490] ;  /* 0x00049000010e7983 */ /* 0x000f280000300a00 */
[----:B------:R-:W4:Y:S01]  /*1c9a0*/  LDL.LU.64 R8, [R1+0x4c0] ;  /* 0x0004c00001087983 */ /* 0x000f220000300a00 */
[----:B-1----:R-:W-:-:S04]  /*1c9b0*/  IMAD.WIDE R156, R135, 0x4, R16 ;  /* 0x00000004879c7825 */ /* 0x002fc800078e0210 */
[C---:B--2---:R-:W-:Y:S02]  /*1c9c0*/  IMAD.WIDE R132, R135.reuse, 0x4, R12 ;  /* 0x0000000487847825 */ /* 0x044fe400078e020c */
[----:B------:R-:W2:Y:S02]  /*1c9d0*/  LDL.LU.64 R12, [R1+0x4b8] ;  /* 0x0004b800010c7983 */ /* 0x000ea40000300a00 */
[----:B---3--:R-:W-:-:S04]  /*1c9e0*/  IMAD.WIDE R108, R135, 0x4, R6 ;  /* 0x00000004876c7825 */ /* 0x008fc800078e0206 */
[C---:B----4-:R-:W-:Y:S02]  /*1c9f0*/  IMAD.WIDE R90, R135.reuse, 0x4, R250 ;  /* 0x00000004875a7825 */ /* 0x050fe400078e02fa */
[----:B------:R-:W3:Y:S02]  /*1ca00*/  LDL.LU.64 R250, [R1+0x4b0] ;  /* 0x0004b00001fa7983 */ /* 0x000ee40000300a00 */
[C---:B------:R-:W-:Y:S02]  /*1ca10*/  IMAD.WIDE R70, R135.reuse, 0x4, R240 ;  /* 0x0000000487467825 */ /* 0x040fe400078e02f0 */
[----:B------:R-:W4:Y:S02]  /*1ca20*/  LDL.LU.64 R6, [R1+0x4a8] ;  /* 0x0004a80001067983 */ /* 0x000f240000300a00 */
[C---:B------:R-:W-:Y:S02]  /*1ca30*/  IMAD.WIDE R54, R135.reuse, 0x4, R242 ;  /* 0x0000000487367825 */ /* 0x040fe400078e02f2 */
[----:B------:R-:W-:Y:S04]  /*1ca40*/  STL.64 [R1], R156 ;  /* 0x0000009c01007387 */ /* 0x000fe80000100a00 */
[----:B------:R-:W4:Y:S01]  /*1ca50*/  LDL.LU.64 R240, [R1+0x4a0] ;  /* 0x0004a00001f07983 */ /* 0x000f220000300a00 */
[----:B------:R-:W-:-:S03]  /*1ca60*/  IMAD.WIDE R34, R135, 0x4, R246 ;  /* 0x0000000487227825 */ /* 0x000fc600078e02f6 */
[----:B------:R-:W-:Y:S04]  /*1ca70*/  STL.64 [R1+0x10], R132 ;  /* 0x0000108401007387 */ /* 0x000fe80000100a00 */
[----:B------:R-:W4:Y:S04]  /*1ca80*/  LDL.LU.64 R242, [R1+0x4d0] ;  /* 0x0004d00001f27983 */ /* 0x000f280000300a00 */
[----:B------:R-:W-:Y:S04]  /*1ca90*/  STL.64 [R1+0x20], R108 ;  /* 0x0000206c01007387 */ /* 0x000fe80000100a00 */
[----:B------:R-:W4:Y:S04]  /*1caa0*/  LDL.LU.64 R246, [R1+0x4e0] ;  /* 0x0004e00001f67983 */ /* 0x000f280000300a00 */
[----:B------:R-:W-:Y:S04]  /*1cab0*/  STL.64 [R1+0x30], R90 ;  /* 0x0000305a01007387 */ /* 0x000fe80000100a00 */
[----:B------:R-:W4:Y:S01]  /*1cac0*/  LDL.LU.64 R140, [R1+0x4f0] ;  /* 0x0004f000018c7983 */ /* 0x000f220000300a00 */
[----:B------:R-:W-:-:S03]  /*1cad0*/  IMAD.WIDE R154, R135, 0x4, R10 ;  /* 0x00000004879a7825 */ /* 0x000fc600078e020a */
[----:B------:R-:W-:Y:S01]  /*1cae0*/  STL.64 [R1+0x40], R70 ;  /* 0x0000404601007387 */ /* 0x000fe20000100a00 */
[----:B------:R-:W-:-:S03]  /*1caf0*/  IMAD.WIDE R126, R135, 0x4, R4 ;  /* 0x00000004877e7825 */ /* 0x000fc600078e0204 */
[----:B------:R-:W-:Y:S04]  /*1cb00*/  STL.64 [R1+0x50], R54 ;  /* 0x0000503601007387 */ /* 0x000fe80000100a00 */
[----:B------:R-:W4:Y:S04]  /*1cb10*/  LDL.LU.64 R10, [R1+0x520] ;  /* 0x00052000010a7983 */ /* 0x000f280000300a00 */
[----:B------:R-:W4:Y:S01]  /*1cb20*/  LDL.LU.64 R4, [R1+0x518] ;  /* 0x0005180001047983 */ /* 0x000f220000300a00 */
[----:B------:R-:W-:-:S03]  /*1cb30*/  IMAD.WIDE R106, R135, 0x4, R14 ;  /* 0x00000004876a7825 */ /* 0x000fc600078e020e */
[----:B------:R-:W-:Y:S01]  /*1cb40*/  STL.64 [R1+0x60], R34 ;  /* 0x0000602201007387 */ /* 0x000fe20000100a00 */
[----:B------:R-:W-:-:S03]  /*1cb50*/  IMAD.WIDE R88, R135, 0x4, R8 ;  /* 0x0000000487587825 */ /* 0x000fc600078e0208 */
[----:B------:R-:W-:Y:S04]  /*1cb60*/  STL.64 [R1+0x80], R154 ;  /* 0x0000809a01007387 */ /* 0x000fe80000100a00 */
[----:B------:R-:W-:Y:S04]  /*1cb70*/  STL.64 [R1+0x70], R20 ;  /* 0x0000701401007387 */ /* 0x000fe80000100a00 */
[----:B------:R-:W-:Y:S04]  /*1cb80*/  STL.64 [R1+0x90], R126 ;  /* 0x0000907e01007387 */ /* 0x000fe80000100a00 */
[----:B------:R-:W4:Y:S04]  /*1cb90*/  LDL.LU.64 R16, [R1+0x510] ;  /* 0x0005100001107983 */ /* 0x000f280000300a00 */
[----:B------:R-:W4:Y:S04]  /*1cba0*/  LDL.LU.64 R8, [R1+0x508] ;  /* 0x0005080001087983 */ /* 0x000f280000300a00 */
[----:B------:R-:W4:Y:S04]  /*1cbb0*/  LDL.LU.64 R14, [R1+0x500] ;  /* 0x00050000010e7983 */ /* 0x000f280000300a00 */
[----:B------:R-:W-:Y:S01]  /*1cbc0*/  STL.64 [R1+0xa0], R106 ;  /* 0x0000a06a01007387 */ /* 0x000fe20000100a00 */
[----:B--2---:R-:W-:-:S04]  /*1cbd0*/  IMAD.WIDE R68, R135, 0x4, R12 ;  /* 0x0000000487447825 */ /* 0x004fc800078e020c */
[C---:B---3--:R-:W-:Y:S02]  /*1cbe0*/  IMAD.WIDE R52, R135.reuse, 0x4, R250 ;  /* 0x0000000487347825 */ /* 0x048fe400078e02fa */
[----:B------:R-:W2:Y:S02]  /*1cbf0*/  LDL.LU.64 R250, [R1+0x530] ;  /* 0x0005300001fa7983 */ /* 0x000ea40000300a00 */
[C---:B----4-:R-:W-:Y:S02]  /*1cc00*/  IMAD.WIDE R32, R135.reuse, 0x4, R6 ;  /* 0x0000000487207825 */ /* 0x050fe400078e0206 */
[----:B------:R-:W3:Y:S04]  /*1cc10*/  LDL.LU.64 R12, [R1+0x540] ;  /* 0x00054000010c7983 */ /* 0x000ee80000300a00 */
[----:B------:R-:W-:Y:S01]  /*1cc20*/  STL.64 [R1+0xb0], R88 ;  /* 0x0000b05801007387 */ /* 0x000fe20000100a00 */
[----:B------:R-:W-:-:S03]  /*1cc30*/  IMAD.WIDE R18, R135, 0x4, R240 ;  /* 0x0000000487127825 */ /* 0x000fc600078e02f0 */
[----:B------:R-:W-:Y:S04]  /*1cc40*/  STL.64 [R1+0xb8], R68 ;  /* 0x0000b84401007387 */ /* 0x000fe80000100a00 */
[----:B------:R-:W4:Y:S01]  /*1cc50*/  LDL.LU.64 R6, [R1+0x550] ;  /* 0x0005500001067983 */ /* 0x000f220000300a00 */
[----:B------:R-:W-:-:S03]  /*1cc60*/  IMAD.WIDE R152, R135, 0x4, R242 ;  /* 0x0000000487987825 */ /* 0x000fc600078e02f2 */
[----:B------:R-:W-:Y:S04]  /*1cc70*/  STL.64 [R1+0xc0], R52 ;  /* 0x0000c03401007387 */ /* 0x000fe80000100a00 */
[----:B------:R-:W4:Y:S04]  /*1cc80*/  LDL.LU.64 R240, [R1+0x560] ;  /* 0x0005600001f07983 */ /* 0x000f280000300a00 */
[----:B------:R-:W-:Y:S04]  /*1cc90*/  STL.64 [R1+0xc8], R32 ;  /* 0x0000c82001007387 */ /* 0x000fe80000100a00 */
[----:B------:R-:W-:Y:S01]  /*1cca0*/  STL.64 [R1+0xd8], R152 ;  /* 0x0000d89801007387 */ /* 0x000fe20000100a00 */
[----:B------:R-:W-:-:S03]  /*1ccb0*/  IMAD.WIDE R104, R135, 0x4, R140 ;  /* 0x0000000487687825 */ /* 0x000fc600078e028c */
[----:B------:R-:W4:Y:S04]  /*1ccc0*/  LDL.LU.64 R140, [R1+0x588] ;  /* 0x00058800018c7983 */ /* 0x000f280000300a00 */
[----:B------:R-:W4:Y:S01]  /*1ccd0*/  LDL.LU.64 R242, [R1+0x580] ;  /* 0x0005800001f27983 */ /* 0x000f220000300a00 */
[----:B------:R-:W-:-:S03]  /*1cce0*/  IMAD.WIDE R124, R135, 0x4, R246 ;  /* 0x00000004877c7825 */ /* 0x000fc600078e02f6 */
[----:B------:R-:W4:Y:S04]  /*1ccf0*/  LDL.LU.64 R246, [R1+0x578] ;  /* 0x0005780001f67983 */ /* 0x000f280000300a00 */
[----:B------:R-:W-:Y:S01]  /*1cd00*/  STL.64 [R1+0xd0], R18 ;  /* 0x0000d01201007387 */ /* 0x000fe20000100a00 */
[----:B------:R-:W-:-:S03]  /*1cd10*/  IMAD.WIDE R66, R135, 0x4, R4 ;  /* 0x0000000487427825 */ /* 0x000fc600078e0204 */
[----:B------:R-:W-:Y:S01]  /*1cd20*/  STL.64 [R1+0xe0], R124 ;  /* 0x0000e07c01007387 */ /* 0x000fe20000100a00 */
[----:B------:R-:W-:-:S03]  /*1cd30*/  IMAD.WIDE R86, R135, 0x4, R10 ;  /* 0x0000000487567825 */ /* 0x000fc600078e020a */
[----:B------:R-:W4:Y:S04]  /*1cd40*/  LDL.LU.64 R4, [R1+0x570] ;  /* 0x0005700001047983 */ /* 0x000f280000300a00 */
[----:B------:R-:W4:Y:S04]  /*1cd50*/  LDL.LU.64 R22, [R1+0x598] ;  /* 0x0005980001167983 */ /* 0x000f280000300a00 */
[----:B------:R-:W4:Y:S04]  /*1cd60*/  LDL.LU.64 R10, [R1+0x5a8] ;  /* 0x0005a800010a7983 */ /* 0x000f280000300a00 */
[----:B------:R-:W-:Y:S01]  /*1cd70*/  STL.64 [R1+0xe8], R104 ;  /* 0x0000e86801007387 */ /* 0x000fe20000100a00 */
[----:B------:R-:W-:-:S04]  /*1cd80*/  IMAD.WIDE R50, R135, 0x4, R16 ;  /* 0x0000000487327825 */ /* 0x000fc800078e0210 */
[C---:B------:R-:W-:Y:S02]  /*1cd90*/  IMAD.WIDE R30, R135.reuse, 0x4, R8 ;  /* 0x00000004871e7825 */ /* 0x040fe400078e0208 */
[----:B------:R-:W4:Y:S04]  /*1cda0*/  LDL.LU.64 R8, [R1+0x5b8] ;  /* 0x0005b80001087983 */ /* 0x000f280000300a00 */
[----:B------:R-:W-:Y:S01]  /*1cdb0*/  STL.64 [R1+0xf0], R86 ;  /* 0x0000f05601007387 */ /* 0x000fe20000100a00 */
[----:B------:R-:W-:-:S03]  /*1cdc0*/  IMAD.WIDE R16, R135, 0x4, R14 ;  /* 0x0000000487107825 */ /* 0x000fc600078e020e */
[----:B------:R-:W-:Y:S01]  /*1cdd0*/  STL.64 [R1+0xf8], R66 ;  /* 0x0000f84201007387 */ /* 0x000fe20000100a00 */
[----:B--2---:R-:W-:-:S03]  /*1cde0*/  IMAD.WIDE R150, R135, 0x4, R250 ;  /* 0x0000000487967825 */ /* 0x004fc600078e02fa */
[----:B------:R-:W2:Y:S04]  /*1cdf0*/  LDL.LU.64 R250, [R1+0x5c8] ;  /* 0x0005c80001fa7983 */ /* 0x000ea80000300a00 */
[----:B------:R-:W-:Y:S01]  /*1ce00*/  STL.64 [R1+0x100], R50 ;  /* 0x0001003201007387 */ /* 0x000fe20000100a00 */
[----:B---3--:R-:W-:-:S03]  /*1ce10*/  IMAD.WIDE R122, R135, 0x4, R12 ;  /* 0x00000004877a7825 */ /* 0x008fc600078e020c */
[----:B------:R-:W3:Y:S04]  /*1ce20*/  LDL.LU.64 R14, [R1+0x5f0] ;  /* 0x0005f000010e7983 */ /* 0x000ee80000300a00 */
[----:B------:R-:W-:Y:S01]  /*1ce30*/  STL.64 [R1+0x108], R30 ;  /* 0x0001081e01007387 */ /* 0x000fe20000100a00 */
[----:B----4-:R-:W-:-:S03]  /*1ce40*/  IMAD.WIDE R102, R135, 0x4, R6 ;  /* 0x0000000487667825 */ /* 0x010fc600078e0206 */
[----:B------:R-:W-:Y:S04]  /*1ce50*/  STL.64 [R1+0x118], R150 ;  /* 0x0001189601007387 */ /* 0x000fe80000100a00 */
[----:B------:R-:W4:Y:S01]  /*1ce60*/  LDL.LU.64 R12, [R1+0x5e8] ;  /* 0x0005e800010c7983 */ /* 0x000f220000300a00 */
[----:B------:R-:W-:-:S03]  /*1ce70*/  IMAD.WIDE R84, R135, 0x4, R240 ;  /* 0x0000000487547825 */ /* 0x000fc600078e02f0 */
[----:B------:R-:W4:Y:S04]  /*1ce80*/  LDL.LU.64 R6, [R1+0x5e0] ;  /* 0x0005e00001067983 */ /* 0x000f280000300a00 */
[----:B------:R-:W-:Y:S04]  /*1ce90*/  STL.64 [R1+0x110], R16 ;  /* 0x0001101001007387 */ /* 0x000fe80000100a00 */
[----:B------:R-:W-:Y:S01]  /*1cea0*/  STL.64 [R1+0x120], R122 ;  /* 0x0001207a01007387 */ /* 0x000fe20000100a00 */
[----:B------:R-:W-:-:S03]  /*1ceb0*/  IMAD.WIDE R2, R135, 0x4, R140 ;  /* 0x0000000487027825 */ /* 0x000fc600078e028c */
[----:B------:R-:W4:Y:S04]  /*1cec0*/  LDL.LU.64 R240, [R1+0x5d8] ;  /* 0x0005d80001f07983 */ /* 0x000f280000300a00 */
[----:B------:R-:W4:Y:S01]  /*1ced0*/  LDL.LU.64 R140, [R1+0x600] ;  /* 0x00060000018c7983 */ /* 0x000f220000300a00 */
[----:B------:R-:W-:-:S03]  /*1cee0*/  IMAD.WIDE R48, R135, 0x4, R242 ;  /* 0x0000000487307825 */ /* 0x000fc600078e02f2 */
[----:B------:R-:W-:Y:S04]  /*1cef0*/  STL.64 [R1+0x128], R102 ;  /* 0x0001286601007387 */ /* 0x000fe80000100a00 */
[----:B------:R1:W-:Y:S04]  /*1cf00*/  STL.64 [R1+0x138], R2 ;  /* 0x0001380201007387 */ /* 0x0003e80000100a00 */
[----:B------:R-:W4:Y:S01]  /*1cf10*/  LDL.LU.64 R242, [R1+0x610] ;  /* 0x0006100001f27983 */ /* 0x000f220000300a00 */
[----:B------:R-:W-:-:S03]  /*1cf20*/  IMAD.WIDE R246, R135, 0x4, R246 ;  /* 0x0000000487f67825 */ /* 0x000fc600078e02f6 */
[----:B------:R-:W-:Y:S01]  /*1cf30*/  STL.64 [R1+0x130], R84 ;  /* 0x0001305401007387 */ /* 0x000fe20000100a00 */
[----:B------:R-:W-:-:S03]  /*1cf40*/  IMAD.WIDE R146, R135, 0x4, R22 ;  /* 0x0000000487927825 */ /* 0x000fc600078e0216 */
[----:B------:R-:W-:Y:S01]  /*1cf50*/  STL.64 [R1+0x140], R48 ;  /* 0x0001403001007387 */ /* 0x000fe20000100a00 */
        /* <DEDUP_REMOVED lines=12> */
[----:B------:R-:W2:Y:S01]  /*1d020*/  LDL.LU.64 R250, [R1+0x658] ;  /* 0x0006580001fa7983 */ /* 0x000ea20000300a00 */
[----:B---3--:R-:W-:-:S03]  /*1d030*/  IMAD.WIDE R64, R135, 0x4, R14 ;  /* 0x0000000487407825 */ /* 0x008fc600078e020e */
[----:B------:R-:W3:Y:S04]  /*1d040*/  LDL.LU.64 R14, [R1+0x650] ;  /* 0x00065000010e7983 */ /* 0x000ee80000300a00 */
[----:B------:R-:W-:Y:S04]  /*1d050*/  STL.64 [R1+0x168], R100 ;  /* 0x0001686401007387 */ /* 0x000fe80000100a00 */
[----:B------:R-:W3:Y:S01]  /*1d060*/  LDL.LU.64 R38, [R1+0x670] ;  /* 0x0006700001267983 */ /* 0x000ee20000300a00 */
[----:B----4-:R-:W-:-:S03]  /*1d070*/  IMAD.WIDE R46, R135, 0x4, R12 ;  /* 0x00000004872e7825 */ /* 0x010fc600078e020c */
[----:B------:R-:W4:Y:S01]  /*1d080*/  LDL.LU.64 R36, [R1+0x680] ;  /* 0x0006800001247983 */ /* 0x000f220000300a00 */
[----:B------:R-:W-:-:S03]  /*1d090*/  IMAD.WIDE R28, R135, 0x4, R6 ;  /* 0x00000004871c7825 */ /* 0x000fc600078e0206 */
[----:B------:R-:W-:Y:S04]  /*1d0a0*/  STL.64 [R1+0x170], R82 ;  /* 0x0001705201007387 */ /* 0x000fe80000100a00 */
[----:B------:R-:W4:Y:S04]  /*1d0b0*/  LDL.LU.64 R6, [R1+0x690] ;  /* 0x0006900001067983 */ /* 0x000f280000300a00 */
[----:B------:R-:W-:Y:S04]  /*1d0c0*/  STL.64 [R1+0x178], R64 ;  /* 0x0001784001007387 */ /* 0x000fe80000100a00 */
[----:B------:R-:W4:Y:S01]  /*1d0d0*/  LDL.LU.64 R24, [R1+0x6a0] ;  /* 0x0006a00001187983 */ /* 0x000f220000300a00 */
[----:B-1----:R-:W-:-:S03]  /*1d0e0*/  IMAD.WIDE R2, R135, 0x4, R140 ;  /* 0x0000000487027825 */ /* 0x002fc600078e028c */
        /* <DEDUP_REMOVED lines=11> */
[----:B------:R-:W-:Y:S01]  /*1d1a0*/  STL.64 [R1+0x190], R240 ;  /* 0x000190f001007387 */ /* 0x000fe20000100a00 */
[----:B------:R-:W-:-:S03]  /*1d1b0*/  IMAD.WIDE R80, R135, 0x4, R40 ;  /* 0x0000000487507825 */ /* 0x000fc600078e0228 */
[----:B------:R-:W-:Y:S01]  /*1d1c0*/  STL.64 [R1+0x1a0], R118 ;  /* 0x0001a07601007387 */ /* 0x000fe20000100a00 */
[----:B------:R-:W-:-:S03]  /*1d1d0*/  IMAD.WIDE R62, R135, 0x4, R8 ;  /* 0x00000004873e7825 */ /* 0x000fc600078e0208 */
[----:B------:R-:W4:Y:S04]  /*1d1e0*/  LDL.LU.64 R8, [R1+0x6f0] ;  /* 0x0006f00001087983 */ /* 0x000f280000300a00 */
[----:B------:R-:W-:Y:S01]  /*1d1f0*/  STL.64 [R1+0x1a8], R98 ;  /* 0x0001a86201007387 */ /* 0x000fe20000100a00 */
[----:B------:R-:W-:-:S04]  /*1d200*/  IMAD.WIDE R44, R135, 0x4, R26 ;  /* 0x00000004872c7825 */ /* 0x000fc800078e021a */
[C---:B--2---:R-:W-:Y:S02]  /*1d210*/  IMAD.WIDE R26, R135.reuse, 0x4, R250 ;  /* 0x00000004871a7825 */ /* 0x044fe400078e02fa */
[----:B------:R-:W2:Y:S04]  /*1d220*/  LDL.LU.64 R250, [R1+0x700] ;  /* 0x0007000001fa7983 */ /* 0x000ea80000300a00 */
[----:B------:R-:W-:Y:S01]  /*1d230*/  STL.64 [R1+0x1b0], R80 ;  /* 0x0001b05001007387 */ /* 0x000fe20000100a00 */
[----:B---3--:R-:W-:-:S03]  /*1d240*/  IMAD.WIDE R14, R135, 0x4, R14 ;  /* 0x00000004870e7825 */ /* 0x008fc600078e020e */
[----:B------:R-:W-:Y:S01]  /*1d250*/  STL.64 [R1+0x1b8], R62 ;  /* 0x0001b83e01007387 */ /* 0x000fe20000100a00 */
[----:B------:R-:W-:-:S03]  /*1d260*/  IMAD.WIDE R144, R135, 0x4, R38 ;  /* 0x0000000487907825 */ /* 0x000fc600078e0226 */
[----:B------:R-:W-:Y:S01]  /*1d270*/  STL.64 [R1+0x1c0], R44 ;  /* 0x0001c02c01007387 */ /* 0x000fe20000100a00 */
[----:B----4-:R-:W-:-:S03]  /*1d280*/  IMAD.WIDE R116, R135, 0x4, R36 ;  /* 0x0000000487747825 */ /* 0x010fc600078e0224 */
[----:B------:R-:W-:Y:S04]  /*1d290*/  STL.64 [R1+0x1c8], R26 ;  /* 0x0001c81a01007387 */ /* 0x000fe80000100a00 */
[----:B------:R3:W-:Y:S01]  /*1d2a0*/  STL.64 [R1+0x1d8], R144 ;  /* 0x0001d89001007387 */ /* 0x0007e20000100a00 */
[----:B------:R-:W-:-:S03]  /*1d2b0*/  IMAD.WIDE R96, R135, 0x4, R6 ;  /* 0x0000000487607825 */ /* 0x000fc600078e0206 */
[----:B------:R-:W4:Y:S04]  /*1d2c0*/  LDL.LU.64 R6, [R1+0x748] ;  /* 0x0007480001067983 */ /* 0x000f280000300a00 */
[----:B------:R-:W-:Y:S04]  /*1d2d0*/  STL.64 [R1+0x1d0], R14 ;  /* 0x0001d00e01007387 */ /* 0x000fe80000100a00 */
[----:B------:R-:W-:Y:S01]  /*1d2e0*/  STL.64 [R1+0x1e0], R116 ;  /* 0x0001e07401007387 */ /* 0x000fe20000100a00 */
[----:B------:R-:W-:-:S03]  /*1d2f0*/  IMAD.WIDE R60, R135, 0x4, R140 ;  /* 0x00000004873c7825 */ /* 0x000fc600078e028c */
[----:B------:R-:W3:Y:S01]  /*1d300*/  LDL.LU.64 R140, [R1+0x738] ;  /* 0x00073800018c7983 */ /* 0x000ee20000300a00 */
[----:B------:R-:W-:-:S03]  /*1d310*/  IMAD.WIDE R78, R135, 0x4, R24 ;  /* 0x00000004874e7825 */ /* 0x000fc600078e0218 */
[----:B------:R-:W-:Y:S01]  /*1d320*/  STL.64 [R1+0x1e8], R96 ;  /* 0x0001e86001007387 */ /* 0x000fe20000100a00 */
[----:B------:R-:W-:-:S03]  /*1d330*/  IMAD.WIDE R24, R135, 0x4, R242 ;  /* 0x0000000487187825 */ /* 0x000fc600078e02f2 */
[----:B------:R-:W3:Y:S01]  /*1d340*/  LDL.LU.64 R242, [R1+0x730] ;  /* 0x0007300001f27983 */ /* 0x000ee20000300a00 */
[----:B------:R-:W-:-:S03]  /*1d350*/  IMAD.WIDE R42, R135, 0x4, R22 ;  /* 0x00000004872a7825 */ /* 0x000fc600078e0216 */
[----:B------:R-:W-:Y:S04]  /*1d360*/  STL.64 [R1+0x1f0], R78 ;  /* 0x0001f04e01007387 */ /* 0x000fe80000100a00 */
[----:B------:R-:W-:Y:S04]  /*1d370*/  STL.64 [R1+0x1f8], R60 ;  /* 0x0001f83c01007387 */ /* 0x000fe80000100a00 */
[----:B------:R-:W3:Y:S01]  /*1d380*/  LDL.LU.64 R128, [R1+0x760] ;  /* 0x0007600001807983 */ /* 0x000ee20000300a00 */
[----:B------:R-:W-:-:S03]  /*1d390*/  IMAD.WIDE R130, R135, 0x4, R10 ;  /* 0x0000000487827825 */ /* 0x000fc600078e020a */
[----:B------:R-:W3:Y:S04]  /*1d3a0*/  LDL.LU.64 R112, [R1+0x768] ;  /* 0x0007680001707983 */ /* 0x000ee80000300a00 */
[----:B------:R-:W-:Y:S01]  /*1d3b0*/  STL.64 [R1+0x200], R42 ;  /* 0x0002002a01007387 */ /* 0x000fe20000100a00 */
[----:B------:R-:W-:-:S03]  /*1d3c0*/  IMAD.WIDE R12, R135, 0x4, R12 ;  /* 0x00000004870c7825 */ /* 0x000fc600078e020c */
[----:B------:R-:W3:Y:S04]  /*1d3d0*/  LDL.LU.64 R92, [R1+0x770] ;  /* 0x00077000015c7983 */ /* 0x000ee80000300a00 */
[----:B------:R-:W-:Y:S01]  /*1d3e0*/  STL.64 [R1+0x208], R24 ;  /* 0x0002081801007387 */ /* 0x000fe20000100a00 */
[----:B------:R-:W-:-:S03]  /*1d3f0*/  IMAD.WIDE R114, R135, 0x4, R8 ;  /* 0x0000000487727825 */ /* 0x000fc600078e0208 */
[----:B------:R1:W-:Y:S04]  /*1d400*/  STL.64 [R1+0x218], R130 ;  /* 0x0002188201007387 */ /* 0x0003e80000100a00 */
[----:B------:R-:W3:Y:S04]  /*1d410*/  LDL.LU.64 R74, [R1+0x778] ;  /* 0x00077800014a7983 */ /* 0x000ee80000300a00 */
[----:B------:R-:W3:Y:S04]  /*1d420*/  LDL.LU.64 R56, [R1+0x798] ;  /* 0x0007980001387983 */ /* 0x000ee80000300a00 */
[----:B------:R-:W3:Y:S01]  /*1d430*/  LDL.LU.64 R38, [R1+0x790] ;  /* 0x0007900001267983 */ /* 0x000ee20000300a00 */
[----:B------:R-:W-:-:S04]  /*1d440*/  IMAD.WIDE R76, R135, 0x4, R136 ;  /* 0x00000004874c7825 */ /* 0x000fc800078e0288 */
[----:B------:R-:W-:-:S04]  /*1d450*/  IMAD.WIDE R40, R135, 0x4, R138 ;  /* 0x0000000487287825 */ /* 0x000fc800078e028a */
[C---:B--2---:R-:W-:Y:S02]  /*1d460*/  IMAD.WIDE R94, R135.reuse, 0x4, R250 ;  /* 0x00000004875e7825 */ /* 0x044fe400078e02fa */
[----:B------:R-:W2:Y:S04]  /*1d470*/  LDL.LU.64 R250, [R1+0x788] ;  /* 0x0007880001fa7983 */ /* 0x000ea80000300a00 */
[----:B------:R-:W2:Y:S04]  /*1d480*/  LDL.LU.64 R8, [R1+0x780] ;  /* 0x0007800001087983 */ /* 0x000ea80000300a00 */
[----:B------:R-:W-:Y:S04]  /*1d490*/  STL.64 [R1+0x210], R12 ;  /* 0x0002100c01007387 */ /* 0x000fe80000100a00 */
[----:B------:R-:W-:Y:S04]  /*1d4a0*/  STL.64 [R1+0x220], R114 ;  /* 0x0002207201007387 */ /* 0x000fe80000100a00 */
[----:B------:R-:W2:Y:S04]  /*1d4b0*/  LDL.LU.64 R136, [R1+0x7a8] ;  /* 0x0007a80001887983 */ /* 0x000ea80000300a00 */
[----:B------:R-:W2:Y:S04]  /*1d4c0*/  LDL.LU.64 R110, [R1+0x7b0] ;  /* 0x0007b000016e7983 */ /* 0x000ea80000300a00 */
[----:B------:R-:W-:Y:S04]  /*1d4d0*/  STL.64 [R1+0x228], R94 ;  /* 0x0002285e01007387 */ /* 0x000fe80000100a00 */
[----:B------:R-:W2:Y:S01]  /*1d4e0*/  LDL.LU.64 R138, [R1+0x7c0] ;  /* 0x0007c000018a7983 */ /* 0x000ea20000300a00 */
[----:B----4-:R-:W-:-:S03]  /*1d4f0*/  IMAD.WIDE R58, R135, 0x4, R6 ;  /* 0x00000004873a7825 */ /* 0x010fc600078e0206 */
[----:B------:R-:W4:Y:S01]  /*1d500*/  LDL.LU.64 R72, [R1+0x7c8] ;  /* 0x0007c80001487983 */ /* 0x000f220000300a00 */
[----:B---3--:R-:W-:-:S03]  /*1d510*/  IMAD.WIDE R22, R135, 0x4, R140 ;  /* 0x0000000487167825 */ /* 0x008fc600078e028c */
[----:B------:R-:W3:Y:S04]  /*1d520*/  LDL.LU.64 R140, [R1+0x7d0] ;  /* 0x0007d000018c7983 */ /* 0x000ee80000300a00 */
[----:B------:R-:W-:Y:S04]  /*1d530*/  STL.64 [R1+0x230], R76 ;  /* 0x0002304c01007387 */ /* 0x000fe80000100a00 */
[----:B------:R-:W3:Y:S01]  /*1d540*/  LDL.LU.64 R36, [R1+0x7b8] ;  /* 0x0007b80001247983 */ /* 0x000ee20000300a00 */
[----:B------:R-:W-:-:S03]  /*1d550*/  IMAD.WIDE R10, R135, 0x4, R242 ;  /* 0x00000004870a7825 */ /* 0x000fc600078e02f2 */
[----:B------:R-:W3:Y:S04]  /*1d560*/  LDL.LU.64 R6, [R1+0x7a0] ;  /* 0x0007a00001067983 */ /* 0x000ee80000300a00 */
[----:B------:R-:W3:Y:S04]  /*1d570*/  LDL.LU.64 R242, [R1+0x758] ;  /* 0x0007580001f27983 */ /* 0x000ee80000300a00 */
[----:B------:R-:W-:Y:S01]  /*1d580*/  STL.64 [R1+0x238], R58 ;  /* 0x0002383a01007387 */ /* 0x000fe20000100a00 */
[----:B------:R-:W-:-:S03]  /*1d590*/  IMAD.WIDE R128, R135, 0x4, R128 ;  /* 0x0000000487807825 */ /* 0x000fc600078e0280 */
[----:B------:R-:W-:Y:S01]  /*1d5a0*/  STL.64 [R1+0x240], R40 ;  /* 0x0002402801007387 */ /* 0x000fe20000100a00 */
[----:B------:R-:W-:-:S03]  /*1d5b0*/  IMAD.WIDE R112, R135, 0x4, R112 ;  /* 0x0000000487707825 */ /* 0x000fc600078e0270 */
[----:B------:R-:W-:Y:S04]  /*1d5c0*/  STL.64 [R1+0x248], R22 ;  /* 0x0002481601007387 */ /* 0x000fe80000100a00 */
[----:B------:R1:W-:Y:S01]  /*1d5d0*/  STL.64 [R1+0x258], R128 ;  /* 0x0002588001007387 */ /* 0x0003e20000100a00 */
[----:B------:R-:W-:-:S03]  /*1d5e0*/  IMAD.WIDE R92, R135, 0x4, R92 ;  /* 0x00000004875c7825 */ /* 0x000fc600078e025c */
[----:B------:R-:W-:Y:S04]  /*1d5f0*/  STL.64 [R1+0x250], R10 ;  /* 0x0002500a01007387 */ /* 0x000fe80000100a00 */
[----:B------:R-:W-:Y:S01]  /*1d600*/  STL.64 [R1+0x260], R112 ;  /* 0x0002607001007387 */ /* 0x000fe20000100a00 */
[----:B------:R-:W-:-:S03]  /*1d610*/  IMAD.WIDE R74, R135, 0x4, R74 ;  /* 0x00000004874a7825 */ /* 0x000fc600078e024a */
        /* <DEDUP_REMOVED lines=24> */
[----:B------:R-:W-:Y:S01]  /*1d7a0*/  LDGSTS.E [R143+0x33800], desc[UR22][R128.64], P2 ;  /* 0x33800000808f7fae */ /* 0x000fe200091a1016 */
[----:B--2---:R-:W-:-:S04]  /*1d7b0*/  IMAD.WIDE R250, R135, 0x4, R250 ;  /* 0x0000000487fa7825 */ /* 0x004fc800078e02fa */
[C---:B------:R-:W-:Y:S01]  /*1d7c0*/  IMAD.WIDE R8, R135.reuse, 0x4, R8 ;  /* 0x0000000487087825 */ /* 0x040fe200078e0208 */
[----:B------:R-:W-:Y:S03]  /*1d7d0*/  STL.64 [R1+0x738], R250 ;  /* 0x000738fa01007387 */ /* 0x000fe60000100a00 */
[----:B------:R-:W-:-:S04]  /*1d7e0*/  IMAD.WIDE R136, R135, 0x4, R136 ;  /* 0x0000000487887825 */ /* 0x000fc800078e0288 */
[C---:B------:R-:W-:Y:S01]  /*1d7f0*/  IMAD.WIDE R110, R135.reuse, 0x4, R110 ;  /* 0x00000004876e7825 */ /* 0x040fe200078e026e */
[----:B------:R2:W-:Y:S04]  /*1d800*/  STL.64 [R1+0x748], R136 ;  /* 0x0007488801007387 */ /* 0x0005e80000100a00 */
[----:B------:R-:W-:Y:S01]  /*1d810*/  STL.64 [R1+0x740], R8 ;  /* 0x0007400801007387 */ /* 0x000fe20000100a00 */
[----:B------:R-:W-:-:S03]  /*1d820*/  IMAD.WIDE R138, R135, 0x4, R138 ;  /* 0x00000004878a7825 */ /* 0x000fc600078e028a */
[----:B------:R1:W-:Y:S01]  /*1d830*/  STL.64 [R1+0x760], R110 ;  /* 0x0007606e01007387 */ /* 0x0003e20000100a00 */
[----:B----4-:R-:W-:-:S03]  /*1d840*/  IMAD.WIDE R72, R135, 0x4, R72 ;  /* 0x0000000487487825 */ /* 0x010fc600078e0248 */
[----:B------:R4:W-:Y:S01]  /*1d850*/  STL.64 [R1+0x768], R138 ;  /* 0x0007688a01007387 */ /* 0x0009e20000100a00 */
[----:B---3--:R-:W-:-:S03]  /*1d860*/  IMAD.WIDE R140, R135, 0x4, R140 ;  /* 0x00000004878c7825 */ /* 0x008fc600078e028c */
[----:B------:R-:W-:Y:S01]  /*1d870*/  STL.64 [R1+0x780], R72 ;  /* 0x0007804801007387 */ /* 0x000fe20000100a00 */
[----:B------:R-:W-:-:S03]  /*1d880*/  IMAD.WIDE R36, R135, 0x4, R36 ;  /* 0x0000000487247825 */ /* 0x000fc600078e0224 */
[----:B------:R-:W-:Y:S01]  /*1d890*/  STL.64 [R1+0x788], R140 ;  /* 0x0007888c01007387 */ /* 0x000fe20000100a00 */
[----:B------:R-:W-:-:S03]  /*1d8a0*/  IMAD.WIDE R6, R135, 0x4, R6 ;  /* 0x0000000487067825 */ /* 0x000fc600078e0206 */
[----:B------:R-:W-:Y:S01]  /*1d8b0*/  STL.64 [R1+0x778], R36 ;  /* 0x0007782401007387 */ /* 0x000fe20000100a00 */
[----:B------:R-:W-:-:S03]  /*1d8c0*/  IMAD.WIDE R242, R135, 0x4, R242 ;  /* 0x0000000487f27825 */ /* 0x000fc600078e02f2 */
[----:B------:R-:W-:Y:S04]  /*1d8d0*/  STL.64 [R1+0x770], R6 ;  /* 0x0007700601007387 */ /* 0x000fe80000100a00 */
[----:B------:R-:W-:Y:S04]  /*1d8e0*/  STL.64 [R1+0x758], R242 ;  /* 0x000758f201007387 */ /* 0x000fe80000100a00 */
[----:B------:R-:W3:Y:S04]  /*1d8f0*/  LDL.LU.64 R156, [R1+0xec8] ;  /* 0x000ec800019c7983 */ /* 0x000ee80000300a00 */
[----:B------:R-:W3:Y:S04]  /*1d900*/  LDL.LU.64 R154, [R1+0xec0] ;  /* 0x000ec000019a7983 */ /* 0x000ee80000300a00 */
[----:B------:R-:W3:Y:S04]  /*1d910*/  LDL.LU.64 R152, [R1+0xeb8] ;  /* 0x000eb80001987983 */ /* 0x000ee80000300a00 */
[----:B------:R-:W3:Y:S04]  /*1d920*/  LDL.LU.64 R150, [R1+0xeb0] ;  /* 0x000eb00001967983 */ /* 0x000ee80000300a00 */
[----:B------:R-:W3:Y:S04]  /*1d930*/  LDL.LU.64 R146, [R1+0xea8] ;  /* 0x000ea80001927983 */ /* 0x000ee80000300a00 */
[----:B-1----:R-:W3:Y:S04]  /*1d940*/  LDL.LU.64 R2, [R1+0xea0] ;  /* 0x000ea00001027983 */ /* 0x002ee80000300a00 */
[----:B------:R-:W3:Y:S04]  /*1d950*/  LDL.LU.64 R144, [R1+0xe98] ;  /* 0x000e980001907983 */ /* 0x000ee80000300a00 */
[----:B------:R-:W3:Y:S04]  /*1d960*/  LDL.LU.64 R130, [R1+0xe90] ;  /* 0x000e900001827983 */ /* 0x000ee80000300a00 */
[----:B------:R-:W3:Y:S04]  /*1d970*/  LDL.LU.64 R128, [R1+0xe88] ;  /* 0x000e880001807983 */ /* 0x000ee80000300a00 */
[----:B------:R-:W-:Y:S04]  /*1d980*/  LDGSTS.E [R143+0x33c00], desc[UR22][R136.64], P2 ;  /* 0x33c00000888f7fae */ /* 0x000fe800091a1016 */
[----:B--2---:R-:W3:Y:S01]  /*1d990*/  LDL.LU.64 R136, [R1+0xe80] ;  /* 0x000e800001887983 */ /* 0x004ee20000300a00 */
        /* <DEDUP_REMOVED lines=10> */
[----:B---3--:R-:W-:Y:S04]  /*1da40*/  LDGSTS.E [R136+0x30080], desc[UR22][R150.64], P2 ;  /* 0x3008000096887fae */ /* 0x008fe800091a1016 */
        /* <DEDUP_REMOVED lines=12> */
[----:B------:R-:W2:Y:S04]  /*1db10*/  LDL.LU.64 R132, [R1+0xe78] ;  /* 0x000e780001847983 */ /* 0x000ea80000300a00 */
[----:B------:R-:W-:Y:S04]  /*1db20*/  LDGSTS.E [R136+0x33480], desc[UR22][R114.64], P2 ;  /* 0x3348000072887fae */ /* 0x000fe800091a1016 */
[----:B------:R-:W3:Y:S04]  /*1db30*/  LDL.LU.64 R126, [R1+0xe70] ;  /* 0x000e7000017e7983 */ /* 0x000ee80000300a00 */
        /* <DEDUP_REMOVED lines=35> */
[----:B----4-:R-:W4:Y:S04]  /*1dd70*/  LDL.LU.64 R138, [R1+0xde0] ;  /* 0x000de000018a7983 */ /* 0x010f280000300a00 */
[----:B------:R1:W-:Y:S04]  /*1dd80*/  STL.64 [R1+0xc40], R136 ;  /* 0x000c408801007387 */ /* 0x0003e80000100a00 */
[----:B-1----:R-:W2:Y:S01]  /*1dd90*/  LDL.LU.64 R136, [R1+0x138] ;  /* 0x0001380001887983 */ /* 0x002ea20000300a00 */
        /* <DEDUP_REMOVED lines=24> */
[----:B------:R-:W4:Y:S04]  /*1df20*/  LDL.LU.64 R90, [R1+0xdd8] ;  /* 0x000dd800015a7983 */ /* 0x000f280000300a00 */
        /* <DEDUP_REMOVED lines=22> */
[----:B--2---:R-:W-:Y:S04]  /*1e090*/  LDGSTS.E [R139+0x32600], desc[UR22][R136.64], P2 ;  /* 0x32600000888b7fae */ /* 0x004fe800091a1016 */
        /* <DEDUP_REMOVED lines=12> */
[----:B------:R-:W2:Y:S01]  /*1e160*/  LDL.LU.64 R140, [R1+0xd48] ;  /* 0x000d4800018c7983 */ /* 0x000ea20000300a00 */
[----:B------:R-:W-:-:S04]  /*1e170*/  IMAD.WIDE R158, R135, 0x4, R158 ;  /* 0x00000004879e7825 */ /* 0x000fc800078e029e */
[----:B------:R-:W-:-:S04]  /*1e180*/  IMAD.WIDE R174, R135, 0x4, R174 ;  /* 0x0000000487ae7825 */ /* 0x000fc800078e02ae */
[----:B------:R-:W-:-:S04]  /*1e190*/  IMAD.WIDE R190, R135, 0x4, R190 ;  /* 0x0000000487be7825 */ /* 0x000fc800078e02be */
[----:B------:R-:W-:-:S04]  /*1e1a0*/  IMAD.WIDE R206, R135, 0x4, R206 ;  /* 0x0000000487ce7825 */ /* 0x000fc800078e02ce */
[----:B------:R-:W-:-:S04]  /*1e1b0*/  IMAD.WIDE R222, R135, 0x4, R222 ;  /* 0x0000000487de7825 */ /* 0x000fc800078e02de */
[C---:B------:R-:W-:Y:S01]  /*1e1c0*/  IMAD.WIDE R238, R135.reuse, 0x4, R238 ;  /* 0x0000000487ee7825 */ /* 0x040fe200078e02ee */
[----:B------:R-:W-:Y:S03]  /*1e1d0*/  STL.64 [R1+0xc18], R138 ;  /* 0x000c188a01007387 */ /* 0x000fe60000100a00 */
[----:B------:R-:W-:-:S04]  /*1e1e0*/  IMAD.WIDE R160, R135, 0x4, R160 ;  /* 0x0000000487a07825 */ /* 0x000fc800078e02a0 */
[----:B------:R-:W-:-:S04]  /*1e1f0*/  IMAD.WIDE R176, R135, 0x4, R176 ;  /* 0x0000000487b07825 */ /* 0x000fc800078e02b0 */
[----:B------:R-:W-:-:S04]  /*1e200*/  IMAD.WIDE R192, R135, 0x4, R192 ;  /* 0x0000000487c07825 */ /* 0x000fc800078e02c0 */
[----:B------:R-:W-:-:S04]  /*1e210*/  IMAD.WIDE R208, R135, 0x4, R208 ;  /* 0x0000000487d07825 */ /* 0x000fc800078e02d0 */
[----:B------:R-:W-:-:S04]  /*1e220*/  IMAD.WIDE R224, R135, 0x4, R224 ;  /* 0x0000000487e07825 */ /* 0x000fc800078e02e0 */
[C---:B------:R-:W-:Y:S01]  /*1e230*/  IMAD.WIDE R244, R135.reuse, 0x4, R244 ;  /* 0x0000000487f47825 */ /* 0x040fe200078e02f4 */
        /* <DEDUP_REMOVED lines=43> */
[----:B------:R-:W3:Y:S04]  /*1e4f0*/  LDL.LU.64 R26, [R1+0xcd0] ;  /* 0x000cd000011a7983 */ /* 0x000ee80000300a00 */
[----:B------:R-:W-:Y:S04]  /*1e500*/  LDGSTS.E [R141+0x33300], desc[UR22][R24.64], P2 ;  /* 0x33300000188d7fae */ /* 0x000fe800091a1016 */
[----:B------:R-:W-:Y:S04]  /*1e510*/  LDGSTS.E [R141+0x33700], desc[UR22][R22.64], P2 ;  /* 0x33700000168d7fae */ /* 0x000fe800091a1016 */
[----:B------:R-:W-:Y:S04]  /*1e520*/  LDGSTS.E [R141+0x33b00], desc[UR22][R250.64], P2 ;  /* 0x33b00000fa8d7fae */ /* 0x000fe800091a1016 */
[----:B------:R-:W3:Y:S04]  /*1e530*/  LDL.LU.64 R24, [R1+0xcc8] ;  /* 0x000cc80001187983 */ /* 0x000ee80000300a00 */
[----:B------:R-:W3:Y:S04]  /*1e540*/  LDL.LU.64 R22, [R1+0xcc0] ;  /* 0x000cc00001167983 */ /* 0x000ee80000300a00 */
[----:B------:R-:W3:Y:S01]  /*1e550*/  LDL.LU.64 R250, [R1+0x728] ;  /* 0x0007280001fa7983 */ /* 0x000ee20000300a00 */
        /* <DEDUP_REMOVED lines=16> */
[----:B------:R1:W-:Y:S04]  /*1e660*/  LDGSTS.E [R142+0x32780], desc[UR22][R4.64], P2 ;  /* 0x32780000048e7fae */ /* 0x0003e800091a1016 */
[----:B------:R-:W-:Y:S04]  /*1e670*/  LDGSTS.E [R142+0x32b80], desc[UR22][R240.64], P2 ;  /* 0x32b80000f08e7fae */ /* 0x000fe800091a1016 */
[----:B------:R-:W-:Y:S04]  /*1e680*/  LDGSTS.E [R142+0x32f80], desc[UR22][R14.64], P2 ;  /* 0x32f800000e8e7fae */ /* 0x000fe800091a1016 */
[----:B------:R-:W-:Y:S01]  /*1e690*/  LDGSTS.E [R142+0x33380], desc[UR22][R12.64], P2 ;  /* 0x333800000c8e7fae */ /* 0x000fe200091a1016 */
[----:B-1----:R-:W1:Y:S03]  /*1e6a0*/  LDC R5, c[0x0][0x3a0] ;  /* 0x0000e800ff057b82 */ /* 0x002e660000000800 */
[----:B------:R-:W-:Y:S04]  /*1e6b0*/  LDGSTS.E [R142+0x33780], desc[UR22][R10.64], P2 ;  /* 0x337800000a8e7fae */ /* 0x000fe800091a1016 */
[----:B------:R-:W-:Y:S01]  /*1e6c0*/  LDGSTS.E [R142+0x33b80], desc[UR22][R8.64], P2 ;  /* 0x33b80000088e7fae */ /* 0x000fe200091a1016 */
[----:B------:R-:W-:Y:S01]  /*1e6d0*/  VIADD R252, R252, 0xfffffdfb ;  /* 0xfffffdfbfcfc7836 */ /* 0x000fe20000000000 */
[----:B------:R-:W1:Y:S02]  /*1e6e0*/  LDC R4, c[0x0][0x3a0] ;  /* 0x0000e800ff047b82 */ /* 0x000e640000000800 */
[----:B------:R-:W-:Y:S04]  /*1e6f0*/  LDGSTS.E [R142+0x33f80], desc[UR22][R242.64], P2 ;  /* 0x33f80000f28e7fae */ /* 0x000fe800091a1016 */
[----:B------:R-:W0:Y:S04]  /*1e700*/  LDGDEPBAR ;  /* 0x00000000000079af */ /* 0x000e280000000000 */
[----:B------:R-:W4:Y:S04]  /*1e710*/  LDL.LU.64 R6, [R1+0x720] ;  /* 0x0007200001067983 */ /* 0x000f280000300a00 */
[----:B------:R1:W-:Y:S04]  /*1e720*/  STL.64 [R1+0xc08], R140 ;  /* 0x000c088c01007387 */ /* 0x0003e80000100a00 */
[----:B------:R-:W4:Y:S04]  /*1e730*/  LDL.LU.64 R20, [R1+0xcb8] ;  /* 0x000cb80001147983 */ /* 0x000f280000300a00 */
[----:B------:R-:W4:Y:S04]  /*1e740*/  LDL.LU.64 R18, [R1+0xcb0] ;  /* 0x000cb00001127983 */ /* 0x000f280000300a00 */
[----:B------:R-:W4:Y:S01]  /*1e750*/  LDL.LU.64 R16, [R1+0xca8] ;  /* 0x000ca80001107983 */ /* 0x000f220000300a00 */
[----:B------:R-:W-:Y:S01]  /*1e760*/  ISETP.GE.U32.AND P2, PT, R0, 0x7ffffd7d, PT ;  /* 0x7ffffd7d0000780c */ /* 0x000fe20003f46070 */
[----:B-1----:R-:W1:Y:S02]  /*1e770*/  LDC R140, c[0x0][0x3a0] ;  /* 0x0000e800ff8c7b82 */ /* 0x002e640000000800 */
[----:B------:R-:W4:Y:S04]  /*1e780*/  LDL.LU.64 R240, [R1+0x718] ;  /* 0x0007180001f07983 */ /* 0x000f280000300a00 */
[----:B------:R-:W4:Y:S01]  /*1e790*/  LDL.LU.64 R14, [R1+0xca0] ;  /* 0x000ca000010e7983 */ /* 0x000f220000300a00 */
[----:B------:R-:W-:-:S03]  /*1e7a0*/  VIADD R0, R134, 0x100000 ;  /* 0x0010000086007836 */ /* 0x000fc60000000000 */
[----:B------:R-:W4:Y:S04]  /*1e7b0*/  LDL.LU.64 R12, [R1+0xc98] ;  /* 0x000c9800010c7983 */ /* 0x000f280000300a00 */
[----:B------:R-:W4:Y:S04]  /*1e7c0*/  LDL.LU.64 R10, [R1+0xc90] ;  /* 0x000c9000010a7983 */ /* 0x000f280000300a00 */
[----:B------:R-:W4:Y:S04]  /*1e7d0*/  LDL.LU.64 R8, [R1+0xc88] ;  /* 0x000c880001087983 */ /* 0x000f280000300a00 */
[----:B------:R-:W4:Y:S01]  /*1e7e0*/  LDL.LU.64 R242, [R1+0x708] ;  /* 0x0007080001f27983 */ /* 0x000f220000300a00 */
[C---:B--2---:R-:W-:Y:S01]  /*1e7f0*/  IMAD.WIDE R138, R2.reuse, 0x4, R246 ;  /* 0x00000004028a7825 */ /* 0x044fe200078e02f6 */
[----:B------:R-:W-:Y:S06]  /*1e800*/  BAR.SYNC.DEFER_BLOCKING 0x0 ;  /* 0x0000000000007b1d */ /* 0x000fec0000010000 */
[----:B------:R-:W2:Y:S04]  /*1e810*/  LDL.LU.64 R246, [R1+0x6f8] ;  /* 0x0006f80001f67983 */ /* 0x000ea80000300a00 */
[----:B------:R3:W-:Y:S04]  /*1e820*/  STL.64 [R1+0x730], R138 ;  /* 0x0007308a01007387 */ /* 0x0007e80000100a00 */
[----:B------:R-:W-:Y:S01]  /*1e830*/  @!PT LDS RZ, [RZ] ;  /* 0x00000000fffff984 */ /* 0x000fe20000000800 */
[----:B------:R-:W-:Y:S01]  /*1e840*/  @!PT LDS RZ, [RZ] ;  /* 0x00000000fffff984 */ /* 0x000fe20000000800 */
[----:B------:R-:W-:Y:S01]  /*1e850*/  @!PT LDS RZ, [RZ] ;  /* 0x00000000fffff984 */ /* 0x000fe20000000800 */
[----:B------:R3:W-:Y:S02]  /*1e860*/  LDGSTS.E [R0+-0x50000], desc[UR22][R138.64], !P5 ;  /* 0xb00000008a007fae */ /* 0x0007e4000e9a1016 */
[----:B---3--:R-:W-:-:S05]  /*1e870*/  IMAD.WIDE R138, R2, 0x4, R250 ;  /* 0x00000004028a7825 */ /* 0x008fca00078e02fa */
[----:B------:R4:W-:Y:S04]  /*1e880*/  STL.64 [R1+0x710], R138 ;  /* 0x0007108a01007387 */ /* 0x0009e80000100a00 */
[----:B------:R-:W3:Y:S04]  /*1e890*/  LDL.LU.64 R250, [R1+0x6e8] ;  /* 0x0006e80001fa7983 */ /* 0x000ee80000300a00 */
[----:B------:R4:W-:Y:S01]  /*1e8a0*/  LDGSTS.E [R0+-0x4fffc], desc[UR22][R138.64], !P4 ;  /* 0xb00040008a007fae */ /* 0x0009e2000e1a1016 */
[----:B------:R-:W-:Y:S01]  /*1e8b0*/  ISETP.GE.U32.AND P5, PT, R252, 0x7ffffd7c, PT ;  /* 0x7ffffd7cfc00780c */ /* 0x000fe20003fa6070 */
[----:B------:R-:W-:-:S02]  /*1e8c0*/  VIADD R252, R5, 0xfffffdfa ;  /* 0xfffffdfa05fc7836 */ /* 0x000fc40000000000 */
[----:B------:R-:W1:Y:S03]  /*1e8d0*/  LDC R5, c[0x0][0x3a0] ;  /* 0x0000e800ff057b82 */ /* 0x000e660000000800 */
[----:B------:R-:W-:Y:S01]  /*1e8e0*/  ISETP.GE.U32.AND P4, PT, R252, 0x7ffffd7b, PT ;  /* 0x7ffffd7bfc00780c */ /* 0x000fe20003f86070 */
[----:B----4-:R-:W-:-:S05]  /*1e8f0*/  IMAD.WIDE R138, R2, 0x4, R6 ;  /* 0x00000004028a7825 */ /* 0x010fca00078e0206 */
[----:B------:R4:W-:Y:S04]  /*1e900*/  STL.64 [R1+0x700], R138 ;  /* 0x0007008a01007387 */ /* 0x0009e80000100a00 */
[----:B------:R4:W-:Y:S04]  /*1e910*/  LDGSTS.E [R0+-0x4fff8], desc[UR22][R138.64], !P6 ;  /* 0xb00080008a007fae */ /* 0x0009e8000f1a1016 */
[----:B------:R-:W3:Y:S01]  /*1e920*/  LDL.LU.64 R6, [R1+0x6d8] ;  /* 0x0006d80001067983 */ /* 0x000ee20000300a00 */
[----:B----4-:R-:W-:-:S05]  /*1e930*/  IMAD.WIDE R138, R2, 0x4, R240 ;  /* 0x00000004028a7825 */ /* 0x010fca00078e02f0 */
[----:B------:R4:W-:Y:S04]  /*1e940*/  STL.64 [R1+0x6f0], R138 ;  /* 0x0006f08a01007387 */ /* 0x0009e80000100a00 */
[----:B------:R4:W-:Y:S04]  /*1e950*/  LDGSTS.E [R0+-0x4fff4], desc[UR22][R138.64], !P2 ;  /* 0xb000c0008a007fae */ /* 0x0009e8000d1a1016 */
[----:B------:R-:W3:Y:S01]  /*1e960*/  LDL.LU.64 R240, [R1+0x6b8] ;  /* 0x0006b80001f07983 */ /* 0x000ee20000300a00 */
[----:B----4-:R-:W-:-:S05]  /*1e970*/  IMAD.WIDE R138, R2, 0x4, R242 ;  /* 0x00000004028a7825 */ /* 0x010fca00078e02f2 */
[----:B------:R2:W-:Y:S04]  /*1e980*/  STL.64 [R1+0x6e0], R138 ;  /* 0x0006e08a01007387 */ /* 0x0005e80000100a00 */
[----:B------:R2:W-:Y:S04]  /*1e990*/  LDGSTS.E [R0+-0x4fff0], desc[UR22][R138.64], !P5 ;  /* 0xb00100008a007fae */ /* 0x0005e8000e9a1016 */
[----:B------:R-:W4:Y:S01]  /*1e9a0*/  LDL.LU.64 R242, [R1+0x6a8] ;  /* 0x0006a80001f27983 */ /* 0x000f220000300a00 */
[----:B--2---:R-:W-:-:S05]  /*1e9b0*/  IMAD.WIDE R138, R2, 0x4, R246 ;  /* 0x00000004028a7825 */ /* 0x004fca00078e02f6 */
[----:B------:R3:W-:Y:S04]  /*1e9c0*/  STL.64 [R1+0x6d0], R138 ;  /* 0x0006d08a01007387 */ /* 0x0007e80000100a00 */
[----:B------:R3:W-:Y:S04]  /*1e9d0*/  LDGSTS.E [R0+-0x4ffec], desc[UR22][R138.64], !P4 ;  /* 0xb00140008a007fae */ /* 0x0007e8000e1a1016 */
[----:B------:R-:W2:Y:S01]  /*1e9e0*/  LDL.LU.64 R246, [R1+0x698] ;  /* 0x0006980001f67983 */ /* 0x000ea20000300a00 */
[----:B---3--:R-:W-:-:S05]  /*1e9f0*/  IMAD.WIDE R138, R2, 0x4, R250 ;  /* 0x00000004028a7825 */ /* 0x008fca00078e02fa */
[----:B------:R3:W-:Y:S04]  /*1ea00*/  STL.64 [R1+0x6c8], R138 ;  /* 0x0006c88a01007387 */ /* 0x0007e80000100a00 */
[----:B------:R-:W2:Y:S01]  /*1ea10*/  LDL.LU.64 R250, [R1+0x688] ;  /* 0x0006880001fa7983 */ /* 0x000ea20000300a00 */
[----:B------:R-:W-:Y:S02]  /*1ea20*/  IADD3 R252, PT, PT, R4, -0x207, RZ ;  /* 0xfffffdf904fc7810 */ /* 0x000fe40007ffe0ff */
[----:B------:R-:W3:Y:S02]  /*1ea30*/  LDC R4, c[0x0][0x3a0] ;  /* 0x0000e800ff047b82 */ /* 0x000ee40000000800 */
[----:B------:R-:W-:Y:S01]  /*1ea40*/  ISETP.GE.U32.AND P6, PT, R252, 0x7ffffd7a, PT ;  /* 0x7ffffd7afc00780c */ /* 0x000fe20003fc6070 */
[----:B-1----:R-:W-:-:S05]  /*1ea50*/  VIADD R252, R140, 0xfffffdf8 ;  /* 0xfffffdf88cfc7836 */ /* 0x002fca0000000000 */
[----:B------:R-:W1:Y:S01]  /*1ea60*/  LDC R140, c[0x0][0x3a0] ;  /* 0x0000e800ff8c7b82 */ /* 0x000e620000000800 */
[----:B------:R-:W-:Y:S01]  /*1ea70*/  ISETP.GE.U32.AND P2, PT, R252, 0x7ffffd79, PT ;  /* 0x7ffffd79fc00780c */ /* 0x000fe20003f46070 */
[----:B------:R-:W-:-:S05]  /*1ea80*/  VIADD R252, R5, 0xfffffdf7 ;  /* 0xfffffdf705fc7836 */ /* 0x000fca0000000000 */
[----:B------:R-:W-:Y:S01]  /*1ea90*/  LDGSTS.E [R0+-0x4ffe8], desc[UR22][R138.64], !P6 ;  /* 0xb00180008a007fae */ /* 0x000fe2000f1a1016 */
[----:B------:R-:W3:Y:S01]  /*1eaa0*/  LDC R5, c[0x0][0x3a0] ;  /* 0x0000e800ff057b82 */ /* 0x000ee20000000800 */
[----:B------:R-:W-:Y:S01]  /*1eab0*/  ISETP.GE.U32.AND P5, PT, R252, 0x7ffffd78, PT ;  /* 0x7ffffd78fc00780c */ /* 0x000fe20003fa6070 */
[----:B---3--:R-:W-:-:S06]  /*1eac0*/  VIADD R252, R4, 0xfffffdf6 ;  /* 0xfffffdf604fc7836 */ /* 0x008fcc0000000000 */
[----:B------:R-:W3:Y:S01]  /*1ead0*/  LDC R4, c[0x0][0x3a0] ;  /* 0x0000e800ff047b82 */ /* 0x000ee20000000800 */
[----:B------:R-:W-:Y:S01]  /*1eae0*/  ISETP.GE.U32.AND P4, PT, R252, 0x7ffffd77, PT ;  /* 0x7ffffd77fc00780c */ /* 0x000fe20003f86070 */
[----:B-1----:R-:W-:-:S06]  /*1eaf0*/  VIADD R252, R140, 0xfffffdf5 ;  /* 0xfffffdf58cfc7836 */ /* 0x002fcc0000000000 */
[----:B------:R-:W1:Y:S01]  /*1eb00*/  LDC R140, c[0x0][0x3a0] ;  /* 0x0000e800ff8c7b82 */ /* 0x000e620000000800 */
[----:B------:R-:W-:Y:S02]  /*1eb10*/  ISETP.GE.U32.AND P6, PT, R252, 0x7ffffd76, PT ;  /* 0x7ffffd76fc00780c */ /* 0x000fe40003fc6070 */
[----:B------:R-:W-:-:S05]  /*1eb20*/  IADD3 R252, PT, PT, R5, -0x20c, RZ ;  /* 0xfffffdf405fc7810 */ /* 0x000fca0007ffe0ff */
[----:B------:R-:W1:Y:S01]  /*1eb30*/  LDC R5, c[0x0][0x3a0] ;  /* 0x0000e800ff057b82 */ /* 0x000e620000000800 */
[----:B------:R-:W-:-:S05]  /*1eb40*/  IMAD.WIDE R6, R2, 0x4, R6 ;  /* 0x0000000402067825 */ /* 0x000fca00078e0206 */
[----:B------:R3:W-:Y:S04]  /*1eb50*/  STL.64 [R1+0x6c0], R6 ;  /* 0x0006c00601007387 */ /* 0x0007e80000100a00 */
[----:B------:R3:W-:Y:S04]  /*1eb60*/  LDGSTS.E [R0+-0x4ffe4], desc[UR22][R6.64], !P2 ;  /* 0xb001c00006007fae */ /* 0x0007e8000d1a1016 */
[----:B------:R-:W2:Y:S01]  /*1eb70*/  LDL.LU.64 R138, [R1+0x678] ;  /* 0x00067800018a7983 */ /* 0x000ea20000300a00 */
[----:B------:R-:W-:Y:S01]  /*1eb80*/  ISETP.GE.U32.AND P2, PT, R252, 0x7ffffd75, PT ;  /* 0x7ffffd75fc00780c */ /* 0x000fe20003f46070 */
[----:B---3--:R-:W-:-:S02]  /*1eb90*/  VIADD R252, R4, 0xfffffdf3 ;  /* 0xfffffdf304fc7836 */ /* 0x008fc40000000000 */
[----:B------:R-:W3:Y:S01]  /*1eba0*/  LDC R4, c[0x0][0x3a0] ;  /* 0x0000e800ff047b82 */ /* 0x000ee20000000800 */
[----:B------:R-:W-:-:S05]  /*1ebb0*/  IMAD.WIDE R6, R2, 0x4, R240 ;  /* 0x0000000402067825 */ /* 0x000fca00078e02f0 */
[----:B------:R4:W-:Y:S04]  /*1ebc0*/  STL.64 [R1+0x6b0], R6 ;  /* 0x0006b00601007387 */ /* 0x0009e80000100a00 */
[----:B------:R4:W-:Y:S04]  /*1ebd0*/  LDGSTS.E [R0+-0x4ffe0], desc[UR22][R6.64], !P5 ;  /* 0xb002000006007fae */ /* 0x0009e8000e9a1016 */
[----:B------:R-:W2:Y:S01]  /*1ebe0*/  LDL.LU.64 R240, [R1+0x668] ;  /* 0x0006680001f07983 */ /* 0x000ea20000300a00 */
[----:B------:R-:W-:Y:S01]  /*1ebf0*/  ISETP.GE.U32.AND P5, PT, R252, 0x7ffffd74, PT ;  /* 0x7ffffd74fc00780c */ /* 0x000fe20003fa6070 */
[----:B-1----:R-:W-:-:S02]  /*1ec00*/  VIADD R252, R140, 0xfffffdf2 ;  /* 0xfffffdf28cfc7836 */ /* 0x002fc40000000000 */
[----:B----4-:R-:W-:-:S05]  /*1ec10*/  IMAD.WIDE R6, R2, 0x4, R242 ;  /* 0x0000000402067825 */ /* 0x010fca00078e02f2 */
[----:B------:R1:W-:Y:S04]  /*1ec20*/  STL.64 [R1+0x6a0], R6 ;  /* 0x0006a00601007387 */ /* 0x0003e80000100a00 */
[----:B------:R-:W4:Y:S04]  /*1ec30*/  LDL.LU.64 R242, [R1+0x648] ;  /* 0x0006480001f27983 */ /* 0x000f280000300a00 */
[----:B------:R1:W-:Y:S01]  /*1ec40*/  LDGSTS.E [R0+-0x4ffdc], desc[UR22][R6.64], !P4 ;  /* 0xb002400006007fae */ /* 0x0003e2000e1a1016 */
[C---:B--2---:R-:W-:Y:S01]  /*1ec50*/  IMAD.WIDE R140, R2.reuse, 0x4, R246 ;  /* 0x00000004028c7825 */ /* 0x044fe200078e02f6 */
[----:B-1----:R-:W1:Y:S04]  /*1ec60*/  LDC R6, c[0x0][0x3a0] ;  /* 0x0000e800ff067b82 */ /* 0x002e680000000800 */
[----:B------:R2:W-:Y:S04]  /*1ec70*/  STL.64 [R1+0x690], R140 ;  /* 0x0006908c01007387 */ /* 0x0005e80000100a00 */
[----:B------:R2:W-:Y:S04]  /*1ec80*/  LDGSTS.E [R0+-0x4ffd8], desc[UR22][R140.64], !P6 ;  /* 0xb00280008c007fae */ /* 0x0005e8000f1a1016 */
[----:B------:R-:W4:Y:S01]  /*1ec90*/  LDL.LU.64 R246, [R1+0x638] ;  /* 0x0006380001f67983 */ /* 0x000f220000300a00 */
[----:B--2---:R-:W-:-:S05]  /*1eca0*/  IMAD.WIDE R140, R2, 0x4, R250 ;  /* 0x00000004028c7825 */ /* 0x004fca00078e02fa */
[----:B------:R2:W-:Y:S04]  /*1ecb0*/  STL.64 [R1+0x680], R140 ;  /* 0x0006808c01007387 */ /* 0x0005e80000100a00 */
[----:B------:R-:W4:Y:S01]  /*1ecc0*/  LDL.LU.64 R250, [R1+0x628] ;  /* 0x0006280001fa7983 */ /* 0x000f220000300a00 */
[----:B------:R-:W-:Y:S01]  /*1ecd0*/  ISETP.GE.U32.AND P4, PT, R252, 0x7ffffd73, PT ;  /* 0x7ffffd73fc00780c */ /* 0x000fe20003f86070 */
[----:B------:R-:W-:Y:S02]  /*1ece0*/  VIADD R252, R5, 0xfffffdf1 ;  /* 0xfffffdf105fc7836 */ /* 0x000fe40000000000 */
[----:B------:R2:W-:Y:S01]  /*1ecf0*/  LDGSTS.E [R0+-0x4ffd4], desc[UR22][R140.64], !P2 ;  /* 0xb002c0008c007fae */ /* 0x0005e2000d1a1016 */
[----:B------:R-:W2:Y:S02]  /*1ed00*/  LDC R5, c[0x0][0x3a0] ;  /* 0x0000e800ff057b82 */ /* 0x000ea40000000800 */
[----:B------:R-:W-:Y:S01]  /*1ed10*/  ISETP.GE.U32.AND P6, PT, R252, 0x7ffffd72, PT ;  /* 0x7ffffd72fc00780c */ /* 0x000fe20003fc6070 */
[----:B---3--:R-:W-:-:S05]  /*1ed20*/  VIADD R252, R4, 0xfffffdf0 ;  /* 0xfffffdf004fc7836 */ /* 0x008fca0000000000 */
[----:B------:R-:W-:Y:S01]  /*1ed30*/  ISETP.GE.U32.AND P2, PT, R252, 0x7ffffd71, PT ;  /* 0x7ffffd71fc00780c */ /* 0x000fe20003f46070 */
[----:B------:R-:W3:Y:S01]  /*1ed40*/  LDC R4, c[0x0][0x3a0] ;  /* 0x0000e800ff047b82 */ /* 0x000ee20000000800 */
[----:B-1----:R-:W-:-:S07]  /*1ed50*/  IADD3 R252, PT, PT, R6, -0x211, RZ ;  /* 0xfffffdef06fc7810 */ /* 0x002fce0007ffe0ff */
[----:B--2---:R-:W1:Y:S01]  /*1ed60*/  LDC R140, c[0x0][0x3a0] ;  /* 0x0000e800ff8c7b82 */ /* 0x004e620000000800 */
[----:B------:R-:W-:-:S05]  /*1ed70*/  IMAD.WIDE R138, R2, 0x4, R138 ;  /* 0x00000004028a7825 */ /* 0x000fca00078e028a */
[----:B------:R2:W-:Y:S04]  /*1ed80*/  STL.64 [R1+0x670], R138 ;  /* 0x0006708a01007387 */ /* 0x0005e80000100a00 */
[----:B------:R2:W-:Y:S04]  /*1ed90*/  LDGSTS.E [R0+-0x4ffd0], desc[UR22][R138.64], !P5 ;  /* 0xb00300008a007fae */ /* 0x0005e8000e9a1016 */
[----:B------:R-:W3:Y:S01]  /*1eda0*/  LDL.LU.64 R6, [R1+0x618] ;  /* 0x0006180001067983 */ /* 0x000ee20000300a00 */
[----:B--2---:R-:W-:-:S05]  /*1edb0*/  IMAD.WIDE R138, R2, 0x4, R240 ;  /* 0x00000004028a7825 */ /* 0x004fca00078e02f0 */
[----:B------:R4:W-:Y:S04]  /*1edc0*/  STL.64 [R1+0x668], R138 ;  /* 0x0006688a01007387 */ /* 0x0009e80000100a00 */
[----:B------:R4:W-:Y:S04]  /*1edd0*/  LDGSTS.E [R0+-0x4ffcc], desc[UR22][R138.64], !P4 ;  /* 0xb00340008a007fae */ /* 0x0009e8000e1a1016 */
[----:B------:R-:W2:Y:S01]  /*1ede0*/  LDL.LU.64 R240, [R1+0x608] ;  /* 0x0006080001f07983 */ /* 0x000ea20000300a00 */
[----:B----4-:R-:W-:-:S05]  /*1edf0*/  IMAD.WIDE R138, R2, 0x4, R242 ;  /* 0x00000004028a7825 */ /* 0x010fca00078e02f2 */
        /* <DEDUP_REMOVED lines=9> */
[----:B------:R-:W2:Y:S01]  /*1ee90*/  LDL.LU.64 R250, [R1+0x5c0] ;  /* 0x0005c00001fa7983 */ /* 0x000ea20000300a00 */
[----:B------:R-:W-:Y:S01]  /*1eea0*/  ISETP.GE.U32.AND P5, PT, R252, 0x7ffffd70, PT ;  /* 0x7ffffd70fc00780c */ /* 0x000fe20003fa6070 */
[----:B------:R-:W-:Y:S02]  /*1eeb0*/  VIADD R252, R5, 0xfffffdee ;  /* 0xfffffdee05fc7836 */ /* 0x000fe40000000000 */
[----:B------:R-:W3:Y:S03]  /*1eec0*/  LDC R5, c[0x0][0x3a0] ;  /* 0x0000e800ff057b82 */ /* 0x000ee60000000800 */
[----:B------:R-:W-:Y:S01]  /*1eed0*/  ISETP.GE.U32.AND P4, PT, R252, 0x7ffffd6f, PT ;  /* 0x7ffffd6ffc00780c */ /* 0x000fe20003f86070 */
[----:B---3--:R-:W-:-:S04]  /*1eee0*/  VIADD R252, R4, 0xfffffded ;  /* 0xfffffded04fc7836 */ /* 0x008fc80000000000 */
[----:B------:R-:W3:Y:S01]  /*1eef0*/  LDC R4, c[0x0][0x3a0] ;  /* 0x0000e800ff047b82 */ /* 0x000ee20000000800 */
[----:B------:R-:W-:Y:S01]  /*1ef00*/  ISETP.GE.U32.AND P6, PT, R252, 0x7ffffd6e, PT ;  /* 0x7ffffd6efc00780c */ /* 0x000fe20003fc6070 */
[----:B-1----:R-:W-:Y:S01]  /*1ef10*/  VIADD R252, R140, 0xfffffdec ;  /* 0xfffffdec8cfc7836 */ /* 0x002fe20000000000 */
[----:B------:R4:W-:Y:S04]  /*1ef20*/  LDGSTS.E [R0+-0x4ffc0], desc[UR22][R138.64], !P5 ;  /* 0xb00400008a007fae */ /* 0x0009e8000e9a1016 */
[----:B------:R-:W-:Y:S01]  /*1ef30*/  ISETP.GE.U32.AND P2, PT, R252, 0x7ffffd6d, PT ;  /* 0x7ffffd6dfc00780c */ /* 0x000fe20003f46070 */
[----:B------:R-:W1:Y:S01]  /*1ef40*/  LDC R140, c[0x0][0x3a0] ;  /* 0x0000e800ff8c7b82 */ /* 0x000e620000000800 */
[----:B------:R-:W-:-:S07]  /*1ef50*/  VIADD R252, R5, 0xfffffdeb ;  /* 0xfffffdeb05fc7836 */ /* 0x000fce0000000000 */
[----:B------:R-:W1:Y:S01]  /*1ef60*/  LDC R5, c[0x0][0x3a0] ;  /* 0x0000e800ff057b82 */ /* 0x000e620000000800 */
[----:B------:R-:W-:Y:S01]  /*1ef70*/  ISETP.GE.U32.AND P5, PT, R252, 0x7ffffd6c, PT ;  /* 0x7ffffd6cfc00780c */ /* 0x000fe20003fa6070 */
[----:B----4-:R-:W-:-:S05]  /*1ef80*/  IMAD.WIDE R138, R2, 0x4, R6 ;  /* 0x00000004028a7825 */ /* 0x010fca00078e0206 */
[----:B------:R2:W-:Y:S04]  /*1ef90*/  STL.64 [R1+0x648], R138 ;  /* 0x0006488a01007387 */ /* 0x0005e80000100a00 */
[----:B------:R2:W-:Y:S04]  /*1efa0*/  LDGSTS.E [R0+-0x4ffbc], desc[UR22][R138.64], !P4 ;  /* 0xb00440008a007fae */ /* 0x0005e8000e1a1016 */
[----:B------:R-:W4:Y:S01]  /*1efb0*/  LDL.LU.64 R6, [R1+0x5b0] ;  /* 0x0005b00001067983 */ /* 0x000f220000300a00 */
[----:B--2---:R-:W-:-:S05]  /*1efc0*/  IMAD.WIDE R138, R2, 0x4, R240 ;  /* 0x00000004028a7825 */ /* 0x004fca00078e02f0 */
        /* <DEDUP_REMOVED lines=13> */
[----:B------:R-:W4:Y:S01]  /*1f0a0*/  LDL.LU.64 R250, [R1+0x558] ;  /* 0x0005580001fa7983 */ /* 0x000f220000300a00 */
[----:B---3--:R-:W-:Y:S02]  /*1f0b0*/  IADD3 R252, PT, PT, R4, -0x216, RZ ;  /* 0xfffffdea04fc7810 */ /* 0x008fe40007ffe0ff */
[----:B------:R-:W3:Y:S02]  /*1f0c0*/  LDC R4, c[0x0][0x3a0] ;  /* 0x0000e800ff047b82 */ /* 0x000ee40000000800 */
[----:B------:R-:W-:Y:S01]  /*1f0d0*/  ISETP.GE.U32.AND P4, PT, R252, 0x7ffffd6b, PT ;  /* 0x7ffffd6bfc00780c */ /* 0x000fe20003f86070 */
[----:B-1----:R-:W-:-:S05]  /*1f0e0*/  VIADD R252, R140, 0xfffffde9 ;  /* 0xfffffde98cfc7836 */ /* 0x002fca0000000000 */
[----:B------:R-:W1:Y:S01]  /*1f0f0*/  LDC R140, c[0x0][0x3a0] ;  /* 0x0000e800ff8c7b82 */ /* 0x000e620000000800 */
[----:B------:R-:W-:Y:S01]  /*1f100*/  ISETP.GE.U32.AND P6, PT, R252, 0x7ffffd6a, PT ;  /* 0x7ffffd6afc00780c */ /* 0x000fe20003fc6070 */
[----:B------:R-:W-:-:S05]  /*1f110*/  VIADD R252, R5, 0xfffffde8 ;  /* 0xfffffde805fc7836 */ /* 0x000fca0000000000 */
[----:B------:R-:W-:Y:S01]  /*1f120*/  LDGSTS.E [R0+-0x4ffac], desc[UR22][R138.64], !P4 ;  /* 0xb00540008a007fae */ /* 0x000fe2000e1a1016 */
[----:B------:R-:W2:Y:S01]  /*1f130*/  LDC R5, c[0x0][0x3a0] ;  /* 0x0000e800ff057b82 */ /* 0x000ea20000000800 */
[----:B------:R-:W-:Y:S01]  /*1f140*/  ISETP.GE.U32.AND P2, PT, R252, 0x7ffffd69, PT ;  /* 0x7ffffd69fc00780c */ /* 0x000fe20003f46070 */
[----:B---3--:R-:W-:-:S06]  /*1f150*/  VIADD R252, R4, 0xfffffde7 ;  /* 0xfffffde704fc7836 */ /* 0x008fcc0000000000 */
[----:B------:R-:W3:Y:S01]  /*1f160*/  LDC R4, c[0x0][0x3a0] ;  /* 0x0000e800ff047b82 */ /* 0x000ee20000000800 */
[----:B------:R-:W-:Y:S01]  /*1f170*/  ISETP.GE.U32.AND P5, PT, R252, 0x7ffffd68, PT ;  /* 0x7ffffd68fc00780c */ /* 0x000fe20003fa6070 */
[----:B-1----:R-:W-:-:S06]  /*1f180*/  VIADD R252, R140, 0xfffffde6 ;  /* 0xfffffde68cfc7836 */ /* 0x002fcc0000000000 */
[----:B------:R-:W1:Y:S01]  /*1f190*/  LDC R140, c[0x0][0x3a0] ;  /* 0x0000e800ff8c7b82 */ /* 0x000e620000000800 */
[----:B------:R-:W-:Y:S02]  /*1f1a0*/  ISETP.GE.U32.AND P4, PT, R252, 0x7ffffd67, PT ;  /* 0x7ffffd67fc00780c */ /* 0x000fe40003f86070 */
[----:B--2---:R-:W-:-:S05]  /*1f1b0*/  IADD3 R252, PT, PT, R5, -0x21b, RZ ;  /* 0xfffffde505fc7810 */ /* 0x004fca0007ffe0ff */
[----:B------:R-:W2:Y:S01]  /*1f1c0*/  LDC R5, c[0x0][0x3a0] ;  /* 0x0000e800ff057b82 */ /* 0x000ea20000000800 */
[----:B----4-:R-:W-:-:S05]  /*1f1d0*/  IMAD.WIDE R6, R2, 0x4, R6 ;  /* 0x0000000402067825 */ /* 0x010fca00078e0206 */
[----:B------:R4:W-:Y:S04]  /*1f1e0*/  STL.64 [R1+0x620], R6 ;  /* 0x0006200601007387 */ /* 0x0009e80000100a00 */
[----:B------:R4:W-:Y:S04]  /*1f1f0*/  LDGSTS.E [R0+-0x4ffa8], desc[UR22][R6.64], !P6 ;  /* 0xb005800006007fae */ /* 0x0009e8000f1a1016 */
[----:B------:R-:W2:Y:S01]  /*1f200*/  LDL.LU.64 R138, [R1+0x548] ;  /* 0x00054800018a7983 */ /* 0x000ea20000300a00 */
[----:B------:R-:W-:Y:S01]  /*1f210*/  ISETP.GE.U32.AND P6, PT, R252, 0x7ffffd66, PT ;  /* 0x7ffffd66fc00780c */ /* 0x000fe20003fc6070 */
[----:B---3--:R-:W-:-:S02]  /*1f220*/  VIADD R252, R4, 0xfffffde4 ;  /* 0xfffffde404fc7836 */ /* 0x008fc40000000000 */
[----:B------:R-:W3:Y:S01]  /*1f230*/  LDC R4, c[0x0][0x3a0] ;  /* 0x0000e800ff047b82 */ /* 0x000ee20000000800 */
[----:B----4-:R-:W-:-:S05]  /*1f240*/  IMAD.WIDE R6, R2, 0x4, R240 ;  /* 0x0000000402067825 */ /* 0x010fca00078e02f0 */
        /* <DEDUP_REMOVED lines=9> */
[C---:B------:R-:W-:Y:S01]  /*1f2e0*/  IMAD.WIDE R140, R2.reuse, 0x4, R246 ;  /* 0x00000004028c7825 */ /* 0x040fe200078e02f6 */
[----:B-1----:R-:W1:Y:S04]  /*1f2f0*/  LDC R6, c[0x0][0x3a0] ;  /* 0x0000e800ff067b82 */ /* 0x002e680000000800 */
[----:B------:R3:W-:Y:S04]  /*1f300*/  STL.64 [R1+0x608], R140 ;  /* 0x0006088c01007387 */ /* 0x0007e80000100a00 */
[----:B------:R3:W-:Y:S04]  /*1f310*/  LDGSTS.E [R0+-0x4ff9c], desc[UR22][R140.64], !P4 ;  /* 0xb00640008c007fae */ /* 0x0007e8000e1a1016 */
[----:B------:R-:W4:Y:S01]  /*1f320*/  LDL.LU.64 R246, [R1+0x4f8] ;  /* 0x0004f80001f67983 */ /* 0x000f220000300a00 */
[----:B---3--:R-:W-:-:S05]  /*1f330*/  IMAD.WIDE R140, R2, 0x4, R250 ;  /* 0x00000004028c7825 */ /* 0x008fca00078e02fa */
[----:B------:R3:W-:Y:S04]  /*1f340*/  STL.64 [R1+0x600], R140 ;  /* 0x0006008c01007387 */ /* 0x0007e80000100a00 */
[----:B------:R-:W4:Y:S01]  /*1f350*/  LDL.LU.64 R250, [R1+0x4e8] ;  /* 0x0004e80001fa7983 */ /* 0x000f220000300a00 */
[----:B------:R-:W-:Y:S01]  /*1f360*/  ISETP.GE.U32.AND P5, PT, R252, 0x7ffffd64, PT ;  /* 0x7ffffd64fc00780c */ /* 0x000fe20003fa6070 */
[----:B--2---:R-:W-:Y:S02]  /*1f370*/  VIADD R252, R5, 0xfffffde2 ;  /* 0xfffffde205fc7836 */ /* 0x004fe40000000000 */
[----:B------:R3:W-:Y:S01]  /*1f380*/  LDGSTS.E [R0+-0x4ff98], desc[UR22][R140.64], !P6 ;  /* 0xb00680008c007fae */ /* 0x0007e2000f1a1016 */
[----:B------:R-:W2:Y:S02]  /*1f390*/  LDC R5, c[0x0][0x3a0] ;  /* 0x0000e800ff057b82 */ /* 0x000ea40000000800 */
[----:B------:R-:W-:Y:S01]  /*1f3a0*/  ISETP.GE.U32.AND P4, PT, R252, 0x7ffffd63, PT ;  /* 0x7ffffd63fc00780c */ /* 0x000fe20003f86070 */
[----:B------:R-:W-:-:S05]  /*1f3b0*/  VIADD R252, R4, 0xfffffde1 ;  /* 0xfffffde104fc7836 */ /* 0x000fca0000000000 */
[----:B------:R-:W-:Y:S01]  /*1f3c0*/  ISETP.GE.U32.AND P6, PT, R252, 0x7ffffd62, PT ;  /* 0x7ffffd62fc00780c */ /* 0x000fe20003fc6070 */
[----:B------:R-:W2:Y:S01]  /*1f3d0*/  LDC R4, c[0x0][0x3a0] ;  /* 0x0000e800ff047b82 */ /* 0x000ea20000000800 */
[----:B-1----:R-:W-:-:S07]  /*1f3e0*/  IADD3 R252, PT, PT, R6, -0x220, RZ ;  /* 0xfffffde006fc7810 */ /* 0x002fce0007ffe0ff */
[----:B---3--:R-:W1:Y:S01]  /*1f3f0*/  LDC R140, c[0x0][0x3a0] ;  /* 0x0000e800ff8c7b82 */ /* 0x008e620000000800 */
[----:B------:R-:W-:-:S05]  /*1f400*/  IMAD.WIDE R138, R2, 0x4, R138 ;  /* 0x00000004028a7825 */ /* 0x000fca00078e028a */
[----:B------:R3:W-:Y:S04]  /*1f410*/  STL.64 [R1+0x5f8], R138 ;  /* 0x0005f88a01007387 */ /* 0x0007e80000100a00 */
[----:B------:R3:W-:Y:S04]  /*1f420*/  LDGSTS.E [R0+-0x4ff94], desc[UR22][R138.64], !P2 ;  /* 0xb006c0008a007fae */ /* 0x0007e8000d1a1016 */
[----:B------:R-:W2:Y:S01]  /*1f430*/  LDL.LU.64 R6, [R1+0x4d8] ;  /* 0x0004d80001067983 */ /* 0x000ea20000300a00 */
[----:B---3--:R-:W-:-:S05]  /*1f440*/  IMAD.WIDE R138, R2, 0x4, R240 ;  /* 0x00000004028a7825 */ /* 0x008fca00078e02f0 */
        /* <DEDUP_REMOVED lines=13> */
[----:B------:R-:W3:Y:S01]  /*1f520*/  LDL.LU.64 R250, [R1+0x478] ;  /* 0x0004780001fa7983 */ /* 0x000ee20000300a00 */
[----:B------:R-:W-:Y:S01]  /*1f530*/  ISETP.GE.U32.AND P2, PT, R252, 0x7ffffd61, PT ;  /* 0x7ffffd61fc00780c */ /* 0x000fe20003f46070 */
[----:B--2---:R-:W-:Y:S02]  /*1f540*/  VIADD R252, R5, 0xfffffddf ;  /* 0xfffffddf05fc7836 */ /* 0x004fe40000000000 */
[----:B------:R-:W2:Y:S03]  /*1f550*/  LDC R5, c[0x0][0x3a0] ;  /* 0x0000e800ff057b82 */ /* 0x000ea60000000800 */
[----:B------:R-:W-:Y:S01]  /*1f560*/  ISETP.GE.U32.AND P5, PT, R252, 0x7ffffd60, PT ;  /* 0x7ffffd60fc00780c */ /* 0x000fe20003fa6070 */
[----:B------:R-:W-:-:S04]  /*1f570*/  VIADD R252, R4, 0xfffffdde ;  /* 0xfffffdde04fc7836 */ /* 0x000fc80000000000 */
[----:B------:R-:W2:Y:S01]  /*1f580*/  LDC R4, c[0x0][0x3a0] ;  /* 0x0000e800ff047b82 */ /* 0x000ea20000000800 */
[----:B------:R-:W-:Y:S01]  /*1f590*/  ISETP.GE.U32.AND P4, PT, R252, 0x7ffffd5f, PT ;  /* 0x7ffffd5ffc00780c */ /* 0x000fe20003f86070 */
[----:B-1----:R-:W-:Y:S01]  /*1f5a0*/  VIADD R252, R140, 0xfffffddd ;  /* 0xfffffddd8cfc7836 */ /* 0x002fe20000000000 */
[----:B------:R4:W-:Y:S04]  /*1f5b0*/  LDGSTS.E [R0+-0x4ff84], desc[UR22][R138.64], !P2 ;  /* 0xb007c0008a007fae */ /* 0x0009e8000d1a1016 */
[----:B------:R-:W-:Y:S01]  /*1f5c0*/  ISETP.GE.U32.AND P6, PT, R252, 0x7ffffd5e, PT ;  /* 0x7ffffd5efc00780c */ /* 0x000fe20003fc6070 */
[----:B------:R-:W1:Y:S01]  /*1f5d0*/  LDC R140, c[0x0][0x3a0] ;  /* 0x0000e800ff8c7b82 */ /* 0x000e620000000800 */
[----:B--2---:R-:W-:-:S07]  /*1f5e0*/  VIADD R252, R5, 0xfffffddc ;  /* 0xfffffddc05fc7836 */ /* 0x004fce0000000000 */
[----:B------:R-:W2:Y:S01]  /*1f5f0*/  LDC R5, c[0x0][0x3a0] ;  /* 0x0000e800ff057b82 */ /* 0x000ea20000000800 */
[----:B------:R-:W-:Y:S01]  /*1f600*/  ISETP.GE.U32.AND P2, PT, R252, 0x7ffffd5d, PT ;  /* 0x7ffffd5dfc00780c */ /* 0x000fe20003f46070 */
[----:B----4-:R-:W-:-:S05]  /*1f610*/  IMAD.WIDE R138, R2, 0x4, R6 ;  /* 0x00000004028a7825 */ /* 0x010fca00078e0206 */
[----:B------:R3:W-:Y:S04]  /*1f620*/  STL.64 [R1+0x5d0], R138 ;  /* 0x0005d08a01007387 */ /* 0x0007e80000100a00 */
[----:B------:R3:W-:Y:S04]  /*1f630*/  LDGSTS.E [R0+-0x4ff80], desc[UR22][R138.64], !P5 ;  /* 0xb00800008a007fae */ /* 0x0007e8000e9a1016 */
[----:B------:R-:W4:Y:S01]  /*1f640*/  LDL.LU.64 R6, [R1+0x468] ;  /* 0x0004680001067983 */ /* 0x000f220000300a00 */
[----:B---3--:R-:W-:-:S05]  /*1f650*/  IMAD.WIDE R138, R2, 0x4, R240 ;  /* 0x00000004028a7825 */ /* 0x008fca00078e02f0 */
        /* <DEDUP_REMOVED lines=13> */
[----:B------:R-:W4:Y:S01]  /*1f730*/  LDL.LU.64 R250, [R1+0x3d8] ;  /* 0x0003d80001fa7983 */ /* 0x000f220000300a00 */
[----:B------:R-:W-:Y:S02]  /*1f740*/  IADD3 R252, PT, PT, R4, -0x225, RZ ;  /* 0xfffffddb04fc7810 */ /* 0x000fe40007ffe0ff */
[----:B------:R-:W3:Y:S02]  /*1f750*/  LDC R4, c[0x0][0x3a0] ;  /* 0x0000e800ff047b82 */ /* 0x000ee40000000800 */
[----:B------:R-:W-:Y:S01]  /*1f760*/  ISETP.GE.U32.AND P5, PT, R252, 0x7ffffd5c, PT ;  /* 0x7ffffd5cfc00780c */ /* 0x000fe20003fa6070 */
[----:B-1----:R-:W-:-:S05]  /*1f770*/  VIADD R252, R140, 0xfffffdda ;  /* 0xfffffdda8cfc7836 */ /* 0x002fca0000000000 */
[----:B------:R-:W1:Y:S01]  /*1f780*/  LDC R140, c[0x0][0x3a0] ;  /* 0x0000e800ff8c7b82 */ /* 0x000e620000000800 */
[----:B------:R-:W-:Y:S01]  /*1f790*/  ISETP.GE.U32.AND P4, PT, R252, 0x7ffffd5b, PT ;  /* 0x7ffffd5bfc00780c */ /* 0x000fe20003f86070 */
[----:B--2---:R-:W-:-:S05]  /*1f7a0*/  VIADD R252, R5, 0xfffffdd9 ;  /* 0xfffffdd905fc7836 */ /* 0x004fca0000000000 */
        /* <DEDUP_REMOVED lines=13> */
[----:B------:R4:W-:Y:S01]  /*1f880*/  LDGSTS.E [R0+-0x4ff6c], desc[UR22][R6.64], !P4 ;  /* 0xb009400006007fae */ /* 0x0009e2000e1a1016 */
[----:B------:R-:W-:Y:S01]  /*1f890*/  ISETP.GE.U32.AND P4, PT, R252, 0x7ffffd57, PT ;  /* 0x7ffffd57fc00780c */ /* 0x000fe20003f86070 */
[----:B---3--:R-:W-:Y:S02]  /*1f8a0*/  VIADD R252, R4, 0xfffffdd5 ;  /* 0xfffffdd504fc7836 */ /* 0x008fe40000000000 */
[----:B------:R-:W3:Y:S01]  /*1f8b0*/  LDL.LU.64 R138, [R1+0x3c8] ;  /* 0x0003c800018a7983 */ /* 0x000ee20000300a00 */
[----:B------:R-:W2:Y:S01]  /*1f8c0*/  LDC R4, c[0x0][0x3a0] ;  /* 0x0000e800ff047b82 */ /* 0x000ea20000000800 */
[----:B----4-:R-:W-:-:S05]  /*1f8d0*/  IMAD.WIDE R6, R2, 0x4, R240 ;  /* 0x0000000402067825 */ /* 0x010fca00078e02f0 */
[----:B------:R4:W-:Y:S04]  /*1f8e0*/  STL.64 [R1+0x5a0], R6 ;  /* 0x0005a00601007387 */ /* 0x0009e80000100a00 */
[----:B------:R4:W-:Y:S04]  /*1f8f0*/  LDGSTS.E [R0+-0x4ff68], desc[UR22][R6.64], !P6 ;  /* 0xb009800006007fae */ /* 0x0009e8000f1a1016 */
[----:B------:R-:W3:Y:S01]  /*1f900*/  LDL.LU.64 R240, [R1+0x3b8] ;  /* 0x0003b80001f07983 */ /* 0x000ee20000300a00 */
        /* <DEDUP_REMOVED lines=19> */
[----:B------:R-:W-:-:S05]  /*1fa40*/  VIADD R252, R4, 0xfffffdd2 ;  /* 0xfffffdd204fc7836 */ /* 0x000fca0000000000 */
[----:B------:R-:W-:Y:S01]  /*1fa50*/  ISETP.GE.U32.AND P4, PT, R252, 0x7ffffd53, PT ;  /* 0x7ffffd53fc00780c */ /* 0x000fe20003f86070 */
[----:B------:R-:W2:Y:S01]  /*1fa60*/  LDC R4, c[0x0][0x3a0] ;  /* 0x0000e800ff047b82 */ /* 0x000ea20000000800 */
[----:B-1----:R-:W-:Y:S01]  /*1fa70*/  IADD3 R252, PT, PT, R6, -0x22f, RZ ;  /* 0xfffffdd106fc7810 */ /* 0x002fe20007ffe0ff */
[----:B---3--:R-:W-:-:S05]  /*1fa80*/  IMAD.WIDE R138, R2, 0x4, R138 ;  /* 0x00000004028a7825 */ /* 0x008fca00078e028a */
[----:B------:R1:W-:Y:S04]  /*1fa90*/  STL.64 [R1+0x580], R138 ;  /* 0x0005808a01007387 */ /* 0x0003e80000100a00 */
[----:B------:R-:W3:Y:S04]  /*1faa0*/  LDL.LU.64 R6, [R1+0xa8] ;  /* 0x0000a80001067983 */ /* 0x000ee80000300a00 */
[----:B------:R-:W-:Y:S01]  /*1fab0*/  LDGSTS.E [R0+-0x4ff58], desc[UR22][R138.64], !P6 ;  /* 0xb00a80008a007fae */ /* 0x000fe2000f1a1016 */
[C---:B--2---:R-:W-:Y:S02]  /*1fac0*/  IMAD.WIDE R140, R2.reuse, 0x4, R240 ;  /* 0x00000004028c7825 */ /* 0x044fe400078e02f0 */
[----:B------:R-:W2:Y:S03]  /*1fad0*/  LDC R240, c[0x0][0x3a0] ;  /* 0x0000e800fff07b82 */ /* 0x000ea60000000800 */
[----:B------:R4:W-:Y:S04]  /*1fae0*/  STL.64 [R1+0x578], R140 ;  /* 0x0005788c01007387 */ /* 0x0009e80000100a00 */
[----:B------:R4:W-:Y:S04]  /*1faf0*/  LDGSTS.E [R0+-0x4ff54], desc[UR22][R140.64], !P2 ;  /* 0xb00ac0008c007fae */ /* 0x0009e8000d1a1016 */
[----:B-1----:R-:W3:Y:S01]  /*1fb00*/  LDL.LU.64 R138, [R1+0x98] ;  /* 0x00009800018a7983 */ /* 0x002ee20000300a00 */
[----:B----4-:R-:W-:-:S05]  /*1fb10*/  IMAD.WIDE R140, R2, 0x4, R242 ;  /* 0x00000004028c7825 */ /* 0x010fca00078e02f2 */
[----:B------:R1:W-:Y:S04]  /*1fb20*/  STL.64 [R1+0x570], R140 ;  /* 0x0005708c01007387 */ /* 0x0003e80000100a00 */
[----:B------:R1:W-:Y:S04]  /*1fb30*/  LDGSTS.E [R0+-0x4ff50], desc[UR22][R140.64], !P5 ;  /* 0xb00b00008c007fae */ /* 0x0003e8000e9a1016 */
[----:B------:R-:W4:Y:S01]  /*1fb40*/  LDL.LU.64 R242, [R1+0x88] ;  /* 0x0000880001f27983 */ /* 0x000f220000300a00 */
[----:B-1----:R-:W-:-:S05]  /*1fb50*/  IMAD.WIDE R140, R2, 0x4, R246 ;  /* 0x00000004028c7825 */ /* 0x002fca00078e02f6 */
[----:B------:R1:W-:Y:S04]  /*1fb60*/  STL.64 [R1+0x568], R140 ;  /* 0x0005688c01007387 */ /* 0x0003e80000100a00 */
[----:B------:R1:W-:Y:S04]  /*1fb70*/  LDGSTS.E [R0+-0x4ff4c], desc[UR22][R140.64], !P4 ;  /* 0xb00b40008c007fae */ /* 0x0003e8000e1a1016 */
[----:B------:R-:W4:Y:S01]  /*1fb80*/  LDL.LU.64 R246, [R1+0x78] ;  /* 0x0000780001f67983 */ /* 0x000f220000300a00 */
[----:B-1----:R-:W-:-:S05]  /*1fb90*/  IMAD.WIDE R140, R2, 0x4, R250 ;  /* 0x00000004028c7825 */ /* 0x002fca00078e02fa */
[----:B------:R1:W-:Y:S04]  /*1fba0*/  STL.64 [R1+0x560], R140 ;  /* 0x0005608c01007387 */ /* 0x0003e80000100a00 */
[----:B------:R-:W4:Y:S01]  /*1fbb0*/  LDL.LU.64 R250, [R1+0x68] ;  /* 0x0000680001fa7983 */ /* 0x000f220000300a00 */
[----:B------:R-:W-:Y:S01]  /*1fbc0*/  ISETP.GE.U32.AND P6, PT, R252, 0x7ffffd52, PT ;  /* 0x7ffffd52fc00780c */ /* 0x000fe20003fc6070 */
[----:B------:R-:W-:Y:S02]  /*1fbd0*/  VIADD R252, R5, 0xfffffdd0 ;  /* 0xfffffdd005fc7836 */ /* 0x000fe40000000000 */
[----:B------:R-:W1:Y:S03]  /*1fbe0*/  LDC R5, c[0x0][0x3a0] ;  /* 0x0000e800ff057b82 */ /* 0x000e660000000800 */
[----:B------:R-:W-:Y:S01]  /*1fbf0*/  ISETP.GE.U32.AND P2, PT, R252, 0x7ffffd51, PT ;  /* 0x7ffffd51fc00780c */ /* 0x000fe20003f46070 */
[----:B------:R-:W-:-:S04]  /*1fc00*/  VIADD R252, R4, 0xfffffdcf ;  /* 0xfffffdcf04fc7836 */ /* 0x000fc80000000000 */
[----:B------:R-:W1:Y:S01]  /*1fc10*/  LDC R4, c[0x0][0x3a0] ;  /* 0x0000e800ff047b82 */ /* 0x000e620000000800 */
[----:B------:R-:W-:Y:S01]  /*1fc20*/  ISETP.GE.U32.AND P5, PT, R252, 0x7ffffd50, PT ;  /* 0x7ffffd50fc00780c */ /* 0x000fe20003fa6070 */
[----:B--2---:R-:W-:Y:S01]  /*1fc30*/  VIADD R252, R240, 0xfffffdce ;  /* 0xfffffdcef0fc7836 */ /* 0x004fe20000000000 */
[----:B------:R2:W-:Y:S05]  /*1fc40*/  LDGSTS.E [R0+-0x4ff48], desc[UR22][R140.64], !P6 ;  /* 0xb00b80008c007fae */ /* 0x0005ea000f1a1016 */
[----:B------:R-:W3:Y:S01]  /*1fc50*/  LDC R240, c[0x0][0x3a0] ;  /* 0x0000e800fff07b82 */ /* 0x000ee20000000800 */
[----:B------:R-:W-:Y:S02]  /*1fc60*/  ISETP.GE.U32.AND P4, PT, R252, 0x7ffffd4f, PT ;  /* 0x7ffffd4ffc00780c */ /* 0x000fe40003f86070 */
[----:B-1----:R-:W-:-:S05]  /*1fc70*/  IADD3 R252, PT, PT, R5, -0x233, RZ ;  /* 0xfffffdcd05fc7810 */ /* 0x002fca0007ffe0ff */
[----:B--2---:R-:W1:Y:S01]  /*1fc80*/  LDC R141, c[0x0][0x3a0] ;  /* 0x0000e800ff8d7b82 */ /* 0x004e620000000800 */
[----:B------:R-:W-:Y:S01]  /*1fc90*/  ISETP.GE.U32.AND P6, PT, R252, 0x7ffffd4e, PT ;  /* 0x7ffffd4efc00780c */ /* 0x000fe20003fc6070 */
[----:B------:R-:W-:-:S06]  /*1fca0*/  VIADD R252, R4, 0xfffffdcc ;  /* 0xfffffdcc04fc7836 */ /* 0x000fcc0000000000 */
[----:B------:R-:W2:Y:S01]  /*1fcb0*/  LDC R140, c[0x0][0x3a0] ;  /* 0x0000e800ff8c7b82 */ /* 0x000ea20000000800 */
[----:B---3--:R-:W-:-:S05]  /*1fcc0*/  IMAD.WIDE R6, R2, 0x4, R6 ;  /* 0x0000000402067825 */ /* 0x008fca00078e0206 */
[----:B------:R3:W-:Y:S04]  /*1fcd0*/  STL.64 [R1+0x558], R6 ;  /* 0x0005580601007387 */ /* 0x0007e80000100a00 */
[----:B------:R-:W2:Y:S04]  /*1fce0*/  LDL.LU.64 R4, [R1+0x58] ;  /* 0x0000580001047983 */ /* 0x000ea80000300a00 */
[----:B------:R-:W-:Y:S01]  /*1fcf0*/  LDGSTS.E [R0+-0x4ff44], desc[UR22][R6.64], !P2 ;  /* 0xb00bc00006007fae */ /* 0x000fe2000d1a1016 */
[----:B------:R-:W-:Y:S01]  /*1fd00*/  ISETP.GE.U32.AND P2, PT, R252, 0x7ffffd4d, PT ;  /* 0x7ffffd4dfc00780c */ /* 0x000fe20003f46070 */
[----:B------:R-:W-:-:S02]  /*1fd10*/  VIADD R252, R240, 0xfffffdcb ;  /* 0xfffffdcbf0fc7836 */ /* 0x000fc40000000000 */
[C---:B------:R-:W-:Y:S01]  /*1fd20*/  IMAD.WIDE R138, R2.reuse, 0x4, R138 ;  /* 0x00000004028a7825 */ /* 0x040fe200078e028a */
[----:B---3--:R-:W3:Y:S04]  /*1fd30*/  LDL.LU.64 R6, [R1+0xc80] ;  /* 0x000c800001067983 */ /* 0x008ee80000300a00 */
[----:B------:R4:W-:Y:S04]  /*1fd40*/  STL.64 [R1+0x550], R138 ;  /* 0x0005508a01007387 */ /* 0x0009e80000100a00 */
[----:B------:R4:W-:Y:S04]  /*1fd50*/  LDGSTS.E [R0+-0x4ff40], desc[UR22][R138.64], !P5 ;  /* 0xb00c00008a007fae */ /* 0x0009e8000e9a1016 */
[----:B------:R-:W3:Y:S01]  /*1fd60*/  LDL.LU.64 R240, [R1+0x48] ;  /* 0x0000480001f07983 */ /* 0x000ee20000300a00 */
[----:B----4-:R-:W-:-:S05]  /*1fd70*/  IMAD.WIDE R138, R2, 0x4, R242 ;  /* 0x00000004028a7825 */ /* 0x010fca00078e02f2 */
[----:B------:R4:W-:Y:S04]  /*1fd80*/  STL.64 [R1+0x548], R138 ;  /* 0x0005488a01007387 */ /* 0x0009e80000100a00 */
[----:B------:R4:W-:Y:S04]  /*1fd90*/  LDGSTS.E [R0+-0x4ff3c], desc[UR22][R138.64], !P4 ;  /* 0xb00c40008a007fae */ /* 0x0009e8000e1a1016 */
[----:B------:R-:W3:Y:S01]  /*1fda0*/  LDL.LU.64 R242, [R1+0x38] ;  /* 0x0000380001f27983 */ /* 0x000ee20000300a00 */
[----:B----4-:R-:W-:-:S03]  /*1fdb0*/  IMAD.WIDE R138, R2, 0x4, R246 ;  /* 0x00000004028a7825 */ /* 0x010fc600078e02f6 */
[----:B------:R-:W4:Y:S04]  /*1fdc0*/  LDL.LU.64 R246, [R1+0x28] ;  /* 0x0000280001f67983 */ /* 0x000f280000300a00 */
[----:B------:R1:W-:Y:S04]  /*1fdd0*/  STL.64 [R1+0x540], R138 ;  /* 0x0005408a01007387 */ /* 0x0003e80000100a00 */
[----:B------:R1:W-:Y:S02]  /*1fde0*/  LDGSTS.E [R0+-0x4ff38], desc[UR22][R138.64], !P6 ;  /* 0xb00c80008a007fae */ /* 0x0003e4000f1a1016 */
[----:B-1----:R-:W-:-:S02]  /*1fdf0*/  IMAD.WIDE R138, R2, 0x4, R250 ;  /* 0x00000004028a7825 */ /* 0x002fc400078e02fa */
[----:B------:R-:W4:Y:S01]  /*1fe00*/  LDL.LU.64 R250, [R1+0x18] ;  /* 0x0000180001fa7983 */ /* 0x000f220000300a00 */
[----:B------:R-:W-:Y:S01]  /*1fe10*/  ISETP.GE.U32.AND P5, PT, R252, 0x7ffffd4c, PT ;  /* 0x7ffffd4cfc00780c */ /* 0x000fe20003fa6070 */
[----:B------:R-:W-:Y:S02]  /*1fe20*/  VIADD R252, R141, 0xfffffdca ;  /* 0xfffffdca8dfc7836 */ /* 0x000fe40000000000 */
[----:B------:R-:W1:Y:S01]  /*1fe30*/  LDC R141, c[0x0][0x3a0] ;  /* 0x0000e800ff8d7b82 */ /* 0x000e620000000800 */
[----:B------:R1:W-:Y:S02]  /*1fe40*/  LDGSTS.E [R0+-0x4ff34], desc[UR22][R138.64], !P2 ;  /* 0xb00cc0008a007fae */ /* 0x0003e4000d1a1016 */
[----:B------:R-:W-:Y:S02]  /*1fe50*/  ISETP.GE.U32.AND P4, PT, R252, 0x7ffffd4b, PT ;  /* 0x7ffffd4bfc00780c */ /* 0x000fe40003f86070 */
[----:B--2---:R-:W-:Y:S01]  /*1fe60*/  IADD3 R252, PT, PT, R140, -0x237, RZ ;  /* 0xfffffdc98cfc7810 */ /* 0x004fe20007ffe0ff */
[----:B------:R2:W-:Y:S02]  /*1fe70*/  STL.64 [R1+0x538], R138 ;  /* 0x0005388a01007387 */ /* 0x0005e40000100a00 */
[----:B------:R-:W1:Y:S01]  /*1fe80*/  LDC R140, c[0x0][0x3a0] ;  /* 0x0000e800ff8c7b82 */ /* 0x000e620000000800 */
[----:B------:R-:W-:-:S07]  /*1fe90*/  ISETP.GE.U32.AND P6, PT, R252, 0x7ffffd4a, PT ;  /* 0x7ffffd4afc00780c */ /* 0x000fce0003fc6070 */
[----:B------:R-:W1:Y:S01]  /*1fea0*/  LDC R252, c[0x0][0x3a0] ;  /* 0x0000e800fffc7b82 */ /* 0x000e620000000800 */
[----:B--2---:R-:W2:Y:S01]  /*1feb0*/  LDL.LU.64 R138, [R1+0x8] ;  /* 0x00000800018a7983 */ /* 0x004ea20000300a00 */
[----:B-1----:R-:W-:-:S05]  /*1fec0*/  VIADD R252, R252, 0xfffffdc8 ;  /* 0xfffffdc8fcfc7836 */ /* 0x002fca0000000000 */
[----:B------:R-:W-:Y:S01]  /*1fed0*/  ISETP.GE.U32.AND P2, PT, R252, 0x7ffffd49, PT ;  /* 0x7ffffd49fc00780c */ /* 0x000fe20003f46070 */
[----:B------:R-:W-:Y:S02]  /*1fee0*/  VIADD R252, R141, 0xfffffdc7 ;  /* 0xfffffdc78dfc7836 */ /* 0x000fe40000000000 */
[----:B------:R-:W1:Y:S01]  /*1fef0*/  LDC R141, c[0x0][0x3a0] ;  /* 0x0000e800ff8d7b82 */ /* 0x000e620000000800 */
[----:B------:R-:W-:-:S05]  /*1ff00*/  IMAD.WIDE R4, R2, 0x4, R4 ;  /* 0x0000000402047825 */ /* 0x000fca00078e0204 */
[----:B------:R-:W-:Y:S01]  /*1ff10*/  LDGSTS.E [R0+-0x4ff30], desc[UR22][R4.64], !P5 ;  /* 0xb00d000004007fae */ /* 0x000fe2000e9a1016 */
[----:B------:R-:W-:-:S03]  /*1ff20*/  ISETP.GE.U32.AND P5, PT, R252, 0x7ffffd48, PT ;  /* 0x7ffffd48fc00780c */ /* 0x000fc60003fa6070 */
[----:B------:R1:W-:Y:S04]  /*1ff30*/  STL.64 [R1+0x530], R4 ;  /* 0x0005300401007387 */ /* 0x0003e80000100a00 */
[----:B-1----:R-:W2:Y:S01]  /*1ff40*/  LDL.LU.64 R4, [R1+0xc78] ;  /* 0x000c780001047983 */ /* 0x002ea20000300a00 */
[----:B---3--:R-:W-:-:S05]  /*1ff50*/  IMAD.WIDE R240, R2, 0x4, R240 ;  /* 0x0000000402f07825 */ /* 0x008fca00078e02f0 */
[----:B------:R1:W-:Y:S04]  /*1ff60*/  STL.64 [R1+0x528], R240 ;  /* 0x000528f001007387 */ /* 0x0003e80000100a00 */
[----:B------:R-:W-:Y:S01]  /*1ff70*/  LDGSTS.E [R0+-0x4ff2c], desc[UR22][R240.64], !P4 ;  /* 0xb00d4000f0007fae */ /* 0x000fe2000e1a1016 */
[----:B------:R-:W-:-:S03]  /*1ff80*/  IMAD.WIDE R242, R2, 0x4, R242 ;  /* 0x0000000402f27825 */ /* 0x000fc600078e02f2 */
[----:B-1----:R-:W3:Y:S04]  /*1ff90*/  LDL.LU.64 R240, [R1+0xc70] ;  /* 0x000c700001f07983 */ /* 0x002ee80000300a00 */
[----:B------:R1:W-:Y:S04]  /*1ffa0*/  STL.64 [R1+0x520], R242 ;  /* 0x000520f201007387 */ /* 0x0003e80000100a00 */
[----:B------:R-:W-:Y:S04]  /*1ffb0*/  LDGSTS.E [R0+-0x4ff28], desc[UR22][R242.64], !P6 ;  /* 0xb00d8000f2007fae */ /* 0x000fe8000f1a1016 */
[----:B-1----:R-:W3:Y:S01]  /*1ffc0*/  LDL.LU.64 R242, [R1+0xc68] ;  /* 0x000c680001f27983 */ /* 0x002ee20000300a00 */
[----:B----4-:R-:W-:-:S05]  /*1ffd0*/  IMAD.WIDE R246, R2, 0x4, R246 ;  /* 0x0000000402f67825 */ /* 0x010fca00078e02f6 */
[----:B------:R1:W-:Y:S04]  /*1ffe0*/  STL.64 [R1+0x518], R246 ;  /* 0x000518f601007387 */ /* 0x0003e80000100a00 */
[----:B------:R-:W-:Y:S04]  /*1fff0*/  LDGSTS.E [R0+-0x4ff24], desc[UR22][R246.64], !P2 ;  /* 0xb00dc000f6007fae */ /* 0x000fe8000d1a1016 */
[----:B-1----:R-:W4:Y:S01]  /*20000*/  LDL.LU.64 R246, [R1+0xc60] ;  /* 0x000c600001f67983 */ /* 0x002f220000300a00 */
[----:B------:R-:W-:-:S05]  /*20010*/  IMAD.WIDE R250, R2, 0x4, R250 ;  /* 0x0000000402fa7825 */ /* 0x000fca00078e02fa */
[----:B------:R1:W-:Y:S04]  /*20020*/  STL.64 [R1+0x510], R250 ;  /* 0x000510fa01007387 */ /* 0x0003e80000100a00 */
[----:B------:R-:W-:Y:S04]  /*20030*/  LDGSTS.E [R0+-0x4ff20], desc[UR22][R250.64], !P5 ;  /* 0xb00e0000fa007fae */ /* 0x000fe8000e9a1016 */
[----:B-1----:R-:W3:Y:S01]  /*20040*/  LDL.LU.64 R250, [R1+0xc58] ;  /* 0x000c580001fa7983 */ /* 0x002ee20000300a00 */
[----:B------:R-:W-:Y:S02]  /*20050*/  VIADD R252, R140, 0xfffffdc6 ;  /* 0xfffffdc68cfc7836 */ /* 0x000fe40000000000 */
[----:B------:R-:W1:Y:S03]  /*20060*/  LDC R140, c[0x0][0x3a0] ;  /* 0x0000e800ff8c7b82 */ /* 0x000e660000000800 */
[----:B------:R-:W-:-:S05]  /*20070*/  ISETP.GE.U32.AND P4, PT, R252, 0x7ffffd47, PT ;  /* 0x7ffffd47fc00780c */ /* 0x000fca0003f86070 */
[----:B------:R-:W1:Y:S02]  /*20080*/  LDC R252, c[0x0][0x3a0] ;  /* 0x0000e800fffc7b82 */ /* 0x000e640000000800 */
[----:B-1----:R-:W-:-:S04]  /*20090*/  IADD3 R252, PT, PT, R252, -0x23b, RZ ;  /* 0xfffffdc5fcfc7810 */ /* 0x002fc80007ffe0ff */
[----:B------:R-:W-:Y:S01]  /*200a0*/  ISETP.GE.U32.AND P6, PT, R252, 0x7ffffd46, PT ;  /* 0x7ffffd46fc00780c */ /* 0x000fe20003fc6070 */
[----:B------:R-:W-:Y:S02]  /*200b0*/  VIADD R252, R141, 0xfffffdc4 ;  /* 0xfffffdc48dfc7836 */ /* 0x000fe40000000000 */
[----:B------:R-:W1:Y:S03]  /*200c0*/  LDC R141, c[0x0][0x3a0] ;  /* 0x0000e800ff8d7b82 */ /* 0x000e660000000800 */
[----:B------:R-:W-:Y:S01]  /*200d0*/  ISETP.GE.U32.AND P2, PT, R252, 0x7ffffd45, PT ;  /* 0x7ffffd45fc00780c */ /* 0x000fe20003f46070 */
[----:B------:R-:W-:Y:S02]  /*200e0*/  VIADD R252, R140, 0xfffffdc3 ;  /* 0xfffffdc38cfc7836 */ /* 0x000fe40000000000 */
[----:B--2---:R-:W-:Y:S02]  /*200f0*/  IMAD.WIDE R138, R2, 0x4, R138 ;  /* 0x00000004028a7825 */ /* 0x004fe400078e028a */
[----:B------:R-:W2:Y:S01]  /*20100*/  LDC R140, c[0x0][0x3a0] ;  /* 0x0000e800ff8c7b82 */ /* 0x000ea20000000800 */
[----:B------:R-:W-:-:S02]  /*20110*/  ISETP.GE.U32.AND P5, PT, R252, 0x7ffffd44, PT ;  /* 0x7ffffd44fc00780c */ /* 0x000fc40003fa6070 */
[----:B------:R3:W-:Y:S05]  /*20120*/  LDGSTS.E [R0+-0x4ff1c], desc[UR22][R138.64], !P4 ;  /* 0xb00e40008a007fae */ /* 0x0007ea000e1a1016 */
[----:B------:R-:W1:Y:S01]  /*20130*/  LDC R252, c[0x0][0x3a0] ;  /* 0x0000e800fffc7b82 */ /* 0x000e620000000800 */
[----:B------:R3:W-:Y:S01]  /*20140*/  STL.64 [R1+0x508], R138 ;  /* 0x0005088a01007387 */ /* 0x0007e20000100a00 */
[----:B-1----:R-:W-:-:S05]  /*20150*/  VIADD R252, R252, 0xfffffdc2 ;  /* 0xfffffdc2fcfc7836 */ /* 0x002fca0000000000 */
[----:B------:R-:W-:Y:S01]  /*20160*/  ISETP.GE.U32.AND P4, PT, R252, 0x7ffffd43, PT ;  /* 0x7ffffd43fc00780c */ /* 0x000fe20003f86070 */
[C---:B------:R-:W-:Y:S01]  /*20170*/  IMAD.WIDE R8, R2.reuse, 0x4, R8 ;  /* 0x0000000402087825 */ /* 0x040fe200078e0208 */
[----:B------:R-:W1:Y:S03]  /*20180*/  LDC R252, c[0x0][0x3a0] ;  /* 0x0000e800fffc7b82 */ /* 0x000e660000000800 */
[----:B---3--:R-:W-:-:S05]  /*20190*/  IMAD.WIDE R138, R2, 0x4, R250 ;  /* 0x00000004028a7825 */ /* 0x008fca00078e02fa */
[----:B------:R-:W3:Y:S01]  /*201a0*/  LDC R251, c[0x0][0x3a0] ;  /* 0x0000e800fffb7b82 */ /* 0x000ee20000000800 */
[----:B------:R4:W-:Y:S04]  /*201b0*/  STL.64 [R1+0x500], R138 ;  /* 0x0005008a01007387 */ /* 0x0009e80000100a00 */
[----:B------:R4:W-:Y:S01]  /*201c0*/  LDGSTS.E [R0+-0x4ff18], desc[UR22][R138.64], !P6 ;  /* 0xb00e80008a007fae */ /* 0x0009e2000f1a1016 */
[----:B------:R-:W-:Y:S01]  /*201d0*/  IADD3 R250, PT, PT, R141, -0x23f, RZ ;  /* 0xfffffdc18dfa7810 */ /* 0x000fe20007ffe0ff */
[----:B----4-:R-:W-:-:S03]  /*201e0*/  IMAD.WIDE R138, R2, 0x4, R246 ;  /* 0x00000004028a7825 */ /* 0x010fc600078e02f6 */
[----:B------:R-:W-:Y:S01]  /*201f0*/  ISETP.GE.U32.AND P6, PT, R250, 0x7ffffd42, PT ;  /* 0x7ffffd42fa00780c */ /* 0x000fe20003fc6070 */
[----:B------:R-:W4:Y:S01]  /*20200*/  LDC R247, c[0x0][0x3a0] ;  /* 0x0000e800fff77b82 */ /* 0x000f220000000800 */
[----:B------:R1:W-:Y:S04]  /*20210*/  STL.64 [R1+0x4f8], R138 ;  /* 0x0004f88a01007387 */ /* 0x0003e80000100a00 */
[----:B------:R1:W-:Y:S02]  /*20220*/  LDGSTS.E [R0+-0x4ff14], desc[UR22][R138.64], !P2 ;  /* 0xb00ec0008a007fae */ /* 0x0003e4000d1a1016 */
[----:B-1----:R-:W-:Y:S02]  /*20230*/  IMAD.WIDE R138, R2, 0x4, R242 ;  /* 0x00000004028a7825 */ /* 0x002fe400078e02f2 */
[----:B------:R-:W1:Y:S03]  /*20240*/  LDC R243, c[0x0][0x3a0] ;  /* 0x0000e800fff37b82 */ /* 0x000e660000000800 */
[----:B------:R3:W-:Y:S04]  /*20250*/  STL.64 [R1+0x4f0], R138 ;  /* 0x0004f08a01007387 */ /* 0x0007e80000100a00 */
[----:B------:R3:W-:Y:S01]  /*20260*/  LDGSTS.E [R0+-0x4ff10], desc[UR22][R138.64], !P5 ;  /* 0xb00f00008a007fae */ /* 0x0007e2000e9a1016 */
[----:B--2---:R-:W-:-:S02]  /*20270*/  VIADD R246, R140, 0xfffffdc0 ;  /* 0xfffffdc08cf67836 */ /* 0x004fc40000000000 */
[----:B---3--:R-:W-:Y:S02]  /*20280*/  IMAD.WIDE R138, R2, 0x4, R240 ;  /* 0x00000004028a7825 */ /* 0x008fe400078e02f0 */
[----:B------:R-:W2:Y:S03]  /*20290*/  LDC R241, c[0x0][0x3a0] ;  /* 0x0000e800fff17b82 */ /* 0x000ea60000000800 */
[----:B------:R3:W-:Y:S04]  /*202a0*/  STL.64 [R1+0x4e8], R138 ;  /* 0x0004e88a01007387 */ /* 0x0007e80000100a00 */
[----:B------:R3:W-:Y:S01]  /*202b0*/  LDGSTS.E [R0+-0x4ff0c], desc[UR22][R138.64], !P4 ;  /* 0xb00f40008a007fae */ /* 0x0007e2000e1a1016 */
[----:B------:R-:W-:Y:S01]  /*202c0*/  ISETP.GE.U32.AND P2, PT, R246, 0x7ffffd41, PT ;  /* 0x7ffffd41f600780c */ /* 0x000fe20003f46070 */
[----:B---3--:R-:W-:-:S02]  /*202d0*/  IMAD.WIDE R138, R2, 0x4, R4 ;  /* 0x00000004028a7825 */ /* 0x008fc400078e0204 */
[----:B------:R-:W3:Y:S03]  /*202e0*/  LDC R5, c[0x0][0x3a0] ;  /* 0x0000e800ff057b82 */ /* 0x000ee60000000800 */
[----:B------:R4:W-:Y:S04]  /*202f0*/  STL.64 [R1+0x4e0], R138 ;  /* 0x0004e08a01007387 */ /* 0x0009e80000100a00 */
[----:B------:R4:W-:Y:S01]  /*20300*/  LDGSTS.E [R0+-0x4ff08], desc[UR22][R138.64], !P6 ;  /* 0xb00f80008a007fae */ /* 0x0009e2000f1a1016 */
[----:B------:R-:W-:Y:S01]  /*20310*/  VIADD R242, R251, 0xfffffdbf ;  /* 0xfffffdbffbf27836 */ /* 0x000fe20000000000 */
[----:B-1----:R-:W-:Y:S01]  /*20320*/  IADD3 R4, PT, PT, R243, -0x243, RZ ;  /* 0xfffffdbdf3047810 */ /* 0x002fe20007ffe0ff */
[----:B----4-:R-:W-:-:S02]  /*20330*/  IMAD.WIDE R138, R2, 0x4, R6 ;  /* 0x00000004028a7825 */ /* 0x010fc400078e0206 */
[----:B------:R-:W1:Y:S01]  /*20340*/  LDC R7, c[0x0][0x3a0] ;  /* 0x0000e800ff077b82 */ /* 0x000e620000000800 */
[----:B------:R-:W-:Y:S02]  /*20350*/  ISETP.GE.U32.AND P5, PT, R242, 0x7ffffd40, PT ;  /* 0x7ffffd40f200780c */ /* 0x000fe40003fa6070 */
[----:B------:R-:W-:Y:S01]  /*20360*/  ISETP.GE.U32.AND P6, PT, R4, 0x7ffffd3e, PT ;  /* 0x7ffffd3e0400780c */ /* 0x000fe20003fc6070 */
[----:B--2---:R-:W-:Y:S01]  /*20370*/  VIADD R4, R241, 0xfffffdbc ;  /* 0xfffffdbcf1047836 */ /* 0x004fe20000000000 */
[----:B------:R2:W-:Y:S03]  /*20380*/  LDGSTS.E [R0+-0x4ff04], desc[UR22][R138.64], !P2 ;  /* 0xb00fc0008a007fae */ /* 0x0005e6000d1a1016 */
[----:B------:R-:W4:Y:S01]  /*20390*/  LDC R6, c[0x0][0x3a0] ;  /* 0x0000e800ff067b82 */ /* 0x000f220000000800 */
[----:B------:R-:W-:Y:S01]  /*203a0*/  VIADD R240, R247, 0xfffffdbe ;  /* 0xfffffdbef7f07836 */ /* 0x000fe20000000000 */
[----:B------:R-:W-:Y:S01]  /*203b0*/  ISETP.GE.U32.AND P2, PT, R4, 0x7ffffd3d, PT ;  /* 0x7ffffd3d0400780c */ /* 0x000fe20003f46070 */
[----:B---3--:R-:W-:-:S03]  /*203c0*/  VIADD R4, R5, 0xfffffdbb ;  /* 0xfffffdbb05047836 */ /* 0x008fc60000000000 */
[----:B------:R3:W-:Y:S02]  /*203d0*/  LDGSTS.E [R0+-0x4ff00], desc[UR22][R8.64], !P5 ;  /* 0xb010000008007fae */ /* 0x0007e4000e9a1016 */
[----:B------:R-:W4:Y:S01]  /*203e0*/  LDC R5, c[0x0][0x3a0] ;  /* 0x0000e800ff057b82 */ /* 0x000f220000000800 */
[----:B------:R-:W-:Y:S02]  /*203f0*/  ISETP.GE.U32.AND P4, PT, R240, 0x7ffffd3f, PT ;  /* 0x7ffffd3ff000780c */ /* 0x000fe40003f86070 */
[----:B------:R-:W-:Y:S01]  /*20400*/  ISETP.GE.U32.AND P5, PT, R4, 0x7ffffd3c, PT ;  /* 0x7ffffd3c0400780c */ /* 0x000fe20003fa6070 */
[----:B------:R2:W-:Y:S01]  /*20410*/  STL.64 [R1+0x4d8], R138 ;  /* 0x0004d88a01007387 */ /* 0x0005e20000100a00 */
[----:B-1----:R-:W-:-:S03]  /*20420*/  VIADD R4, R7, 0xfffffdba ;  /* 0xfffffdba07047836 */ /* 0x002fc60000000000 */
[----:B------:R-:W1:Y:S01]  /*20430*/  LDC R7, c[0x0][0x3a0] ;  /* 0x0000e800ff077b82 */ /* 0x000e620000000800 */
[----:B------:R3:W-:Y:S07]  /*20440*/  STL.64 [R1+0x4d0], R8 ;  /* 0x0004d00801007387 */ /* 0x0007ee0000100a00 */
[----:B--2---:R-:W2:Y:S01]  /*20450*/  LDC R139, c[0x0][0x3a0] ;  /* 0x0000e800ff8b7b82 */ /* 0x004ea20000000800 */
[----:B---3--:R-:W-:-:S05]  /*20460*/  IMAD.WIDE R8, R2, 0x4, R10 ;  /* 0x0000000402087825 */ /* 0x008fca00078e020a */
[----:B------:R3:W-:Y:S04]  /*20470*/  STL.64 [R1+0x4c8], R8 ;  /* 0x0004c80801007387 */ /* 0x0007e80000100a00 */
[----:B------:R3:W-:Y:S01]  /*20480*/  LDGSTS.E [R0+-0x4fefc], desc[UR22][R8.64], !P4 ;  /* 0xb010400008007fae */ /* 0x0007e2000e1a1016 */
[----:B------:R-:W-:Y:S02]  /*20490*/  ISETP.GE.U32.AND P4, PT, R4, 0x7ffffd3b, PT ;  /* 0x7ffffd3b0400780c */ /* 0x000fe40003f86070 */
[----:B----4-:R-:W-:Y:S02]  /*204a0*/  IADD3 R4, PT, PT, R6, -0x247, RZ ;  /* 0xfffffdb906047810 */ /* 0x010fe40007ffe0ff */
[----:B------:R-:W4:Y:S01]  /*204b0*/  LDC R6, c[0x0][0x3a0] ;  /* 0x0000e800ff067b82 */ /* 0x000f220000000800 */
[----:B---3--:R-:W-:-:S05]  /*204c0*/  IMAD.WIDE R8, R2, 0x4, R12 ;  /* 0x0000000402087825 */ /* 0x008fca00078e020c */
[----:B------:R3:W-:Y:S04]  /*204d0*/  STL.64 [R1+0x4c0], R8 ;  /* 0x0004c00801007387 */ /* 0x0007e80000100a00 */
[----:B------:R3:W-:Y:S01]  /*204e0*/  LDGSTS.E [R0+-0x4fef8], desc[UR22][R8.64], !P6 ;  /* 0xb010800008007fae */ /* 0x0007e2000f1a1016 */
[----:B------:R-:W-:Y:S01]  /*204f0*/  ISETP.GE.U32.AND P6, PT, R4, 0x7ffffd3a, PT ;  /* 0x7ffffd3a0400780c */ /* 0x000fe20003fc6070 */
[----:B------:R-:W-:Y:S02]  /*20500*/  VIADD R4, R5, 0xfffffdb8 ;  /* 0xfffffdb805047836 */ /* 0x000fe40000000000 */
[----:B------:R-:W2:Y:S01]  /*20510*/  LDC R5, c[0x0][0x3a0] ;  /* 0x0000e800ff057b82 */ /* 0x000ea20000000800 */
[----:B---3--:R-:W-:-:S05]  /*20520*/  IMAD.WIDE R8, R2, 0x4, R14 ;  /* 0x0000000402087825 */ /* 0x008fca00078e020e */
[----:B------:R3:W-:Y:S01]  /*20530*/  LDGSTS.E [R0+-0x4fef4], desc[UR22][R8.64], !P2 ;  /* 0xb010c00008007fae */ /* 0x0007e2000d1a1016 */
[----:B------:R-:W-:Y:S01]  /*20540*/  ISETP.GE.U32.AND P2, PT, R4, 0x7ffffd39, PT ;  /* 0x7ffffd390400780c */ /* 0x000fe20003f46070 */
[----:B-1----:R-:W-:Y:S02]  /*20550*/  VIADD R4, R7, 0xfffffdb7 ;  /* 0xfffffdb707047836 */ /* 0x002fe40000000000 */
[----:B------:R-:W1:Y:S01]  /*20560*/  LDC R7, c[0x0][0x3a0] ;  /* 0x0000e800ff077b82 */ /* 0x000e620000000800 */
[----:B------:R3:W-:Y:S02]  /*20570*/  STL.64 [R1+0x4b8], R8 ;  /* 0x0004b80801007387 */ /* 0x0007e40000100a00 */
[----:B---3--:R-:W-:-:S05]  /*20580*/  IMAD.WIDE R8, R2, 0x4, R16 ;  /* 0x0000000402087825 */ /* 0x008fca00078e0210 */
[----:B------:R3:W-:Y:S04]  /*20590*/  STL.64 [R1+0x4b0], R8 ;  /* 0x0004b00801007387 */ /* 0x0007e80000100a00 */
[----:B------:R3:W-:Y:S01]  /*205a0*/  LDGSTS.E [R0+-0x4fef0], desc[UR22][R8.64], !P5 ;  /* 0xb011000008007fae */ /* 0x0007e2000e9a1016 */
[----:B------:R-:W-:Y:S01]  /*205b0*/  ISETP.GE.U32.AND P5, PT, R4, 0x7ffffd38, PT ;  /* 0x7ffffd380400780c */ /* 0x000fe20003fa6070 */
[----:B----4-:R-:W-:Y:S02]  /*205c0*/  VIADD R4, R6, 0xfffffdb6 ;  /* 0xfffffdb606047836 */ /* 0x010fe40000000000 */
[----:B------:R-:W4:Y:S01]  /*205d0*/  LDC R6, c[0x0][0x3a0] ;  /* 0x0000e800ff067b82 */ /* 0x000f220000000800 */
[----:B---3--:R-:W-:-:S05]  /*205e0*/  IMAD.WIDE R8, R2, 0x4, R18 ;  /* 0x0000000402087825 */ /* 0x008fca00078e0212 */
[----:B------:R3:W-:Y:S04]  /*205f0*/  STL.64 [R1+0x4a8], R8 ;  /* 0x0004a80801007387 */ /* 0x0007e80000100a00 */
[----:B------:R3:W-:Y:S01]  /*20600*/  LDGSTS.E [R0+-0x4feec], desc[UR22][R8.64], !P4 ;  /* 0xb011400008007fae */ /* 0x0007e2000e1a1016 */
[----:B------:R-:W-:Y:S02]  /*20610*/  ISETP.GE.U32.AND P4, PT, R4, 0x7ffffd37, PT ;  /* 0x7ffffd370400780c */ /* 0x000fe40003f86070 */
[----:B--2---:R-:W-:Y:S02]  /*20620*/  IADD3 R4, PT, PT, R5, -0x24b, RZ ;  /* 0xfffffdb505047810 */ /* 0x004fe40007ffe0ff */
        /* <DEDUP_REMOVED lines=16> */
[----:B------:R-:W-:Y:S01]  /*20730*/  ISETP.GE.U32.AND P5, PT, R4, 0x7ffffd34, PT ;  /* 0x7ffffd340400780c */ /* 0x000fe20003fa6070 */
[----:B--2---:R-:W-:Y:S02]  /*20740*/  VIADD R4, R5, 0xfffffdb2 ;  /* 0xfffffdb205047836 */ /* 0x004fe40000000000 */
[----:B------:R-:W2:Y:S01]  /*20750*/  LDC R5, c[0x0][0x3a0] ;  /* 0x0000e800ff057b82 */ /* 0x000ea20000000800 */
[----:B---3--:R-:W-:-:S05]  /*20760*/  IMAD.WIDE R8, R2, 0x4, R26 ;  /* 0x0000000402087825 */ /* 0x008fca00078e021a */
[----:B------:R3:W-:Y:S01]  /*20770*/  LDGSTS.E [R0+-0x4fedc], desc[UR22][R8.64], !P4 ;  /* 0xb012400008007fae */ /* 0x0007e2000e1a1016 */
[----:B------:R-:W-:Y:S02]  /*20780*/  ISETP.GE.U32.AND P4, PT, R4, 0x7ffffd33, PT ;  /* 0x7ffffd330400780c */ /* 0x000fe40003f86070 */
[----:B-1----:R-:W-:Y:S02]  /*20790*/  IADD3 R4, PT, PT, R7, -0x24f, RZ ;  /* 0xfffffdb107047810 */ /* 0x002fe40007ffe0ff */
        /* <DEDUP_REMOVED lines=249> */
[----:B------:R3:W-:Y:S04]  /*21730*/  STL.64 [R1+0x3d0], R8 ;  /* 0x0003d00801007387 */ /* 0x0007e80000100a00 */
[----:B------:R3:W-:Y:S01]  /*21740*/  LDGSTS.E [R0+-0x4fe34], desc[UR22][R8.64], !P2 ;  /* 0xb01cc00008007fae */ /* 0x0007e2000d1a1016 */
[----:B------:R-:W-:Y:S01]  /*21750*/  ISETP.GE.U32.AND P2, PT, R4, 0x7ffffd09, PT ;  /* 0x7ffffd090400780c */ /* 0x000fe20003f46070 */
[----:B-1----:R-:W-:Y:S02]  /*21760*/  VIADD R4, R7, 0xfffffd87 ;  /* 0xfffffd8707047836 */ /* 0x002fe40000000000 */
[----:B------:R-:W1:Y:S01]  /*21770*/  LDC R7, c[0x0][0x3a0] ;  /* 0x0000e800ff077b82 */ /* 0x000e620000000800 */
[----:B---3--:R-:W-:-:S05]  /*21780*/  IMAD.WIDE R8, R2, 0x4, R112 ;  /* 0x0000000402087825 */ /* 0x008fca00078e0270 */
[----:B------:R3:W-:Y:S04]  /*21790*/  STL.64 [R1+0x3c8], R8 ;  /* 0x0003c80801007387 */ /* 0x0007e80000100a00 */
[----:B------:R3:W-:Y:S01]  /*217a0*/  LDGSTS.E [R0+-0x4fe30], desc[UR22][R8.64], !P5 ;  /* 0xb01d000008007fae */ /* 0x0007e2000e9a1016 */
[----:B------:R-:W-:Y:S01]  /*217b0*/  ISETP.GE.U32.AND P5, PT, R4, 0x7ffffd08, PT ;  /* 0x7ffffd080400780c */ /* 0x000fe20003fa6070 */
[----:B---3--:R-:W-:-:S05]  /*217c0*/  IMAD.WIDE R8, R2, 0x4, R114 ;  /* 0x0000000402087825 */ /* 0x008fca00078e0272 */
[----:B------:R3:W-:Y:S04]  /*217d0*/  STL.64 [R1+0x3c0], R8 ;  /* 0x0003c00801007387 */ /* 0x0007e80000100a00 */
[----:B------:R3:W-:Y:S01]  /*217e0*/  LDGSTS.E [R0+-0x4fe2c], desc[UR22][R8.64], !P4 ;  /* 0xb01d400008007fae */ /* 0x0007e2000e1a1016 */
[----:B----4-:R-:W-:Y:S02]  /*217f0*/  VIADD R4, R6, 0xfffffd86 ;  /* 0xfffffd8606047836 */ /* 0x010fe40000000000 */
[----:B------:R-:W-:Y:S01]  /*21800*/  IMAD.WIDE R10, R2, 0x4, R116 ;  /* 0x00000004020a7825 */ /* 0x000fe200078e0274 */
[----:B------:R-:W4:Y:S08]  /*21810*/  LDC R6, c[0x0][0x3a0] ;  /* 0x0000e800ff067b82 */ /* 0x000f300000000800 */
[----:B---3--:R-:W3:Y:S01]  /*21820*/  LDC R8, c[0x0][0x3a0] ;  /* 0x0000e800ff087b82 */ /* 0x008ee20000000800 */
[----:B------:R-:W-:Y:S01]  /*21830*/  ISETP.GE.U32.AND P4, PT, R4, 0x7ffffd07, PT ;  /* 0x7ffffd070400780c */ /* 0x000fe20003f86070 */
[----:B------:R1:W-:Y:S01]  /*21840*/  LDGSTS.E [R0+-0x4fe28], desc[UR22][R10.64], !P6 ;  /* 0xb01d80000a007fae */ /* 0x0003e2000f1a1016 */
[----:B--2---:R-:W-:-:S03]  /*21850*/  IADD3 R4, PT, PT, R5, -0x27b, RZ ;  /* 0xfffffd8505047810 */ /* 0x004fc60007ffe0ff */
[----:B------:R2:W-:Y:S01]  /*21860*/  STL.64 [R1+0x3b8], R10 ;  /* 0x0003b80a01007387 */ /* 0x0005e20000100a00 */
[----:B------:R-:W-:Y:S01]  /*21870*/  ISETP.GE.U32.AND P6, PT, R4, 0x7ffffd06, PT ;  /* 0x7ffffd060400780c */ /* 0x000fe20003fc6070 */
[----:B-1----:R-:W-:Y:S01]  /*21880*/  VIADD R4, R7, 0xfffffd84 ;  /* 0xfffffd8407047836 */ /* 0x002fe20000000000 */
[----:B------:R-:W1:Y:S08]  /*21890*/  LDC R5, c[0x0][0x3a0] ;  /* 0x0000e800ff057b82 */ /* 0x000e700000000800 */
[----:B------:R-:W1:Y:S01]  /*218a0*/  LDC R7, c[0x0][0x3a0] ;  /* 0x0000e800ff077b82 */ /* 0x000e620000000800 */
[----:B--2---:R-:W-:-:S05]  /*218b0*/  IMAD.WIDE R10, R2, 0x4, R118 ;  /* 0x00000004020a7825 */ /* 0x004fca00078e0276 */
[----:B------:R2:W-:Y:S01]  /*218c0*/  LDGSTS.E [R0+-0x4fe24], desc[UR22][R10.64], !P2 ;  /* 0xb01dc0000a007fae */ /* 0x0005e2000d1a1016 */
[----:B------:R-:W-:Y:S01]  /*218d0*/  ISETP.GE.U32.AND P2, PT, R4, 0x7ffffd05, PT ;  /* 0x7ffffd050400780c */ /* 0x000fe20003f46070 */
[----:B---3--:R-:W-:Y:S02]  /*218e0*/  VIADD R4, R8, 0xfffffd83 ;  /* 0xfffffd8308047836 */ /* 0x008fe40000000000 */
[----:B------:R2:W-:Y:S01]  /*218f0*/  STL.64 [R1+0x3b0], R10 ;  /* 0x0003b00a01007387 */ /* 0x0005e20000100a00 */
[----:B------:R-:W-:-:S04]  /*21900*/  IMAD.WIDE R8, R2, 0x4, R122 ;  /* 0x0000000402087825 */ /* 0x000fc800078e027a */
[----:B--2---:R-:W-:-:S05]  /*21910*/  IMAD.WIDE R10, R2, 0x4, R120 ;  /* 0x00000004020a7825 */ /* 0x004fca00078e0278 */
[----:B------:R-:W-:Y:S04]  /*21920*/  STL.64 [R1+0x3a8], R10 ;  /* 0x0003a80a01007387 */ /* 0x000fe80000100a00 */
[----:B------:R-:W-:Y:S01]  /*21930*/  LDGSTS.E [R0+-0x4fe20], desc[UR22][R10.64], !P5 ;  /* 0xb01e00000a007fae */ /* 0x000fe2000e9a1016 */
[----:B------:R-:W-:-:S03]  /*21940*/  ISETP.GE.U32.AND P5, PT, R4, 0x7ffffd04, PT ;  /* 0x7ffffd040400780c */ /* 0x000fc60003fa6070 */
[----:B------:R2:W-:Y:S04]  /*21950*/  STL.64 [R1+0x3a0], R8 ;  /* 0x0003a00801007387 */ /* 0x0005e80000100a00 */
[----:B------:R2:W-:Y:S01]  /*21960*/  LDGSTS.E [R0+-0x4fe1c], desc[UR22][R8.64], !P4 ;  /* 0xb01e400008007fae */ /* 0x0005e2000e1a1016 */
[----:B----4-:R-:W-:Y:S02]  /*21970*/  VIADD R4, R6, 0xfffffd82 ;  /* 0xfffffd8206047836 */ /* 0x010fe40000000000 */
[----:B------:R-:W3:Y:S01]  /*21980*/  LDC R6, c[0x0][0x3a0] ;  /* 0x0000e800ff067b82 */ /* 0x000ee20000000800 */
[----:B--2---:R-:W-:Y:S02]  /*21990*/  IMAD.WIDE R8, R2, 0x4, R124 ;  /* 0x0000000402087825 */ /* 0x004fe400078e027c */
[----:B------:R-:W-:-:S03]  /*219a0*/  ISETP.GE.U32.AND P4, PT, R4, 0x7ffffd03, PT ;  /* 0x7ffffd030400780c */ /* 0x000fc60003f86070 */
[----:B------:R2:W-:Y:S04]  /*219b0*/  STL.64 [R1+0x388], R8 ;  /* 0x0003880801007387 */ /* 0x0005e80000100a00 */
[----:B------:R2:W-:Y:S01]  /*219c0*/  LDGSTS.E [R0+-0x4fe18], desc[UR22][R8.64], !P6 ;  /* 0xb01e800008007fae */ /* 0x0005e2000f1a1016 */
[----:B-1----:R-:W-:Y:S01]  /*219d0*/  IADD3 R4, PT, PT, R5, -0x27f, RZ ;  /* 0xfffffd8105047810 */ /* 0x002fe20007ffe0ff */
[----:B------:R-:W-:Y:S02]  /*219e0*/  VIADD R5, R7, 0xfffffd80 ;  /* 0xfffffd8007057836 */ /* 0x000fe40000000000 */
[----:B------:R-:W-:Y:S02]  /*219f0*/  VIADD R139, R139, 0x7f ;  /* 0x0000007f8b8b7836 */ /* 0x000fe40000000000 */
[----:B--2---:R-:W-:Y:S01]  /*21a00*/  IMAD.WIDE R8, R2, 0x4, R126 ;  /* 0x0000000402087825 */ /* 0x004fe200078e027e */
[----:B------:R-:W-:Y:S01]  /*21a10*/  ISETP.GE.U32.AND P6, PT, R4, 0x7ffffd02, PT ;  /* 0x7ffffd020400780c */ /* 0x000fe20003fc6070 */
[----:B------:R-:W1:Y:S03]  /*21a20*/  LDC R7, c[0x0][0x3a0] ;  /* 0x0000e800ff077b82 */ /* 0x000e660000000800 */
[----:B------:R2:W-:Y:S04]  /*21a30*/  STL.64 [R1+0x380], R8 ;  /* 0x0003800801007387 */ /* 0x0005e80000100a00 */
[----:B------:R2:W-:Y:S01]  /*21a40*/  LDGSTS.E [R0+-0x4fe14], desc[UR22][R8.64], !P2 ;  /* 0xb01ec00008007fae */ /* 0x0005e2000d1a1016 */
[----:B------:R-:W-:Y:S01]  /*21a50*/  ISETP.GE.AND P2, PT, R132, R5, PT ;  /* 0x000000058400720c */ /* 0x000fe20003f46270 */
[----:B------:R-:W-:-:S04]  /*21a60*/  IMAD.WIDE R10, R2, 0x4, R128 ;  /* 0x00000004020a7825 */ /* 0x000fc800078e0280 */
[----:B------:R-:W-:-:S05]  /*21a70*/  VIADD R4, R134, 0x100000 ;  /* 0x0010000086047836 */ /* 0x000fca0000000000 */
[----:B------:R3:W-:Y:S01]  /*21a80*/  LDGSTS.E [R4+-0x4fe10], desc[UR22][R10.64], !P5 ;  /* 0xb01f00000a047fae */ /* 0x0007e2000e9a1016 */
[----:B--2---:R-:W2:Y:S01]  /*21a90*/  LDC R8, c[0x0][0x3a0] ;  /* 0x0000e800ff087b82 */ /* 0x004ea20000000800 */
[----:B------:R-:W-:Y:S02]  /*21aa0*/  SEL R0, RZ, 0x4, P2 ;  /* 0x00000004ff007807 */ /* 0x000fe40001000000 */
[----:B------:R-:W-:Y:S02]  /*21ab0*/  ISETP.GT.AND P2, PT, R139, 0x2ff, PT ;  /* 0x000002ff8b00780c */ /* 0x000fe40003f44270 */
[----:B------:R-:W-:Y:S02]  /*21ac0*/  ISETP.GE.U32.AND P5, PT, R5, 0x7ffffd01, PT ;  /* 0x7ffffd010500780c */ /* 0x000fe40003fa6070 */
[----:B------:R-:W-:Y:S01]  /*21ad0*/  SEL R0, R0, RZ, P2 ;  /* 0x000000ff00007207 */ /* 0x000fe20001000000 */
[----:B------:R-:W4:Y:S01]  /*21ae0*/  LDC R5, c[0x0][0x3a0] ;  /* 0x0000e800ff057b82 */ /* 0x000f220000000800 */
[----:B------:R-:W-:Y:S02]  /*21af0*/  STL.64 [R1+0xc10], R132 ;  /* 0x000c108401007387 */ /* 0x000fe40000100a00 */
[----:B------:R-:W-:-:S02]  /*21b00*/  ISETP.NE.U32.AND P2, PT, R0, RZ, PT ;  /* 0x000000ff0000720c */ /* 0x000fc40003f45070 */
[----:B------:R1:W-:Y:S01]  /*21b10*/  STL.64 [R1+0x368], R10 ;  /* 0x0003680a01007387 */ /* 0x0003e20000100a00 */
[----:B------:R-:W-:Y:S01]  /*21b20*/  IADD3 R0, PT, PT, R134, 0x100000, RZ ;  /* 0x0010000086007810 */ /* 0x000fe20007ffe0ff */
[----:B---3--:R-:W-:Y:S02]  /*21b30*/  VIADD R4, R6, 0xfffffd7f ;  /* 0xfffffd7f06047836 */ /* 0x008fe40000000000 */
[----:B-1----:R-:W-:-:S05]  /*21b40*/  IMAD.WIDE R10, R2, 0x4, R130 ;  /* 0x00000004020a7825 */ /* 0x002fca00078e0282 */
[----:B------:R1:W-:Y:S04]  /*21b50*/  STL.64 [R1+0x360], R10 ;  /* 0x0003600a01007387 */ /* 0x0003e80000100a00 */
[----:B------:R1:W-:Y:S01]  /*21b60*/  LDGSTS.E [R0+-0x4fe0c], desc[UR22][R10.64], !P4 ;  /* 0xb01f40000a007fae */ /* 0x0003e2000e1a1016 */
[----:B------:R-:W-:Y:S01]  /*21b70*/  ISETP.GE.U32.AND P4, PT, R4, 0x7ffffd00, PT ;  /* 0x7ffffd000400780c */ /* 0x000fe20003f86070 */
[----:B--2---:R-:W-:Y:S02]  /*21b80*/  VIADD R4, R8, 0xfffffd7e ;  /* 0xfffffd7e08047836 */ /* 0x004fe40000000000 */
[----:B------:R-:W-:-:S04]  /*21b90*/  IMAD.WIDE R8, R2, 0x4, R146 ;  /* 0x0000000402087825 */ /* 0x000fc800078e0292 */
[----:B-1----:R-:W-:-:S05]  /*21ba0*/  IMAD.WIDE R10, R2, 0x4, R144 ;  /* 0x00000004020a7825 */ /* 0x002fca00078e0290 */
[----:B------:R-:W-:Y:S01]  /*21bb0*/  LDGSTS.E [R0+-0x4fe08], desc[UR22][R10.64], !P6 ;  /* 0xb01f80000a007fae */ /* 0x000fe2000f1a1016 */
[----:B------:R-:W-:Y:S01]  /*21bc0*/  ISETP.GE.U32.AND P6, PT, R4, 0x7ffffcff, PT ;  /* 0x7ffffcff0400780c */ /* 0x000fe20003fc6070 */
[----:B------:R-:W-:Y:S02]  /*21bd0*/  VIADD R4, R7, 0xfffffd7d ;  /* 0xfffffd7d07047836 */ /* 0x000fe40000000000 */
[----:B------:R4:W-:Y:S01]  /*21be0*/  LDGSTS.E [R0+-0x4fe04], desc[UR22][R8.64], !P5 ;  /* 0xb01fc00008007fae */ /* 0x0009e2000e9a1016 */
[C---:B------:R-:W-:Y:S02]  /*21bf0*/  IMAD.WIDE R6, R135.reuse, 0x4, R148 ;  /* 0x0000000487067825 */ /* 0x040fe400078e0294 */
[----:B------:R-:W-:Y:S01]  /*21c00*/  ISETP.GE.U32.AND P5, PT, R4, 0x7ffffcfe, PT ;  /* 0x7ffffcfe0400780c */ /* 0x000fe20003fa6070 */
[----:B------:R-:W-:Y:S01]  /*21c10*/  STL.64 [R1+0x358], R10 ;  /* 0x0003580a01007387 */ /* 0x000fe20000100a00 */
[----:B------:R-:W-:-:S03]  /*21c20*/  IMAD.WIDE R132, R135, 0x4, R154 ;  /* 0x0000000487847825 */ /* 0x000fc600078e029a */
[----:B------:R1:W-:Y:S01]  /*21c30*/  STL.64 [R1+0xc20], R2 ;  /* 0x000c200201007387 */ /* 0x0003e20000100a00 */
[----:B----4-:R-:W-:Y:S01]  /*21c40*/  IADD3 R0, PT, PT, R5, -0x284, RZ ;  /* 0xfffffd7c05007810 */ /* 0x010fe20007ffe0ff */
[C---:B------:R-:W-:Y:S02]  /*21c50*/  IMAD.WIDE R4, R135.reuse, 0x4, R150 ;  /* 0x0000000487047825 */ /* 0x040fe400078e0296 */
[----:B------:R-:W-:Y:S02]  /*21c60*/  STL.64 [R1+0x350], R8 ;  /* 0x0003500801007387 */ /* 0x000fe40000100a00 */
[C---:B------:R-:W-:Y:S02]  /*21c70*/  IMAD.WIDE R140, R135.reuse, 0x4, R156 ;  /* 0x00000004878c7825 */ /* 0x040fe400078e029c */
[----:B------:R-:W-:Y:S02]  /*21c80*/  STL.64 [R1+0x348], R6 ;  /* 0x0003480601007387 */ /* 0x000fe40000100a00 */
[----:B-1----:R-:W-:-:S02]  /*21c90*/  IMAD.WIDE R2, R135, 0x4, R152 ;  /* 0x0000000487027825 */ /* 0x002fc400078e0298 */
[----:B------:R-:W-:Y:S04]  /*21ca0*/  STL.64 [R1+0x330], R4 ;  /* 0x0003300401007387 */ /* 0x000fe80000100a00 */
[----:B------:R-:W-:Y:S04]  /*21cb0*/  STL.64 [R1+0x320], R2 ;  /* 0x0003200201007387 */ /* 0x000fe80000100a00 */
[----:B------:R1:W-:Y:S04]  /*21cc0*/  STL.64 [R1+0xc28], R2 ;  /* 0x000c280201007387 */ /* 0x0003e80000100a00 */
[----:B------:R-:W-:Y:S04]  /*21cd0*/  STL.64 [R1+0x310], R132 ;  /* 0x0003108401007387 */ /* 0x000fe80000100a00 */
[----:B------:R2:W-:Y:S01]  /*21ce0*/  STL.64 [R1+0xc30], R132 ;  /* 0x000c308401007387 */ /* 0x0005e20000100a00 */
[----:B-1----:R-:W-:-:S03]  /*21cf0*/  IMAD.WIDE R2, R135, 0x4, R164 ;  /* 0x0000000487027825 */ /* 0x002fc600078e02a4 */
[----:B------:R-:W-:Y:S04]  /*21d00*/  STL.64 [R1+0x308], R140 ;  /* 0x0003088c01007387 */ /* 0x000fe80000100a00 */
[----:B------:R1:W-:Y:S04]  /*21d10*/  STL.64 [R1+0xc38], R140 ;  /* 0x000c388c01007387 */ /* 0x0003e80000100a00 */
[----:B------:R-:W3:Y:S04]  /*21d20*/  LDL.LU.64 R50, [R1] ;  /* 0x0000000001327983 */ /* 0x000ee80000300a00 */
[----:B------:R-:W4:Y:S04]  /*21d30*/  LDL.LU.64 R48, [R1+0x10] ;  /* 0x0000100001307983 */ /* 0x000f280000300a00 */
[----:B------:R1:W-:Y:S04]  /*21d40*/  STL.64 [R1+0x2a8], R2 ;  /* 0x0002a80201007387 */ /* 0x0003e80000100a00 */
[----:B------:R-:W3:Y:S04]  /*21d50*/  LDL.LU.64 R46, [R1+0x20] ;  /* 0x00002000012e7983 */ /* 0x000ee80000300a00 */
        /* <DEDUP_REMOVED lines=8> */
[----:B------:R-:W4:Y:S04]  /*21de0*/  LDL.LU.64 R18, [R1+0xb0] ;  /* 0x0000b00001127983 */ /* 0x000f280000300a00 */
[----:B------:R-:W4:Y:S04]  /*21df0*/  LDL.LU.64 R26, [R1+0xb8] ;  /* 0x0000b800011a7983 */ /* 0x000f280000300a00 */
[----:B------:R-:W4:Y:S04]  /*21e00*/  LDL.LU.64 R242, [R1+0xc0] ;  /* 0x0000c00001f27983 */ /* 0x000f280000300a00 */
[----:B------:R-:W4:Y:S04]  /*21e10*/  LDL.LU.64 R16, [R1+0xc8] ;  /* 0x0000c80001107983 */ /* 0x000f280000300a00 */
[----:B------:R-:W4:Y:S04]  /*21e20*/  LDL.LU.64 R14, [R1+0xd0] ;  /* 0x0000d000010e7983 */ /* 0x000f280000300a00 */
[----:B------:R-:W4:Y:S01]  /*21e30*/  LDL.LU.64 R10, [R1+0xd8] ;  /* 0x0000d800010a7983 */ /* 0x000f220000300a00 */
[----:B------:R-:W-:-:S03]  /*21e40*/  IMAD.WIDE R250, R135, 0x4, R158 ;  /* 0x0000000487fa7825 */ /* 0x000fc600078e029e */
[----:B------:R-:W4:Y:S01]  /*21e50*/  LDL.LU.64 R24, [R1+0xe0] ;  /* 0x0000e00001187983 */ /* 0x000f220000300a00 */
[----:B------:R-:W-:-:S03]  /*21e60*/  IMAD.WIDE R246, R135, 0x4, R160 ;  /* 0x0000000487f67825 */ /* 0x000fc600078e02a0 */
[----:B------:R-:W4:Y:S01]  /*21e70*/  LDL.LU.64 R22, [R1+0xe8] ;  /* 0x0000e80001167983 */ /* 0x000f220000300a00 */
[----:B------:R-:W-:-:S03]  /*21e80*/  IMAD.WIDE R240, R135, 0x4, R162 ;  /* 0x0000000487f07825 */ /* 0x000fc600078e02a2 */
[----:B------:R-:W4:Y:S01]  /*21e90*/  LDL.LU.64 R138, [R1+0xf0] ;  /* 0x0000f000018a7983 */ /* 0x000f220000300a00 */
[----:B--2---:R-:W-:-:S03]  /*21ea0*/  IMAD.WIDE R132, R135, 0x4, R166 ;  /* 0x0000000487847825 */ /* 0x004fc600078e02a6 */
[----:B------:R-:W-:Y:S04]  /*21eb0*/  STL.64 [R1+0x2e8], R250 ;  /* 0x0002e8fa01007387 */ /* 0x000fe80000100a00 */
[----:B------:R-:W-:Y:S04]  /*21ec0*/  STL.64 [R1+0xc48], R250 ;  /* 0x000c48fa01007387 */ /* 0x000fe80000100a00 */
[----:B------:R-:W-:Y:S04]  /*21ed0*/  STL.64 [R1+0x2d8], R246 ;  /* 0x0002d8f601007387 */ /* 0x000fe80000100a00 */
[----:B------:R2:W-:Y:S04]  /*21ee0*/  STL.64 [R1+0xc50], R246 ;  /* 0x000c50f601007387 */ /* 0x0005e80000100a00 */
[----:B------:R-:W-:Y:S04]  /*21ef0*/  STL.64 [R1+0x2c8], R240 ;  /* 0x0002c8f001007387 */ /* 0x000fe80000100a00 */
[----:B------:R-:W-:Y:S01]  /*21f00*/  STL.64 [R1+0x290], R132 ;  /* 0x0002908401007387 */ /* 0x000fe20000100a00 */
[----:B------:R-:W-:-:S03]  /*21f10*/  IMAD.WIDE R70, R135, 0x4, R136 ;  /* 0x0000000487467825 */ /* 0x000fc600078e0288 */
[----:B------:R-:W0:Y:S01]  /*21f20*/  LDGDEPBAR ;  /* 0x00000000000079af */ /* 0x000e220000000000 */
[----:B---3--:R-:W-:-:S03]  /*21f30*/  IMAD.WIDE R106, R135, 0x4, R20 ;  /* 0x00000004876a7825 */ /* 0x008fc600078e0214 */
[----:B------:R-:W3:Y:S01]  /*21f40*/  LDL.LU.64 R20, [R1+0xf8] ;  /* 0x0000f80001147983 */ /* 0x000ee20000300a00 */
[----:B----4-:R-:W-:-:S03]  /*21f50*/  IMAD.WIDE R104, R135, 0x4, R18 ;  /* 0x0000000487687825 */ /* 0x010fc600078e0212 */
[----:B------:R-:W4:Y:S01]  /*21f60*/  LDL.LU.64 R18, [R1+0x100] ;  /* 0x0001000001127983 */ /* 0x000f220000300a00 */
[----:B------:R-:W-:-:S03]  /*21f70*/  IMAD.WIDE R100, R135, 0x4, R242 ;  /* 0x0000000487647825 */ /* 0x000fc600078e02f2 */
[----:B------:R-:W2:Y:S01]  /*21f80*/  LDL.LU.64 R242, [R1+0x108] ;  /* 0x0001080001f27983 */ /* 0x000ea20000300a00 */
        /* <DEDUP_REMOVED lines=33> */
[----:B------:R-:W2:Y:S04]  /*221a0*/  LDL.LU.64 R26, [R1+0x198] ;  /* 0x00019800011a7983 */ /* 0x000ea80000300a00 */
[----:B------:R-:W2:Y:S04]  /*221b0*/  LDL.LU.64 R24, [R1+0x1a0] ;  /* 0x0001a00001187983 */ /* 0x000ea80000300a00 */
[----:B------:R-:W2:Y:S04]  /*221c0*/  LDL.LU.64 R138, [R1+0x1a8] ;  /* 0x0001a800018a7983 */ /* 0x000ea80000300a00 */
[----:B------:R-:W2:Y:S01]  /*221d0*/  LDL.LU.64 R22, [R1+0x1b0] ;  /* 0x0001b00001167983 */ /* 0x000ea20000300a00 */
[----:B---3--:R-:W-:-:S03]  /*221e0*/  IMAD.WIDE R86, R135, 0x4, R20 ;  /* 0x0000000487567825 */ /* 0x008fc600078e0214 */
[----:B------:R-:W3:Y:S01]  /*221f0*/  LDL.LU.64 R20, [R1+0x1b8] ;  /* 0x0001b80001147983 */ /* 0x000ee20000300a00 */
[----:B----4-:R-:W-:-:S03]  /*22200*/  IMAD.WIDE R84, R135, 0x4, R18 ;  /* 0x0000000487547825 */ /* 0x010fc600078e0212 */
[----:B------:R-:W4:Y:S01]  /*22210*/  LDL.LU.64 R18, [R1+0x1c0] ;  /* 0x0001c00001127983 */ /* 0x000f220000300a00 */
[----:B--2---:R-:W-:-:S03]  /*22220*/  IMAD.WIDE R82, R135, 0x4, R242 ;  /* 0x0000000487527825 */ /* 0x004fc600078e02f2 */
[----:B------:R-:W2:Y:S01]  /*22230*/  LDL.LU.64 R242, [R1+0x1c8] ;  /* 0x0001c80001f27983 */ /* 0x000ea20000300a00 */
[----:B------:R-:W-:-:S03]  /*22240*/  IMAD.WIDE R80, R135, 0x4, R16 ;  /* 0x0000000487507825 */ /* 0x000fc600078e0210 */
[----:B------:R-:W3:Y:S01]  /*22250*/  LDL.LU.64 R16, [R1+0x1d0] ;  /* 0x0001d00001107983 */ /* 0x000ee20000300a00 */
[----:B------:R-:W-:-:S03]  /*22260*/  IMAD.WIDE R78, R135, 0x4, R14 ;  /* 0x00000004874e7825 */ /* 0x000fc600078e020e */
[----:B------:R-:W3:Y:S01]  /*22270*/  LDL.LU.64 R14, [R1+0x1d8] ;  /* 0x0001d800010e7983 */ /* 0x000ee20000300a00 */
[----:B------:R-:W-:-:S03]  /*22280*/  IMAD.WIDE R72, R135, 0x4, R10 ;  /* 0x0000000487487825 */ /* 0x000fc600078e020a */
[----:B------:R-:W3:Y:S04]  /*22290*/  LDL.LU.64 R10, [R1+0x1e0] ;  /* 0x0001e000010a7983 */ /* 0x000ee80000300a00 */
[----:B------:R-:W3:Y:S01]  /*222a0*/  LDL.LU.64 R136, [R1+0x1e8] ;  /* 0x0001e80001887983 */ /* 0x000ee20000300a00 */
[----:B------:R-:W-:-:S04]  /*222b0*/  IMAD.WIDE R66, R135, 0x4, R50 ;  /* 0x0000000487427825 */ /* 0x000fc800078e0232 */
[----:B------:R-:W-:-:S04]  /*222c0*/  IMAD.WIDE R58, R135, 0x4, R42 ;  /* 0x00000004873a7825 */ /* 0x000fc800078e022a */
[----:B------:R-:W-:-:S04]  /*222d0*/  IMAD.WIDE R50, R135, 0x4, R34 ;  /* 0x0000000487327825 */ /* 0x000fc800078e0222 */
[C---:B------:R-:W-:Y:S02]  /*222e0*/  IMAD.WIDE R42, R135.reuse, 0x4, R138 ;  /* 0x00000004872a7825 */ /* 0x040fe400078e028a */
[----:B------:R-:W4:Y:S04]  /*222f0*/  LDL.LU.64 R138, [R1+0x1f0] ;  /* 0x0001f000018a7983 */ /* 0x000f280000300a00 */
[----:B------:R-:W4:Y:S04]  /*22300*/  LDL.LU.64 R148, [R1+0x1f8] ;  /* 0x0001f80001947983 */ /* 0x000f280000300a00 */
[----:B------:R-:W4:Y:S01]  /*22310*/  LDL.LU.64 R150, [R1+0x200] ;  /* 0x0002000001967983 */ /* 0x000f220000300a00 */
[----:B--2---:R-:W-:-:S03]  /*22320*/  IMAD.WIDE R34, R135, 0x4, R242 ;  /* 0x0000000487227825 */ /* 0x004fc600078e02f2 */
[----:B------:R-:W2:Y:S04]  /*22330*/  LDL.LU.64 R242, [R1+0x208] ;  /* 0x0002080001f27983 */ /* 0x000ea80000300a00 */
        /* <DEDUP_REMOVED lines=15> */
[----:B------:R-:W-:-:S04]  /*22430*/  IMAD.WIDE R52, R135, 0x4, R36 ;  /* 0x0000000487347825 */ /* 0x000fc800078e0224 */
[C---:B---3--:R-:W-:Y:S02]  /*22440*/  IMAD.WIDE R38, R135.reuse, 0x4, R20 ;  /* 0x0000000487267825 */ /* 0x048fe400078e0214 */
[----:B------:R-:W3:Y:S02]  /*22450*/  LDL.LU.64 R20, [R1+0x250] ;  /* 0x0002500001147983 */ /* 0x000ee40000300a00 */
[----:B------:R-:W-:-:S04]  /*22460*/  IMAD.WIDE R62, R135, 0x4, R46 ;  /* 0x00000004873e7825 */ /* 0x000fc800078e022e */
[----:B------:R-:W-:-:S04]  /*22470*/  IMAD.WIDE R48, R135, 0x4, R30 ;  /* 0x0000000487307825 */ /* 0x000fc800078e021e */
[C---:B----4-:R-:W-:Y:S02]  /*22480*/  IMAD.WIDE R36, R135.reuse, 0x4, R18 ;  /* 0x0000000487247825 */ /* 0x050fe400078e0212 */
[----:B------:R-:W4:Y:S02]  /*22490*/  LDL.LU.64 R18, [R1+0x258] ;  /* 0x0002580001127983 */ /* 0x000f240000300a00 */
[----:B------:R-:W-:-:S04]  /*224a0*/  IMAD.WIDE R60, R135, 0x4, R44 ;  /* 0x00000004873c7825 */ /* 0x000fc800078e022c */
[----:B------:R-:W-:-:S04]  /*224b0*/  IMAD.WIDE R46, R135, 0x4, R26 ;  /* 0x00000004872e7825 */ /* 0x000fc800078e021a */
[C---:B------:R-:W-:Y:S02]  /*224c0*/  IMAD.WIDE R30, R135.reuse, 0x4, R16 ;  /* 0x00000004871e7825 */ /* 0x040fe400078e0210 */
[----:B------:R-:W3:Y:S02]  /*224d0*/  LDL.LU.64 R16, [R1+0x260] ;  /* 0x0002600001107983 */ /* 0x000ee40000300a00 */
[----:B------:R-:W-:-:S04]  /*224e0*/  IMAD.WIDE R44, R135, 0x4, R24 ;  /* 0x00000004872c7825 */ /* 0x000fc800078e0218 */
[C---:B------:R-:W-:Y:S02]  /*224f0*/  IMAD.WIDE R26, R135.reuse, 0x4, R14 ;  /* 0x00000004871a7825 */ /* 0x040fe400078e020e */
[----:B------:R-:W3:Y:S02]  /*22500*/  LDL.LU.64 R14, [R1+0x268] ;  /* 0x00026800010e7983 */ /* 0x000ee40000300a00 */
[C---:B------:R-:W-:Y:S02]  /*22510*/  IMAD.WIDE R24, R135.reuse, 0x4, R10 ;  /* 0x0000000487187825 */ /* 0x040fe400078e020a */
[----:B------:R-:W3:Y:S02]  /*22520*/  LDL.LU.64 R10, [R1+0x270] ;  /* 0x00027000010a7983 */ /* 0x000ee40000300a00 */
[C---:B------:R-:W-:Y:S02]  /*22530*/  IMAD.WIDE R4, R135.reuse, 0x4, R182 ;  /* 0x0000000487047825 */ /* 0x040fe400078e02b6 */
[----:B------:R-:W3:Y:S02]  /*22540*/  LDL.LU.64 R6, [R1+0x278] ;  /* 0x0002780001067983 */ /* 0x000ee40000300a00 */
[----:B------:R-:W-:-:S02]  /*22550*/  IMAD.WIDE R8, R135, 0x4, R184 ;  /* 0x0000000487087825 */ /* 0x000fc400078e02b8 */
[----:B------:R-:W3:Y:S02]  /*22560*/  LDL.LU.64 R182, [R1+0x280] ;  /* 0x0002800001b67983 */ /* 0x000ee40000300a00 */
[C---:B------:R-:W-:Y:S02]  /*22570*/  IMAD.WIDE R144, R135.reuse, 0x4, R136 ;  /* 0x0000000487907825 */ /* 0x040fe400078e0288 */
[----:B------:R-:W3:Y:S02]  /*22580*/  LDL.LU.64 R184, [R1+0x738] ;  /* 0x0007380001b87983 */ /* 0x000ee40000300a00 */
[C---:B------:R-:W-:Y:S02]  /*22590*/  IMAD.WIDE R146, R135.reuse, 0x4, R138 ;  /* 0x0000000487927825 */ /* 0x040fe400078e028a */
[----:B-1----:R-:W3:Y:S02]  /*225a0*/  LDL.LU.64 R140, [R1+0x740] ;  /* 0x00074000018c7983 */ /* 0x002ee40000300a00 */
[----:B------:R-:W-:-:S02]  /*225b0*/  IMAD.WIDE R128, R135, 0x4, R248 ;  /* 0x0000000487807825 */ /* 0x000fc400078e02f8 */
[----:B------:R-:W3:Y:S02]  /*225c0*/  LDL.LU.64 R136, [R1+0x748] ;  /* 0x0007480001887983 */ /* 0x000ee40000300a00 */
[C---:B------:R-:W-:Y:S02]  /*225d0*/  IMAD.WIDE R130, R135.reuse, 0x4, R244 ;  /* 0x0000000487827825 */ /* 0x040fe400078e02f4 */
[----:B------:R-:W3:Y:S02]  /*225e0*/  LDL.LU.64 R2, [R1+0x760] ;  /* 0x0007600001027983 */ /* 0x000ee40000300a00 */
[C---:B------:R-:W-:Y:S02]  /*225f0*/  IMAD.WIDE R28, R135.reuse, 0x4, R224 ;  /* 0x00000004871c7825 */ /* 0x040fe400078e02e0 */
[----:B------:R-:W3:Y:S04]  /*22600*/  LDL.LU.64 R138, [R1+0x768] ;  /* 0x00076800018a7983 */ /* 0x000ee80000300a00 */
[----:B------:R-:W3:Y:S01]  /*22610*/  LDL.LU.64 R248, [R1+0x780] ;  /* 0x0007800001f87983 */ /* 0x000ee20000300a00 */
[----:B------:R-:W-:-:S03]  /*22620*/  IMAD.WIDE R32, R135, 0x4, R226 ;  /* 0x0000000487207825 */ /* 0x000fc600078e02e2 */
[----:B------:R-:W3:Y:S04]  /*22630*/  LDL.LU.64 R244, [R1+0x788] ;  /* 0x0007880001f47983 */ /* 0x000ee80000300a00 */
[----:B------:R-:W3:Y:S01]  /*22640*/  LDL.LU.64 R224, [R1+0x778] ;  /* 0x0007780001e07983 */ /* 0x000ee20000300a00 */
[----:B--2---:R-:W-:-:S03]  /*22650*/  IMAD.WIDE R152, R135, 0x4, R242 ;  /* 0x0000000487987825 */ /* 0x004fc600078e02f2 */
[----:B------:R-:W2:Y:S04]  /*22660*/  LDL.LU.64 R242, [R1+0x770] ;  /* 0x0007700001f27983 */ /* 0x000ea80000300a00 */
[----:B------:R-:W2:Y:S04]  /*22670*/  LDL.LU.64 R226, [R1+0x758] ;  /* 0x0007580001e27983 */ /* 0x000ea80000300a00 */
[----:B------:R-:W2:Y:S04]  /*22680*/  LDL.64 R246, [R1+0x348] ;  /* 0x0003480001f67983 */ /* 0x000ea80000100a00 */
[----:B------:R-:W2:Y:S01]  /*22690*/  LDL.64 R250, [R1+0x2a8] ;  /* 0x0002a80001fa7983 */ /* 0x000ea20000100a00 */
[----:B------:R-:W-:-:S04]  /*226a0*/  IMAD.WIDE R180, R135, 0x4, R180 ;  /* 0x0000000487b47825 */ /* 0x000fc800078e02b4 */
[----:B------:R-:W-:-:S04]  /*226b0*/  IMAD.WIDE R196, R135, 0x4, R196 ;  /* 0x0000000487c47825 */ /* 0x000fc800078e02c4 */
[----:B------:R-:W-:-:S04]  /*226c0*/  IMAD.WIDE R212, R135, 0x4, R212 ;  /* 0x0000000487d47825 */ /* 0x000fc800078e02d4 */
[----:B------:R-:W-:-:S04]  /*226d0*/  IMAD.WIDE R228, R135, 0x4, R228 ;  /* 0x0000000487e47825 */ /* 0x000fc800078e02e4 */
[----:B------:R-:W-:-:S04]  /*226e0*/  IMAD.WIDE R12, R135, 0x4, R186 ;  /* 0x00000004870c7825 */ /* 0x000fc800078e02ba */
[----:B------:R-:W-:-:S04]  /*226f0*/  IMAD.WIDE R156, R135, 0x4, R156 ;  /* 0x00000004879c7825 */ /* 0x000fc800078e029c */
[----:B----4-:R-:W-:-:S04]  /*22700*/  IMAD.WIDE R18, R135, 0x4, R18 ;  /* 0x0000000487127825 */ /* 0x010fc800078e0212 */
[C---:B---3--:R-:W-:Y:S02]  /*22710*/  IMAD.WIDE R186, R135.reuse, 0x4, R140 ;  /* 0x0000000487ba7825 */ /* 0x048fe400078e028c */
[----:B------:R-:W3:Y:S02]  /*22720*/  LDL.64 R140, [R1+0x330] ;  /* 0x00033000018c7983 */ /* 0x000ee40000100a00 */
[----:B------:R-:W-:-:S04]  /*22730*/  IMAD.WIDE R136, R135, 0x4, R136 ;  /* 0x0000000487887825 */ /* 0x000fc800078e0288 */
[C---:B------:R-:W-:Y:S01]  /*22740*/  IMAD.WIDE R2, R135.reuse, 0x4, R2 ;  /* 0x0000000487027825 */ /* 0x040fe200078e0202 */
[----:B------:R1:W-:Y:S03]  /*22750*/  STL.64 [R1+0x688], R136 ;  /* 0x0006888801007387 */ /* 0x0003e60000100a00 */
[C---:B------:R-:W-:Y:S01]  /*22760*/  IMAD.WIDE R138, R135.reuse, 0x4, R138 ;  /* 0x00000004878a7825 */ /* 0x040fe200078e028a */
[----:B------:R4:W-:Y:S03]  /*22770*/  STL.64 [R1+0x698], R2 ;  /* 0x0006980201007387 */ /* 0x0009e60000100a00 */
[C---:B------:R-:W-:Y:S01]  /*22780*/  IMAD.WIDE R248, R135.reuse, 0x4, R248 ;  /* 0x0000000487f87825 */ /* 0x040fe200078e02f8 */
[----:B------:R1:W-:Y:S03]  /*22790*/  STL.64 [R1+0x6b8], R138 ;  /* 0x0006b88a01007387 */ /* 0x0003e60000100a00 */
[C---:B------:R-:W-:Y:S01]  /*227a0*/  IMAD.WIDE R244, R135.reuse, 0x4, R244 ;  /* 0x0000000487f47825 */ /* 0x040fe200078e02f4 */
[----:B------:R-:W-:Y:S03]  /*227b0*/  STL.64 [R1+0x6d8], R248 ;  /* 0x0006d8f801007387 */ /* 0x000fe60000100a00 */
[C---:B------:R-:W-:Y:S01]  /*227c0*/  IMAD.WIDE R224, R135.reuse, 0x4, R224 ;  /* 0x0000000487e07825 */ /* 0x040fe200078e02e0 */
[----:B------:R1:W-:Y:S04]  /*227d0*/  STL.64 [R1+0x718], R244 ;  /* 0x000718f401007387 */ /* 0x0003e80000100a00 */
[----:B------:R1:W-:Y:S01]  /*227e0*/  STL.64 [R1+0x708], R224 ;  /* 0x000708e001007387 */ /* 0x0003e20000100a00 */
[----:B--2---:R-:W-:-:S03]  /*227f0*/  IMAD.WIDE R242, R135, 0x4, R242 ;  /* 0x0000000487f27825 */ /* 0x004fc600078e02f2 */
[----:B------:R-:W-:Y:S04]  /*22800*/  LDGSTS.E [R143+0x40000], desc[UR22][R246.64], P3 ;  /* 0x40000000f68f7fae */ /* 0x000fe800099a1016 */
[----:B------:R-:W-:Y:S04]  /*22810*/  LDGSTS.E [R143+0x40400], desc[UR22][R250.64], P3 ;  /* 0x40400000fa8f7fae */ /* 0x000fe800099a1016 */
[----:B------:R-:W-:Y:S04]  /*22820*/  LDGSTS.E [R143+0x40800], desc[UR22][R180.64], P3 ;  /* 0x40800000b48f7fae */ /* 0x000fe800099a1016 */
[----:B------:R-:W-:Y:S04]  /*22830*/  LDGSTS.E [R143+0x40c00], desc[UR22][R196.64], P3 ;  /* 0x40c00000c48f7fae */ /* 0x000fe800099a1016 */
[----:B------:R-:W-:Y:S04]  /*22840*/  LDGSTS.E [R143+0x41000], desc[UR22][R212.64], P3 ;  /* 0x41000000d48f7fae */ /* 0x000fe800099a1016 */
[----:B------:R-:W-:Y:S04]  /*22850*/  LDGSTS.E [R143+0x41400], desc[UR22][R228.64], P3 ;  /* 0x41400000e48f7fae */ /* 0x000fe800099a1016 */
[----:B------:R-:W-:Y:S01]  /*22860*/  LDGSTS.E [R143+0x41800], desc[UR22][R126.64], P3 ;  /* 0x418000007e8f7fae */ /* 0x000fe200099a1016 */
[----:B------:R-:W-:-:S03]  /*22870*/  IMAD.WIDE R226, R135, 0x4, R226 ;  /* 0x0000000487e27825 */ /* 0x000fc600078e02e2 */
[----:B------:R-:W-:Y:S04]  /*22880*/  LDGSTS.E [R143+0x41c00], desc[UR22][R110.64], P3 ;  /* 0x41c000006e8f7fae */ /* 0x000fe800099a1016 */
[----:B------:R-:W-:Y:S04]  /*22890*/  LDGSTS.E [R143+0x42000], desc[UR22][R94.64], P3 ;  /* 0x420000005e8f7fae */ /* 0x000fe800099a1016 */
[----:B------:R-:W-:Y:S04]  /*228a0*/  LDGSTS.E [R143+0x42400], desc[UR22][R78.64], P3 ;  /* 0x424000004e8f7fae */ /* 0x000fe800099a1016 */
[----:B------:R-:W-:Y:S04]  /*228b0*/  LDGSTS.E [R143+0x42800], desc[UR22][R62.64], P3 ;  /* 0x428000003e8f7fae */ /* 0x000fe800099a1016 */
[----:B------:R-:W-:Y:S04]  /*228c0*/  LDGSTS.E [R143+0x42c00], desc[UR22][R46.64], P3 ;  /* 0x42c000002e8f7fae */ /* 0x000fe800099a1016 */
[----:B------:R-:W2:Y:S04]  /*228d0*/  LDL.LU.64 R246, [R1+0xc50] ;  /* 0x000c500001f67983 */ /* 0x000ea80000300a00 */
[----:B------:R-:W-:Y:S04]  /*228e0*/  LDGSTS.E [R143+0x43000], desc[UR22][R26.64], P3 ;  /* 0x430000001a8f7fae */ /* 0x000fe800099a1016 */
[----:B------:R1:W-:Y:S04]  /*228f0*/  STL.64 [R1+0x6f8], R242 ;  /* 0x0006f8f201007387 */ /* 0x0003e80000100a00 */
[----:B------:R-:W-:Y:S04]  /*22900*/  LDGSTS.E [R143+0x43400], desc[UR22][R156.64], P3 ;  /* 0x434000009c8f7fae */ /* 0x000fe800099a1016 */
[----:B------:R-:W2:Y:S04]  /*22910*/  LDL.LU.64 R250, [R1+0xc48] ;  /* 0x000c480001fa7983 */ /* 0x000ea80000300a00 */
[----:B------:R-:W-:Y:S04]  /*22920*/  LDGSTS.E [R143+0x43800], desc[UR22][R18.64], P3 ;  /* 0x43800000128f7fae */ /* 0x000fe800099a1016 */
[----:B------:R1:W-:Y:S04]  /*22930*/  STL.64 [R1+0x6e8], R226 ;  /* 0x0006e8e201007387 */ /* 0x0003e80000100a00 */
[----:B------:R-:W-:Y:S04]  /*22940*/  LDGSTS.E [R143+0x43c00], desc[UR22][R136.64], P3 ;  /* 0x43c00000888f7fae */ /* 0x000fe800099a1016 */
[----:B-1----:R-:W3:Y:S01]  /*22950*/  LDL.LU.64 R136, [R1+0xc40] ;  /* 0x000c400001887983 */ /* 0x002ee20000300a00 */
        /* <DEDUP_REMOVED lines=19> */
[----:B------:R-:W3:Y:S04]  /*22a90*/  LDL.LU.64 R140, [R1+0xc38] ;  /* 0x000c3800018c7983 */ /* 0x000ee80000300a00 */
[----:B------:R-:W-:Y:S04]  /*22aa0*/  LDGSTS.E [R136+0x43880], desc[UR22][R16.64], P3 ;  /* 0x4388000010887fae */ /* 0x000fe800099a1016 */
[----:B------:R-:W2:Y:S04]  /*22ab0*/  LDL.LU.64 R132, [R1+0xc30] ;  /* 0x000c300001847983 */ /* 0x000ea80000300a00 */
[----:B------:R-:W-:Y:S04]  /*22ac0*/  LDGSTS.E [R136+0x43c80], desc[UR22][R2.64], P3 ;  /* 0x43c8000002887fae */ /* 0x000fe800099a1016 */
[----:B----4-:R-:W4:Y:S01]  /*22ad0*/  LDL.LU.64 R2, [R1+0xc28] ;  /* 0x000c280001027983 */ /* 0x010f220000300a00 */
        /* <DEDUP_REMOVED lines=23> */
[----:B------:R-:W2:Y:S01]  /*22c50*/  LDL.LU.64 R138, [R1+0xc18] ;  /* 0x000c1800018a7983 */ /* 0x000ea20000300a00 */
        /* <DEDUP_REMOVED lines=23> */
[----:B---3--:R-:W-:Y:S04]  /*22dd0*/  LDGSTS.E [R139+0x40200], desc[UR22][R140.64], P3 ;  /* 0x402000008c8b7fae */ /* 0x008fe800099a1016 */
[----:B------:R-:W3:Y:S01]  /*22de0*/  LDL.LU.64 R140, [R1+0xc08] ;  /* 0x000c0800018c7983 */ /* 0x000ee20000300a00 */
[----:B------:R-:W-:-:S04]  /*22df0*/  IMAD.WIDE R172, R135, 0x4, R172 ;  /* 0x0000000487ac7825 */ /* 0x000fc800078e02ac */
[C---:B------:R-:W-:Y:S01]  /*22e00*/  IMAD.WIDE R188, R135.reuse, 0x4, R188 ;  /* 0x0000000487bc7825 */ /* 0x040fe200078e02bc */
[----:B------:R-:W-:Y:S03]  /*22e10*/  LDGSTS.E [R139+0x40600], desc[UR22][R172.64], P3 ;  /* 0x40600000ac8b7fae */ /* 0x000fe600099a1016 */
[C---:B------:R-:W-:Y:S01]  /*22e20*/  IMAD.WIDE R204, R135.reuse, 0x4, R204 ;  /* 0x0000000487cc7825 */ /* 0x040fe200078e02cc */
[----:B------:R-:W-:Y:S03]  /*22e30*/  LDGSTS.E [R139+0x40a00], desc[UR22][R188.64], P3 ;  /* 0x40a00000bc8b7fae */ /* 0x000fe600099a1016 */
[C---:B------:R-:W-:Y:S01]  /*22e40*/  IMAD.WIDE R220, R135.reuse, 0x4, R220 ;  /* 0x0000000487dc7825 */ /* 0x040fe200078e02dc */
[----:B------:R-:W-:Y:S03]  /*22e50*/  LDGSTS.E [R139+0x40e00], desc[UR22][R204.64], P3 ;  /* 0x40e00000cc8b7fae */ /* 0x000fe600099a1016 */
[C---:B------:R-:W-:Y:S01]  /*22e60*/  IMAD.WIDE R236, R135.reuse, 0x4, R236 ;  /* 0x0000000487ec7825 */ /* 0x040fe200078e02ec */
[----:B------:R-:W-:Y:S04]  /*22e70*/  LDGSTS.E [R139+0x41200], desc[UR22][R220.64], P3 ;  /* 0x41200000dc8b7fae */ /* 0x000fe800099a1016 */
        /* <DEDUP_REMOVED lines=25> */
[----:B------:R-:W4:Y:S04]  /*23010*/  LDL.LU.64 R250, [R1+0x730] ;  /* 0x0007300001fa7983 */ /* 0x000f280000300a00 */
        /* <DEDUP_REMOVED lines=10> */
[----:B------:R-:W-:Y:S04]  /*230c0*/  LDGSTS.E [R140+0x43280], desc[UR22][R150.64], P3 ;  /* 0x43280000968c7fae */ /* 0x000fe800099a1016 */
[----:B------:R-:W-:Y:S04]  /*230d0*/  LDGSTS.E [R140+0x43680], desc[UR22][R166.64], P3 ;  /* 0x43680000a68c7fae */ /* 0x000fe800099a1016 */
[----:B------:R-:W-:Y:S04]  /*230e0*/  LDGSTS.E [R140+0x43a80], desc[UR22][R182.64], P3 ;  /* 0x43a80000b68c7fae */ /* 0x000fe800099a1016 */
[----:B------:R1:W-:Y:S04]  /*230f0*/  LDGSTS.E [R140+0x43e80], desc[UR22][R224.64], P3 ;  /* 0x43e80000e08c7fae */ /* 0x0003e800099a1016 */
[----:B------:R-:W-:Y:S01]  /*23100*/  LDGSTS.E [R141+0x40300], desc[UR22][R246.64], P3 ;  /* 0x40300000f68d7fae */ /* 0x000fe200099a1016 */
[----:B------:R-:W-:-:S04]  /*23110*/  IMAD.WIDE R176, R135, 0x4, R176 ;  /* 0x0000000487b07825 */ /* 0x000fc800078e02b0 */
[C---:B------:R-:W-:Y:S01]  /*23120*/  IMAD.WIDE R192, R135.reuse, 0x4, R192 ;  /* 0x0000000487c07825 */ /* 0x040fe200078e02c0 */
[----:B------:R-:W-:Y:S01]  /*23130*/  LDGSTS.E [R141+0x40700], desc[UR22][R176.64], P3 ;  /* 0x40700000b08d7fae */ /* 0x000fe200099a1016 */
[----:B-1----:R-:W1:Y:S02]  /*23140*/  LDC R224, c[0x0][0x3a0] ;  /* 0x0000e800ffe07b82 */ /* 0x002e640000000800 */
[C---:B------:R-:W-:Y:S01]  /*23150*/  IMAD.WIDE R208, R135.reuse, 0x4, R208 ;  /* 0x0000000487d07825 */ /* 0x040fe200078e02d0 */
[----:B------:R-:W-:Y:S04]  /*23160*/  LDGSTS.E [R141+0x40b00], desc[UR22][R192.64], P3 ;  /* 0x40b00000c08d7fae */ /* 0x000fe800099a1016 */
[----:B------:R-:W3:Y:S04]  /*23170*/  LDL.LU.64 R246, [R1+0x700] ;  /* 0x0007000001f67983 */ /* 0x000ee80000300a00 */
[----:B------:R-:W-:Y:S04]  /*23180*/  LDGSTS.E [R141+0x40f00], desc[UR22][R208.64], P3 ;  /* 0x40f00000d08d7fae */ /* 0x000fe800099a1016 */
[----:B------:R-:W-:Y:S01]  /*23190*/  LDGSTS.E [R141+0x41300], desc[UR22][R28.64], P3 ;  /* 0x413000001c8d7fae */ /* 0x000fe200099a1016 */
[----:B------:R-:W-:-:S03]  /*231a0*/  IMAD.WIDE R22, R135, 0x4, R22 ;  /* 0x0000000487167825 */ /* 0x000fc600078e0216 */
[----:B------:R-:W-:Y:S01]  /*231b0*/  LDGSTS.E [R141+0x41700], desc[UR22][R130.64], P3 ;  /* 0x41700000828d7fae */ /* 0x000fe200099a1016 */
[----:B------:R-:W-:-:S03]  /*231c0*/  IMAD.WIDE R184, R135, 0x4, R184 ;  /* 0x0000000487b87825 */ /* 0x000fc600078e02b8 */
[----:B------:R-:W-:Y:S04]  /*231d0*/  LDGSTS.E [R141+0x41b00], desc[UR22][R114.64], P3 ;  /* 0x41b00000728d7fae */ /* 0x000fe800099a1016 */
        /* <DEDUP_REMOVED lines=11> */
[----:B------:R1:W-:Y:S04]  /*23290*/  LDGSTS.E [R141+0x43f00], desc[UR22][R242.64], P3 ;  /* 0x43f00000f28d7fae */ /* 0x0003e800099a1016 */
[----:B------:R2:W-:Y:S04]  /*232a0*/  LDGSTS.E [R142+0x40380], desc[UR22][R240.64], P3 ;  /* 0x40380000f08e7fae */ /* 0x0005e800099a1016 */
[----:B------:R-:W-:Y:S04]  /*232b0*/  LDGSTS.E [R142+0x40780], desc[UR22][R178.64], P3 ;  /* 0x40780000b28e7fae */ /* 0x000fe800099a1016 */
[----:B------:R-:W-:Y:S01]  /*232c0*/  LDGSTS.E [R142+0x40b80], desc[UR22][R194.64], P3 ;  /* 0x40b80000c28e7fae */ /* 0x000fe200099a1016 */
[C---:B------:R-:W-:Y:S01]  /*232d0*/  IMAD.WIDE R154, R135.reuse, 0x4, R154 ;  /* 0x00000004879a7825 */ /* 0x040fe200078e029a */
[----:B-1----:R-:W1:Y:S02]  /*232e0*/  LDC R242, c[0x0][0x3a0] ;  /* 0x0000e800fff27b82 */ /* 0x002e640000000800 */
[----:B------:R-:W-:Y:S04]  /*232f0*/  LDGSTS.E [R142+0x40f80], desc[UR22][R210.64], P3 ;  /* 0x40f80000d28e7fae */ /* 0x000fe800099a1016 */
[----:B------:R-:W-:Y:S01]  /*23300*/  LDGSTS.E [R142+0x41380], desc[UR22][R32.64], P3 ;  /* 0x41380000208e7fae */ /* 0x000fe200099a1016 */
[----:B------:R-:W-:Y:S01]  /*23310*/  IMAD.WIDE R20, R135, 0x4, R20 ;  /* 0x0000000487147825 */ /* 0x000fe200078e0214 */
[----:B--2---:R-:W2:Y:S02]  /*23320*/  LDC R240, c[0x0][0x3a0] ;  /* 0x0000e800fff07b82 */ /* 0x004ea40000000800 */
        /* <DEDUP_REMOVED lines=11> */
[----:B------:R-:W0:Y:S04]  /*233e0*/  LDGDEPBAR ;  /* 0x00000000000079af */ /* 0x000e280000000000 */
[----:B------:R-:W3:Y:S01]  /*233f0*/  LDL.LU.64 R248, [R1+0x6f0] ;  /* 0x0006f00001f87983 */ /* 0x000ee20000300a00 */
[----:B------:R-:W-:Y:S01]  /*23400*/  ISETP.GE.U32.AND P3, PT, R0, 0x7ffffcfd, PT ;  /* 0x7ffffcfd0000780c */ /* 0x000fe20003f66070 */
[----:B------:R-:W-:-:S02]  /*23410*/  VIADD R0, R134, 0x100000 ;  /* 0x0010000086007836 */ /* 0x000fc40000000000 */
[----:B------:R-:W-:Y:S02]  /*23420*/  VIADD R224, R224, 0xfffffd7b ;  /* 0xfffffd7be0e07836 */ /* 0x000fe40000000000 */
[----:B--2---:R-:W-:Y:S02]  /*23430*/  VIADD R240, R240, 0xfffffd7a ;  /* 0xfffffd7af0f07836 */ /* 0x004fe40000000000 */
[----:B----4-:R-:W-:Y:S01]  /*23440*/  IMAD.WIDE R226, R2, 0x4, R250 ;  /* 0x0000000402e27825 */ /* 0x010fe200078e02fa */
[----:B------:R-:W-:Y:S06]  /*23450*/  BAR.SYNC.DEFER_BLOCKING 0x0 ;  /* 0x0000000000007b1d */ /* 0x000fec0000010000 */
[----:B------:R-:W2:Y:S04]  /*23460*/  LDL.LU.64 R250, [R1+0x6e0] ;  /* 0x0006e00001fa7983 */ /* 0x000ea80000300a00 */
[----:B------:R-:W-:Y:S04]  /*23470*/  STL.64 [R1+0xce8], R182 ;  /* 0x000ce8b601007387 */ /* 0x000fe80000100a00 */
[----:B------:R4:W-:Y:S04]  /*23480*/  STL.64 [R1+0xce0], R184 ;  /* 0x000ce0b801007387 */ /* 0x0009e80000100a00 */
[----:B------:R-:W-:Y:S04]  /*23490*/  STL.64 [R1+0xcd8], R186 ;  /* 0x000cd8ba01007387 */ /* 0x000fe80000100a00 */
[----:B------:R-:W-:Y:S04]  /*234a0*/  STL.64 [R1+0xcd0], R142 ;  /* 0x000cd08e01007387 */ /* 0x000fe80000100a00 */
[----:B------:R-:W-:Y:S04]  /*234b0*/  STL.64 [R1+0xcc8], R136 ;  /* 0x000cc88801007387 */ /* 0x000fe80000100a00 */
[----:B------:R1:W-:Y:S04]  /*234c0*/  STL.64 [R1+0xc98], R138 ;  /* 0x000c988a01007387 */ /* 0x0003e80000100a00 */
[----:B------:R2:W-:Y:S04]  /*234d0*/  STL.64 [R1+0xc58], R140 ;  /* 0x000c588c01007387 */ /* 0x0005e80000100a00 */
[----:B------:R2:W-:Y:S04]  /*234e0*/  STL.64 [R1+0xc08], R132 ;  /* 0x000c088401007387 */ /* 0x0005e80000100a00 */
[----:B------:R-:W-:Y:S01]  /*234f0*/  @!PT LDS RZ, [RZ] ;  /* 0x00000000fffff984 */ /* 0x000fe20000000800 */
[----:B------:R-:W-:Y:S01]  /*23500*/  @!PT LDS RZ, [RZ] ;  /* 0x00000000fffff984 */ /* 0x000fe20000000800 */
[----:B------:R-:W-:Y:S01]  /*23510*/  @!PT LDS RZ, [RZ] ;  /* 0x00000000fffff984 */ /* 0x000fe20000000800 */
[----:B------:R-:W-:Y:S01]  /*23520*/  LDGSTS.E [R0+-0x40000], desc[UR22][R226.64], !P4 ;  /* 0xc0000000e2007fae */ /* 0x000fe2000e1a1016 */
[----:B------:R-:W-:Y:S01]  /*23530*/  ISETP.GE.U32.AND P4, PT, R224, 0x7ffffcfc, PT ;  /* 0x7ffffcfce000780c */ /* 0x000fe20003f86070 */
[----:B---3--:R-:W-:Y:S01]  /*23540*/  IMAD.WIDE R224, R2, 0x4, R244 ;  /* 0x0000000402e07825 */ /* 0x008fe200078e02f4 */
[----:B-1----:R-:W-:Y:S01]  /*23550*/  IADD3 R242, PT, PT, R242, -0x287, RZ ;  /* 0xfffffd79f2f27810 */ /* 0x002fe20007ffe0ff */
[----:B------:R-:W-:Y:S01]  /*23560*/  STL.64 [R1+0xc10], R226 ;  /* 0x000c10e201007387 */ /* 0x000fe20000100a00 */
[----:B------:R-:W1:Y:S03]  /*23570*/  LDC R244, c[0x0][0x3a0] ;  /* 0x0000e800fff47b82 */ /* 0x000e660000000800 */
[----:B----4-:R-:W3:Y:S04]  /*23580*/  LDL.LU.64 R184, [R1+0x6d0] ;  /* 0x0006d00001b87983 */ /* 0x010ee80000300a00 */
[----:B------:R-:W-:Y:S01]  /*23590*/  LDGSTS.E [R0+-0x3fffc], desc[UR22][R224.64], !P6 ;  /* 0xc0004000e0007fae */ /* 0x000fe2000f1a1016 */
[----:B------:R-:W-:Y:S01]  /*235a0*/  ISETP.GE.U32.AND P6, PT, R240, 0x7ffffcfb, PT ;  /* 0x7ffffcfbf000780c */ /* 0x000fe20003fc6070 */
[----:B------:R-:W4:Y:S02]  /*235b0*/  LDC R138, c[0x0][0x3a0] ;  /* 0x0000e800ff8a7b82 */ /* 0x000f240000000800 */
[----:B------:R-:W-:Y:S04]  /*235c0*/  STL.64 [R1+0xc18], R224 ;  /* 0x000c18e001007387 */ /* 0x000fe80000100a00 */
[----:B------:R-:W4:Y:S01]  /*235d0*/  LDL.LU.64 R136, [R1+0x6c8] ;  /* 0x0006c80001887983 */ /* 0x000f220000300a00 */
[----:B------:R-:W-:-:S02]  /*235e0*/  IMAD.WIDE R240, R2, 0x4, R246 ;  /* 0x0000000402f07825 */ /* 0x000fc400078e02f6 */
[----:B------:R-:W1:Y:S03]  /*235f0*/  LDC R246, c[0x0][0x3a0] ;  /* 0x0000e800fff67b82 */ /* 0x000e660000000800 */
[----:B------:R-:W-:Y:S04]  /*23600*/  STL.64 [R1+0xc20], R240 ;  /* 0x000c20f001007387 */ /* 0x000fe80000100a00 */
[----:B------:R-:W4:Y:S04]  /*23610*/  LDL.LU.64 R182, [R1+0x6c0] ;  /* 0x0006c00001b67983 */ /* 0x000f280000300a00 */
[----:B------:R-:W-:Y:S01]  /*23620*/  LDGSTS.E [R0+-0x3fff8], desc[UR22][R240.64], !P5 ;  /* 0xc0008000f0007fae */ /* 0x000fe2000e9a1016 */
[----:B------:R-:W-:Y:S01]  /*23630*/  ISETP.GE.U32.AND P5, PT, R242, 0x7ffffcfa, PT ;  /* 0x7ffffcfaf200780c */ /* 0x000fe20003fa6070 */
[----:B-1----:R-:W-:-:S02]  /*23640*/  VIADD R244, R244, 0xfffffd78 ;  /* 0xfffffd78f4f47836 */ /* 0x002fc40000000000 */
[----:B------:R-:W-:Y:S02]  /*23650*/  VIADD R246, R246, 0xfffffd77 ;  /* 0xfffffd77f6f67836 */ /* 0x000fe40000000000 */
[----:B------:R-:W-:Y:S02]  /*23660*/  IMAD.WIDE R242, R2, 0x4, R248 ;  /* 0x0000000402f27825 */ /* 0x000fe400078e02f8 */
[----:B------:R-:W1:Y:S03]  /*23670*/  LDC R248, c[0x0][0x3a0] ;  /* 0x0000e800fff87b82 */ /* 0x000e660000000800 */
[----:B------:R-:W-:Y:S01]  /*23680*/  LDGSTS.E [R0+-0x3fff4], desc[UR22][R242.64], !P3 ;  /* 0xc000c000f2007fae */ /* 0x000fe2000d9a1016 */
[----:B------:R-:W-:-:S03]  /*23690*/  ISETP.GE.U32.AND P3, PT, R244, 0x7ffffcf9, PT ;  /* 0x7ffffcf9f400780c */ /* 0x000fc60003f66070 */
[----:B------:R-:W-:Y:S04]  /*236a0*/  STL.64 [R1+0xc28], R242 ;  /* 0x000c28f201007387 */ /* 0x000fe80000100a00 */
[----:B------:R-:W4:Y:S01]  /*236b0*/  LDL.LU.64 R142, [R1+0x6b0] ;  /* 0x0006b000018e7983 */ /* 0x000f220000300a00 */
[----:B-1----:R-:W-:Y:S02]  /*236c0*/  VIADD R248, R248, 0xfffffd76 ;  /* 0xfffffd76f8f87836 */ /* 0x002fe40000000000 */
[----:B--2---:R-:W-:Y:S02]  /*236d0*/  IMAD.WIDE R244, R2, 0x4, R250 ;  /* 0x0000000402f47825 */ /* 0x004fe400078e02fa */
[----:B------:R-:W1:Y:S03]  /*236e0*/  LDC R250, c[0x0][0x3a0] ;  /* 0x0000e800fffa7b82 */ /* 0x000e660000000800 */
[----:B------:R-:W-:Y:S04]  /*236f0*/  STL.64 [R1+0xc30], R244 ;  /* 0x000c30f401007387 */ /* 0x000fe80000100a00 */
[----:B------:R-:W2:Y:S04]  /*23700*/  LDL.LU.64 R186, [R1+0x6a0] ;  /* 0x0006a00001ba7983 */ /* 0x000ea80000300a00 */
[----:B------:R-:W-:Y:S01]  /*23710*/  LDGSTS.E [R0+-0x3fff0], desc[UR22][R244.64], !P4 ;  /* 0xc0010000f4007fae */ /* 0x000fe2000e1a1016 */
[----:B------:R-:W-:-:S02]  /*23720*/  ISETP.GE.U32.AND P4, PT, R246, 0x7ffffcf8, PT ;  /* 0x7ffffcf8f600780c */ /* 0x000fc40003f86070 */
[----:B-1----:R-:W-:Y:S01]  /*23730*/  IADD3 R250, PT, PT, R250, -0x28b, RZ ;  /* 0xfffffd75fafa7810 */ /* 0x002fe20007ffe0ff */
[----:B---3--:R-:W-:Y:S02]  /*23740*/  IMAD.WIDE R246, R2, 0x4, R184 ;  /* 0x0000000402f67825 */ /* 0x008fe400078e02b8 */
[----:B------:R-:W3:Y:S04]  /*23750*/  LDL.LU.64 R184, [R1+0x690] ;  /* 0x0006900001b87983 */ /* 0x000ee80000300a00 */
[----:B------:R-:W-:Y:S01]  /*23760*/  LDGSTS.E [R0+-0x3ffec], desc[UR22][R246.64], !P6 ;  /* 0xc0014000f6007fae */ /* 0x000fe2000f1a1016 */
[----:B------:R-:W-:-:S03]  /*23770*/  ISETP.GE.U32.AND P6, PT, R248, 0x7ffffcf7, PT ;  /* 0x7ffffcf7f800780c */ /* 0x000fc60003fc6070 */
[----:B------:R-:W-:Y:S01]  /*23780*/  STL.64 [R1+0xc38], R246 ;  /* 0x000c38f601007387 */ /* 0x000fe20000100a00 */
[----:B----4-:R-:W-:-:S03]  /*23790*/  IMAD.WIDE R248, R2, 0x4, R136 ;  /* 0x0000000402f87825 */ /* 0x010fc600078e0288 */
[----:B------:R-:W4:Y:S01]  /*237a0*/  LDL.LU.64 R140, [R1+0x680] ;  /* 0x00068000018c7983 */ /* 0x000f220000300a00 */
[----:B------:R-:W1:Y:S03]  /*237b0*/  LDC R137, c[0x0][0x3a0] ;  /* 0x0000e800ff897b82 */ /* 0x000e660000000800 */
[----:B------:R-:W-:Y:S01]  /*237c0*/  LDGSTS.E [R0+-0x3ffe8], desc[UR22][R248.64], !P5 ;  /* 0xc0018000f8007fae */ /* 0x000fe2000e9a1016 */
[----:B------:R-:W-:-:S03]  /*237d0*/  ISETP.GE.U32.AND P5, PT, R250, 0x7ffffcf6, PT ;  /* 0x7ffffcf6fa00780c */ /* 0x000fc60003fa6070 */
[----:B------:R-:W-:Y:S01]  /*237e0*/  STL.64 [R1+0xc40], R248 ;  /* 0x000c40f801007387 */ /* 0x000fe20000100a00 */
[----:B------:R-:W-:Y:S01]  /*237f0*/  VIADD R252, R252, 0xfffffd74 ;  /* 0xfffffd74fcfc7836 */ /* 0x000fe20000000000 */
[----:B------:R-:W1:Y:S01]  /*23800*/  LDC R136, c[0x0][0x3a0] ;  /* 0x0000e800ff887b82 */ /* 0x000e620000000800 */
[----:B------:R-:W-:Y:S02]  /*23810*/  IMAD.WIDE R250, R2, 0x4, R182 ;  /* 0x0000000402fa7825 */ /* 0x000fe400078e02b6 */
[----:B------:R-:W4:Y:S04]  /*23820*/  LDL.LU.64 R182, [R1+0x670] ;  /* 0x0006700001b67983 */ /* 0x000f280000300a00 */
[----:B------:R-:W-:Y:S01]  /*23830*/  LDGSTS.E [R0+-0x3ffe4], desc[UR22][R250.64], !P3 ;  /* 0xc001c000fa007fae */ /* 0x000fe2000d9a1016 */
[----:B------:R-:W-:Y:S01]  /*23840*/  ISETP.GE.U32.AND P3, PT, R252, 0x7ffffcf5, PT ;  /* 0x7ffffcf5fc00780c */ /* 0x000fe20003f66070 */
[----:B------:R-:W-:-:S02]  /*23850*/  VIADD R252, R138, 0xfffffd73 ;  /* 0xfffffd738afc7836 */ /* 0x000fc40000000000 */
[----:B------:R-:W1:Y:S01]  /*23860*/  LDC R138, c[0x0][0x3a0] ;  /* 0x0000e800ff8a7b82 */ /* 0x000e620000000800 */
[----:B------:R-:W-:Y:S01]  /*23870*/  STL.64 [R1+0xc48], R250 ;  /* 0x000c48fa01007387 */ /* 0x000fe20000100a00 */
[----:B------:R-:W-:-:S05]  /*23880*/  IMAD.WIDE R132, R2, 0x4, R142 ;  /* 0x0000000402847825 */ /* 0x000fca00078e028e */
[----:B------:R2:W-:Y:S04]  /*23890*/  STL.64 [R1], R132 ;  /* 0x0000008401007387 */ /* 0x0005e80000100a00 */
[----:B------:R-:W4:Y:S04]  /*238a0*/  LDL.LU.64 R142, [R1+0x668] ;  /* 0x00066800018e7983 */ /* 0x000f280000300a00 */
[----:B------:R2:W-:Y:S01]  /*238b0*/  LDGSTS.E [R0+-0x3ffe0], desc[UR22][R132.64], !P4 ;  /* 0xc002000084007fae */ /* 0x0005e2000e1a1016 */
[----:B------:R-:W-:Y:S01]  /*238c0*/  ISETP.GE.U32.AND P4, PT, R252, 0x7ffffcf4, PT ;  /* 0x7ffffcf4fc00780c */ /* 0x000fe20003f86070 */
[----:B-1----:R-:W-:-:S02]  /*238d0*/  VIADD R252, R137, 0xfffffd72 ;  /* 0xfffffd7289fc7836 */ /* 0x002fc40000000000 */
[----:B------:R-:W1:Y:S01]  /*238e0*/  LDC R137, c[0x0][0x3a0] ;  /* 0x0000e800ff897b82 */ /* 0x000e620000000800 */
[----:B--2---:R-:W-:-:S05]  /*238f0*/  IMAD.WIDE R132, R2, 0x4, R186 ;  /* 0x0000000402847825 */ /* 0x004fca00078e02ba */
[----:B------:R3:W-:Y:S04]  /*23900*/  STL.64 [R1+0x8], R132 ;  /* 0x0000088401007387 */ /* 0x0007e80000100a00 */
[----:B------:R3:W-:Y:S04]  /*23910*/  LDGSTS.E [R0+-0x3ffdc], desc[UR22][R132.64], !P6 ;  /* 0xc002400084007fae */ /* 0x0007e8000f1a1016 */
[----:B------:R-:W2:Y:S01]  /*23920*/  LDL.LU.64 R186, [R1+0x660] ;  /* 0x0006600001ba7983 */ /* 0x000ea20000300a00 */
[----:B------:R-:W-:Y:S02]  /*23930*/  ISETP.GE.U32.AND P6, PT, R252, 0x7ffffcf3, PT ;  /* 0x7ffffcf3fc00780c */ /* 0x000fe40003fc6070 */
[----:B------:R-:W-:-:S02]  /*23940*/  IADD3 R252, PT, PT, R136, -0x28f, RZ ;  /* 0xfffffd7188fc7810 */ /* 0x000fc40007ffe0ff */
[----:B------:R-:W1:Y:S01]  /*23950*/  LDC R136, c[0x0][0x3a0] ;  /* 0x0000e800ff887b82 */ /* 0x000e620000000800 */
[----:B---3--:R-:W-:-:S05]  /*23960*/  IMAD.WIDE R132, R2, 0x4, R184 ;  /* 0x0000000402847825 */ /* 0x008fca00078e02b8 */
[----:B------:R4:W-:Y:S04]  /*23970*/  STL.64 [R1+0x10], R132 ;  /* 0x0000108401007387 */ /* 0x0009e80000100a00 */
[----:B------:R4:W-:Y:S04]  /*23980*/  LDGSTS.E [R0+-0x3ffd8], desc[UR22][R132.64], !P5 ;  /* 0xc002800084007fae */ /* 0x0009e8000e9a1016 */
[----:B------:R-:W3:Y:S01]  /*23990*/  LDL.LU.64 R184, [R1+0x658] ;  /* 0x0006580001b87983 */ /* 0x000ee20000300a00 */
[----:B------:R-:W-:Y:S01]  /*239a0*/  ISETP.GE.U32.AND P5, PT, R252, 0x7ffffcf2, PT ;  /* 0x7ffffcf2fc00780c */ /* 0x000fe20003fa6070 */
[----:B------:R-:W-:-:S02]  /*239b0*/  VIADD R252, R138, 0xfffffd70 ;  /* 0xfffffd708afc7836 */ /* 0x000fc40000000000 */
[C---:B----4-:R-:W-:Y:S02]  /*239c0*/  IMAD.WIDE R132, R2.reuse, 0x4, R140 ;  /* 0x0000000402847825 */ /* 0x050fe400078e028c */
[----:B------:R-:W4:Y:S03]  /*239d0*/  LDC R140, c[0x0][0x3a0] ;  /* 0x0000e800ff8c7b82 */ /* 0x000f260000000800 */
[----:B------:R1:W-:Y:S04]  /*239e0*/  STL.64 [R1+0x18], R132 ;  /* 0x0000188401007387 */ /* 0x0003e80000100a00 */
[----:B------:R1:W-:Y:S04]  /*239f0*/  LDGSTS.E [R0+-0x3ffd4], desc[UR22][R132.64], !P3 ;  /* 0xc002c00084007fae */ /* 0x0003e8000d9a1016 */
[----:B------:R-:W4:Y:S01]  /*23a00*/  LDL.LU.64 R138, [R1+0x650] ;  /* 0x00065000018a7983 */ /* 0x000f220000300a00 */
[----:B-1----:R-:W-:-:S05]  /*23a10*/  IMAD.WIDE R132, R2, 0x4, R182 ;  /* 0x0000000402847825 */ /* 0x002fca00078e02b6 */
[----:B------:R1:W-:Y:S04]  /*23a20*/  STL.64 [R1+0x20], R132 ;  /* 0x0000208401007387 */ /* 0x0003e80000100a00 */
[----:B------:R-:W4:Y:S04]  /*23a30*/  LDL.LU.64 R182, [R1+0x648] ;  /* 0x0006480001b67983 */ /* 0x000f280000300a00 */
[----:B------:R1:W-:Y:S01]  /*23a40*/  LDGSTS.E [R0+-0x3ffd0], desc[UR22][R132.64], !P4 ;  /* 0xc003000084007fae */ /* 0x0003e2000e1a1016 */
[----:B------:R-:W-:Y:S01]  /*23a50*/  ISETP.GE.U32.AND P3, PT, R252, 0x7ffffcf1, PT ;  /* 0x7ffffcf1fc00780c */ /* 0x000fe20003f66070 */
[----:B------:R-:W-:-:S02]  /*23a60*/  VIADD R252, R137, 0xfffffd6f ;  /* 0xfffffd6f89fc7836 */ /* 0x000fc40000000000 */
[----:B------:R-:W1:Y:S03]  /*23a70*/  LDC R137, c[0x0][0x3a0] ;  /* 0x0000e800ff897b82 */ /* 0x000e660000000800 */
[----:B------:R-:W-:Y:S01]  /*23a80*/  ISETP.GE.U32.AND P4, PT, R252, 0x7ffffcf0, PT ;  /* 0x7ffffcf0fc00780c */ /* 0x000fe20003f86070 */
[----:B-1----:R-:W-:-:S05]  /*23a90*/  IMAD.WIDE R132, R2, 0x4, R142 ;  /* 0x0000000402847825 */ /* 0x002fca00078e028e */
[----:B------:R2:W-:Y:S04]  /*23aa0*/  STL.64 [R1+0x28], R132 ;  /* 0x0000288401007387 */ /* 0x0005e80000100a00 */
[----:B------:R-:W4:Y:S04]  /*23ab0*/  LDL.LU.64 R142, [R1+0x640] ;  /* 0x00064000018e7983 */ /* 0x000f280000300a00 */
[----:B------:R2:W-:Y:S02]  /*23ac0*/  LDGSTS.E [R0+-0x3ffcc], desc[UR22][R132.64], !P6 ;  /* 0xc003400084007fae */ /* 0x0005e4000f1a1016 */
[----:B--2---:R-:W-:-:S05]  /*23ad0*/  IMAD.WIDE R132, R2, 0x4, R186 ;  /* 0x0000000402847825 */ /* 0x004fca00078e02ba */
        /* <DEDUP_REMOVED lines=10> */
[----:B------:R-:W4:Y:S01]  /*23b80*/  LDL.LU.64 R138, [R1+0x628] ;  /* 0x00062800018a7983 */ /* 0x000f220000300a00 */
[----:B-1----:R-:W-:-:S05]  /*23b90*/  IMAD.WIDE R132, R2, 0x4, R182 ;  /* 0x0000000402847825 */ /* 0x002fca00078e02b6 */
[----:B------:R1:W-:Y:S04]  /*23ba0*/  STL.64 [R1+0x48], R132 ;  /* 0x0000488401007387 */ /* 0x0003e80000100a00 */
[----:B------:R-:W4:Y:S01]  /*23bb0*/  LDL.LU.64 R182, [R1+0x620] ;  /* 0x0006200001b67983 */ /* 0x000f220000300a00 */
[----:B------:R-:W-:Y:S02]  /*23bc0*/  VIADD R252, R136, 0xfffffd6e ;  /* 0xfffffd6e88fc7836 */ /* 0x000fe40000000000 */
[----:B------:R-:W1:Y:S03]  /*23bd0*/  LDC R136, c[0x0][0x3a0] ;  /* 0x0000e800ff887b82 */ /* 0x000e660000000800 */
[----:B------:R-:W-:-:S02]  /*23be0*/  ISETP.GE.U32.AND P6, PT, R252, 0x7ffffcef, PT ;  /* 0x7ffffceffc00780c */ /* 0x000fc40003fc6070 */
[----:B------:R-:W-:-:S03]  /*23bf0*/  IADD3 R252, PT, PT, R140, -0x293, RZ ;  /* 0xfffffd6d8cfc7810 */ /* 0x000fc60007ffe0ff */
[----:B------:R-:W1:Y:S01]  /*23c00*/  LDC R140, c[0x0][0x3a0] ;  /* 0x0000e800ff8c7b82 */ /* 0x000e620000000800 */
[----:B------:R-:W-:Y:S01]  /*23c10*/  ISETP.GE.U32.AND P5, PT, R252, 0x7ffffcee, PT ;  /* 0x7ffffceefc00780c */ /* 0x000fe20003fa6070 */
[----:B------:R-:W-:-:S06]  /*23c20*/  VIADD R252, R137, 0xfffffd6c ;  /* 0xfffffd6c89fc7836 */ /* 0x000fcc0000000000 */
[----:B------:R-:W1:Y:S01]  /*23c30*/  LDC R137, c[0x0][0x3a0] ;  /* 0x0000e800ff897b82 */ /* 0x000e620000000800 */
[----:B------:R-:W-:Y:S01]  /*23c40*/  ISETP.GE.U32.AND P3, PT, R252, 0x7ffffced, PT ;  /* 0x7ffffcedfc00780c */ /* 0x000fe20003f66070 */
[----:B------:R1:W-:Y:S02]  /*23c50*/  LDGSTS.E [R0+-0x3ffbc], desc[UR22][R132.64], !P6 ;  /* 0xc004400084007fae */ /* 0x0003e4000f1a1016 */
[----:B-1----:R-:W-:-:S04]  /*23c60*/  VIADD R252, R136, 0xfffffd6b ;  /* 0xfffffd6b88fc7836 */ /* 0x002fc80000000000 */
[----:B------:R-:W1:Y:S01]  /*23c70*/  LDC R136, c[0x0][0x3a0] ;  /* 0x0000e800ff887b82 */ /* 0x000e620000000800 */
[----:B------:R-:W-:Y:S01]  /*23c80*/  ISETP.GE.U32.AND P4, PT, R252, 0x7ffffcec, PT ;  /* 0x7ffffcecfc00780c */ /* 0x000fe20003f86070 */
[----:B------:R-:W-:-:S06]  /*23c90*/  VIADD R252, R140, 0xfffffd6a ;  /* 0xfffffd6a8cfc7836 */ /* 0x000fcc0000000000 */
[----:B------:R-:W1:Y:S01]  /*23ca0*/  LDC R140, c[0x0][0x3a0] ;  /* 0x0000e800ff8c7b82 */ /* 0x000e620000000800 */
[----:B------:R-:W-:Y:S02]  /*23cb0*/  ISETP.GE.U32.AND P6, PT, R252, 0x7ffffceb, PT ;  /* 0x7ffffcebfc00780c */ /* 0x000fe40003fc6070 */
[----:B------:R-:W-:-:S05]  /*23cc0*/  IADD3 R252, PT, PT, R137, -0x297, RZ ;  /* 0xfffffd6989fc7810 */ /* 0x000fca0007ffe0ff */
[----:B------:R-:W1:Y:S01]  /*23cd0*/  LDC R137, c[0x0][0x3a0] ;  /* 0x0000e800ff897b82 */ /* 0x000e620000000800 */
[----:B------:R-:W-:-:S05]  /*23ce0*/  IMAD.WIDE R132, R2, 0x4, R142 ;  /* 0x0000000402847825 */ /* 0x000fca00078e028e */
[----:B------:R2:W-:Y:S04]  /*23cf0*/  STL.64 [R1+0x50], R132 ;  /* 0x0000508401007387 */ /* 0x0005e80000100a00 */
        /* <DEDUP_REMOVED lines=9> */
[----:B------:R-:W-:Y:S01]  /*23d90*/  ISETP.GE.U32.AND P3, PT, R252, 0x7ffffce9, PT ;  /* 0x7ffffce9fc00780c */ /* 0x000fe20003f66070 */
[----:B------:R-:W-:-:S02]  /*23da0*/  VIADD R252, R140, 0xfffffd67 ;  /* 0xfffffd678cfc7836 */ /* 0x000fc40000000000 */
[----:B---3--:R-:W-:-:S05]  /*23db0*/  IMAD.WIDE R132, R2, 0x4, R184 ;  /* 0x0000000402847825 */ /* 0x008fca00078e02b8 */
[----:B------:R4:W-:Y:S04]  /*23dc0*/  STL.64 [R1+0x60], R132 ;  /* 0x0000608401007387 */ /* 0x0009e80000100a00 */
[----:B------:R4:W-:Y:S04]  /*23dd0*/  LDGSTS.E [R0+-0x3ffb0], desc[UR22][R132.64], !P4 ;  /* 0xc005000084007fae */ /* 0x0009e8000e1a1016 */
[----:B------:R-:W3:Y:S01]  /*23de0*/  LDL.LU.64 R184, [R1+0x608] ;  /* 0x0006080001b87983 */ /* 0x000ee20000300a00 */
[C---:B----4-:R-:W-:Y:S02]  /*23df0*/  IMAD.WIDE R132, R2.reuse, 0x4, R138 ;  /* 0x0000000402847825 */ /* 0x050fe400078e028a */
[----:B------:R-:W4:Y:S03]  /*23e00*/  LDC R138, c[0x0][0x3a0] ;  /* 0x0000e800ff8a7b82 */ /* 0x000f260000000800 */
[----:B------:R1:W-:Y:S04]  /*23e10*/  STL.64 [R1+0x68], R132 ;  /* 0x0000688401007387 */ /* 0x0003e80000100a00 */
[----:B------:R1:W-:Y:S04]  /*23e20*/  LDGSTS.E [R0+-0x3ffac], desc[UR22][R132.64], !P6 ;  /* 0xc005400084007fae */ /* 0x0003e8000f1a1016 */
[----:B------:R-:W3:Y:S01]  /*23e30*/  LDL.LU.64 R140, [R1+0x600] ;  /* 0x00060000018c7983 */ /* 0x000ee20000300a00 */
[----:B-1----:R-:W-:-:S05]  /*23e40*/  IMAD.WIDE R132, R2, 0x4, R182 ;  /* 0x0000000402847825 */ /* 0x002fca00078e02b6 */
[----:B------:R1:W-:Y:S04]  /*23e50*/  STL.64 [R1+0x70], R132 ;  /* 0x0000708401007387 */ /* 0x0003e80000100a00 */
[----:B------:R-:W3:Y:S01]  /*23e60*/  LDL.LU.64 R182, [R1+0x5f8] ;  /* 0x0005f80001b67983 */ /* 0x000ee20000300a00 */
[----:B------:R-:W-:Y:S01]  /*23e70*/  ISETP.GE.U32.AND P4, PT, R252, 0x7ffffce8, PT ;  /* 0x7ffffce8fc00780c */ /* 0x000fe20003f86070 */
[----:B------:R-:W-:Y:S02]  /*23e80*/  VIADD R252, R137, 0xfffffd66 ;  /* 0xfffffd6689fc7836 */ /* 0x000fe40000000000 */
[----:B------:R-:W1:Y:S01]  /*23e90*/  LDC R137, c[0x0][0x3a0] ;  /* 0x0000e800ff897b82 */ /* 0x000e620000000800 */
[----:B------:R1:W-:Y:S02]  /*23ea0*/  LDGSTS.E [R0+-0x3ffa8], desc[UR22][R132.64], !P5 ;  /* 0xc005800084007fae */ /* 0x0003e4000e9a1016 */
[----:B------:R-:W-:-:S02]  /*23eb0*/  ISETP.GE.U32.AND P6, PT, R252, 0x7ffffce7, PT ;  /* 0x7ffffce7fc00780c */ /* 0x000fc40003fc6070 */
[----:B------:R-:W-:-:S03]  /*23ec0*/  IADD3 R252, PT, PT, R136, -0x29b, RZ ;  /* 0xfffffd6588fc7810 */ /* 0x000fc60007ffe0ff */
[----:B------:R-:W1:Y:S01]  /*23ed0*/  LDC R136, c[0x0][0x3a0] ;  /* 0x0000e800ff887b82 */ /* 0x000e620000000800 */
[----:B------:R-:W-:Y:S01]  /*23ee0*/  ISETP.GE.U32.AND P5, PT, R252, 0x7ffffce6, PT ;  /* 0x7ffffce6fc00780c */ /* 0x000fe20003fa6070 */
[----:B----4-:R-:W-:-:S06]  /*23ef0*/  VIADD R252, R138, 0xfffffd64 ;  /* 0xfffffd648afc7836 */ /* 0x010fcc0000000000 */
[----:B------:R-:W4:Y:S01]  /*23f00*/  LDC R138, c[0x0][0x3a0] ;  /* 0x0000e800ff8a7b82 */ /* 0x000f220000000800 */
[----:B-1----:R-:W-:-:S05]  /*23f10*/  IMAD.WIDE R132, R2, 0x4, R142 ;  /* 0x0000000402847825 */ /* 0x002fca00078e028e */
[----:B------:R2:W-:Y:S04]  /*23f20*/  STL.64 [R1+0x78], R132 ;  /* 0x0000788401007387 */ /* 0x0005e80000100a00 */
[----:B------:R-:W3:Y:S04]  /*23f30*/  LDL.LU.64 R142, [R1+0x5f0] ;  /* 0x0005f000018e7983 */ /* 0x000ee80000300a00 */
[----:B------:R2:W-:Y:S01]  /*23f40*/  LDGSTS.E [R0+-0x3ffa4], desc[UR22][R132.64], !P3 ;  /* 0xc005c00084007fae */ /* 0x0005e2000d9a1016 */
[----:B------:R-:W-:Y:S01]  /*23f50*/  ISETP.GE.U32.AND P3, PT, R252, 0x7ffffce5, PT ;  /* 0x7ffffce5fc00780c */ /* 0x000fe20003f66070 */
[----:B------:R-:W-:-:S02]  /*23f60*/  VIADD R252, R137, 0xfffffd63 ;  /* 0xfffffd6389fc7836 */ /* 0x000fc40000000000 */
[----:B------:R-:W1:Y:S01]  /*23f70*/  LDC R137, c[0x0][0x3a0] ;  /* 0x0000e800ff897b82 */ /* 0x000e620000000800 */
[----:B--2---:R-:W-:-:S05]  /*23f80*/  IMAD.WIDE R132, R2, 0x4, R186 ;  /* 0x0000000402847825 */ /* 0x004fca00078e02ba */
[----:B------:R3:W-:Y:S04]  /*23f90*/  STL.64 [R1+0x80], R132 ;  /* 0x0000808401007387 */ /* 0x0007e80000100a00 */
[----:B------:R3:W-:Y:S04]  /*23fa0*/  LDGSTS.E [R0+-0x3ffa0], desc[UR22][R132.64], !P4 ;  /* 0xc006000084007fae */ /* 0x0007e8000e1a1016 */
[----:B------:R-:W2:Y:S01]  /*23fb0*/  LDL.LU.64 R186, [R1+0x5e8] ;  /* 0x0005e80001ba7983 */ /* 0x000ea20000300a00 */
[----:B------:R-:W-:Y:S01]  /*23fc0*/  ISETP.GE.U32.AND P4, PT, R252, 0x7ffffce4, PT ;  /* 0x7ffffce4fc00780c */ /* 0x000fe20003f86070 */
[----:B------:R-:W-:-:S02]  /*23fd0*/  VIADD R252, R136, 0xfffffd62 ;  /* 0xfffffd6288fc7836 */ /* 0x000fc40000000000 */
[----:B------:R-:W1:Y:S01]  /*23fe0*/  LDC R136, c[0x0][0x3a0] ;  /* 0x0000e800ff887b82 */ /* 0x000e620000000800 */
[----:B---3--:R-:W-:-:S05]  /*23ff0*/  IMAD.WIDE R132, R2, 0x4, R184 ;  /* 0x0000000402847825 */ /* 0x008fca00078e02b8 */
[----:B------:R3:W-:Y:S04]  /*24000*/  STL.64 [R1+0x88], R132 ;  /* 0x0000888401007387 */ /* 0x0007e80000100a00 */
[----:B------:R3:W-:Y:S04]  /*24010*/  LDGSTS.E [R0+-0x3ff9c], desc[UR22][R132.64], !P6 ;  /* 0xc006400084007fae */ /* 0x0007e8000f1a1016 */
[----:B------:R-:W2:Y:S01]  /*24020*/  LDL.LU.64 R184, [R1+0x5e0] ;  /* 0x0005e00001b87983 */ /* 0x000ea20000300a00 */
[----:B------:R-:W-:Y:S02]  /*24030*/  ISETP.GE.U32.AND P6, PT, R252, 0x7ffffce3, PT ;  /* 0x7ffffce3fc00780c */ /* 0x000fe40003fc6070 */
[----:B----4-:R-:W-:Y:S01]  /*24040*/  IADD3 R252, PT, PT, R138, -0x29f, RZ ;  /* 0xfffffd618afc7810 */ /* 0x010fe20007ffe0ff */
[----:B---3--:R-:W-:-:S02]  /*24050*/  IMAD.WIDE R132, R2, 0x4, R140 ;  /* 0x0000000402847825 */ /* 0x008fc400078e028c */
[----:B------:R-:W3:Y:S03]  /*24060*/  LDC R140, c[0x0][0x3a0] ;  /* 0x0000e800ff8c7b82 */ /* 0x000ee60000000800 */
[----:B------:R4:W-:Y:S04]  /*24070*/  STL.64 [R1+0x90], R132 ;  /* 0x0000908401007387 */ /* 0x0009e80000100a00 */
[----:B------:R4:W-:Y:S04]  /*24080*/  LDGSTS.E [R0+-0x3ff98], desc[UR22][R132.64], !P5 ;  /* 0xc006800084007fae */ /* 0x0009e8000e9a1016 */
[----:B------:R-:W3:Y:S01]  /*24090*/  LDL.LU.64 R138, [R1+0x5d8] ;  /* 0x0005d800018a7983 */ /* 0x000ee20000300a00 */
[----:B----4-:R-:W-:-:S05]  /*240a0*/  IMAD.WIDE R132, R2, 0x4, R182 ;  /* 0x0000000402847825 */ /* 0x010fca00078e02b6 */
[----:B------:R4:W-:Y:S04]  /*240b0*/  STL.64 [R1+0x98], R132 ;  /* 0x0000988401007387 */ /* 0x0009e80000100a00 */
[----:B------:R-:W3:Y:S04]  /*240c0*/  LDL.LU.64 R182, [R1+0x5d0] ;  /* 0x0005d00001b67983 */ /* 0x000ee80000300a00 */
[----:B------:R4:W-:Y:S01]  /*240d0*/  LDGSTS.E [R0+-0x3ff94], desc[UR22][R132.64], !P3 ;  /* 0xc006c00084007fae */ /* 0x0009e2000d9a1016 */
[----:B------:R-:W-:Y:S01]  /*240e0*/  ISETP.GE.U32.AND P5, PT, R252, 0x7ffffce2, PT ;  /* 0x7ffffce2fc00780c */ /* 0x000fe20003fa6070 */
[----:B-1----:R-:W-:-:S02]  /*240f0*/  VIADD R252, R137, 0xfffffd60 ;  /* 0xfffffd6089fc7836 */ /* 0x002fc40000000000 */
[----:B------:R-:W1:Y:S03]  /*24100*/  LDC R137, c[0x0][0x3a0] ;  /* 0x0000e800ff897b82 */ /* 0x000e660000000800 */
[----:B------:R-:W-:Y:S01]  /*24110*/  ISETP.GE.U32.AND P3, PT, R252, 0x7ffffce1, PT ;  /* 0x7ffffce1fc00780c */ /* 0x000fe20003f66070 */
[----:B----4-:R-:W-:-:S05]  /*24120*/  IMAD.WIDE R132, R2, 0x4, R142 ;  /* 0x0000000402847825 */ /* 0x010fca00078e028e */
        /* <DEDUP_REMOVED lines=13> */
[----:B------:R3:W-:Y:S04]  /*24200*/  LDGSTS.E [R0+-0x3ff84], desc[UR22][R132.64], !P3 ;  /* 0xc007c00084007fae */ /* 0x0007e8000d9a1016 */
[----:B------:R-:W2:Y:S01]  /*24210*/  LDL.LU.64 R138, [R1+0x5b0] ;  /* 0x0005b000018a7983 */ /* 0x000ea20000300a00 */
[----:B---3--:R-:W-:-:S05]  /*24220*/  IMAD.WIDE R132, R2, 0x4, R182 ;  /* 0x0000000402847825 */ /* 0x008fca00078e02b6 */
[----:B------:R4:W-:Y:S04]  /*24230*/  STL.64 [R1+0xc0], R132 ;  /* 0x0000c08401007387 */ /* 0x0009e80000100a00 */
[----:B------:R-:W3:Y:S01]  /*24240*/  LDL.LU.64 R182, [R1+0x5a8] ;  /* 0x0005a80001b67983 */ /* 0x000ee20000300a00 */
[----:B------:R-:W-:Y:S02]  /*24250*/  VIADD R252, R136, 0xfffffd5f ;  /* 0xfffffd5f88fc7836 */ /* 0x000fe40000000000 */
[----:B------:R-:W1:Y:S03]  /*24260*/  LDC R136, c[0x0][0x3a0] ;  /* 0x0000e800ff887b82 */ /* 0x000e660000000800 */
[----:B------:R-:W-:Y:S01]  /*24270*/  ISETP.GE.U32.AND P4, PT, R252, 0x7ffffce0, PT ;  /* 0x7ffffce0fc00780c */ /* 0x000fe20003f86070 */
[----:B------:R-:W-:-:S04]  /*24280*/  VIADD R252, R140, 0xfffffd5e ;  /* 0xfffffd5e8cfc7836 */ /* 0x000fc80000000000 */
[----:B------:R-:W1:Y:S01]  /*24290*/  LDC R140, c[0x0][0x3a0] ;  /* 0x0000e800ff8c7b82 */ /* 0x000e620000000800 */
[----:B------:R-:W-:Y:S02]  /*242a0*/  ISETP.GE.U32.AND P6, PT, R252, 0x7ffffcdf, PT ;  /* 0x7ffffcdffc00780c */ /* 0x000fe40003fc6070 */
[----:B-1----:R-:W-:-:S05]  /*242b0*/  IADD3 R252, PT, PT, R137, -0x2a3, RZ ;  /* 0xfffffd5d89fc7810 */ /* 0x002fca0007ffe0ff */
[----:B------:R-:W1:Y:S01]  /*242c0*/  LDC R137, c[0x0][0x3a0] ;  /* 0x0000e800ff897b82 */ /* 0x000e620000000800 */
[----:B------:R-:W-:Y:S01]  /*242d0*/  ISETP.GE.U32.AND P5, PT, R252, 0x7ffffcde, PT ;  /* 0x7ffffcdefc00780c */ /* 0x000fe20003fa6070 */
[----:B------:R4:W-:Y:S01]  /*242e0*/  LDGSTS.E [R0+-0x3ff80], desc[UR22][R132.64], !P4 ;  /* 0xc008000084007fae */ /* 0x0009e2000e1a1016 */
[----:B------:R-:W-:-:S05]  /*242f0*/  VIADD R252, R136, 0xfffffd5c ;  /* 0xfffffd5c88fc7836 */ /* 0x000fca0000000000 */
[----:B------:R-:W4:Y:S01]  /*24300*/  LDC R136, c[0x0][0x3a0] ;  /* 0x0000e800ff887b82 */ /* 0x000f220000000800 */
[----:B------:R-:W-:Y:S01]  /*24310*/  ISETP.GE.U32.AND P3, PT, R252, 0x7ffffcdd, PT ;  /* 0x7ffffcddfc00780c */ /* 0x000fe20003f66070 */
[----:B------:R-:W-:-:S06]  /*24320*/  VIADD R252, R140, 0xfffffd5b ;  /* 0xfffffd5b8cfc7836 */ /* 0x000fcc0000000000 */
[----:B------:R-:W4:Y:S01]  /*24330*/  LDC R140, c[0x0][0x3a0] ;  /* 0x0000e800ff8c7b82 */ /* 0x000f220000000800 */
[----:B------:R-:W-:Y:S01]  /*24340*/  ISETP.GE.U32.AND P4, PT, R252, 0x7ffffcdc, PT ;  /* 0x7ffffcdcfc00780c */ /* 0x000fe20003f86070 */
[----:B-1----:R-:W-:-:S06]  /*24350*/  VIADD R252, R137, 0xfffffd5a ;  /* 0xfffffd5a89fc7836 */ /* 0x002fcc0000000000 */
[----:B------:R-:W1:Y:S01]  /*24360*/  LDC R137, c[0x0][0x3a0] ;  /* 0x0000e800ff897b82 */ /* 0x000e620000000800 */
[----:B----4-:R-:W-:-:S05]  /*24370*/  IMAD.WIDE R132, R2, 0x4, R142 ;  /* 0x0000000402847825 */ /* 0x010fca00078e028e */
[----:B------:R4:W-:Y:S04]  /*24380*/  STL.64 [R1+0xc8], R132 ;  /* 0x0000c88401007387 */ /* 0x0009e80000100a00 */
[----:B------:R-:W3:Y:S04]  /*24390*/  LDL.LU.64 R142, [R1+0x5a0] ;  /* 0x0005a000018e7983 */ /* 0x000ee80000300a00 */
[----:B------:R4:W-:Y:S01]  /*243a0*/  LDGSTS.E [R0+-0x3ff7c], desc[UR22][R132.64], !P6 ;  /* 0xc008400084007fae */ /* 0x0009e2000f1a1016 */
[----:B------:R-:W-:Y:S02]  /*243b0*/  ISETP.GE.U32.AND P6, PT, R252, 0x7ffffcdb, PT ;  /* 0x7ffffcdbfc00780c */ /* 0x000fe40003fc6070 */
[----:B------:R-:W-:-:S02]  /*243c0*/  IADD3 R252, PT, PT, R136, -0x2a7, RZ ;  /* 0xfffffd5988fc7810 */ /* 0x000fc40007ffe0ff */
[----:B------:R-:W1:Y:S01]  /*243d0*/  LDC R136, c[0x0][0x3a0] ;  /* 0x0000e800ff887b82 */ /* 0x000e620000000800 */
[----:B----4-:R-:W-:-:S05]  /*243e0*/  IMAD.WIDE R132, R2, 0x4, R186 ;  /* 0x0000000402847825 */ /* 0x010fca00078e02ba */
[----:B------:R2:W-:Y:S04]  /*243f0*/  STL.64 [R1+0xd0], R132 ;  /* 0x0000d08401007387 */ /* 0x0005e80000100a00 */
[----:B------:R2:W-:Y:S04]  /*24400*/  LDGSTS.E [R0+-0x3ff78], desc[UR22][R132.64], !P5 ;  /* 0xc008800084007fae */ /* 0x0005e8000e9a1016 */
[----:B------:R-:W4:Y:S01]  /*24410*/  LDL.LU.64 R186, [R1+0x598] ;  /* 0x0005980001ba7983 */ /* 0x000f220000300a00 */
[----:B------:R-:W-:Y:S01]  /*24420*/  ISETP.GE.U32.AND P5, PT, R252, 0x7ffffcda, PT ;  /* 0x7ffffcdafc00780c */ /* 0x000fe20003fa6070 */
[----:B------:R-:W-:-:S02]  /*24430*/  VIADD R252, R140, 0xfffffd58 ;  /* 0xfffffd588cfc7836 */ /* 0x000fc40000000000 */
[----:B--2---:R-:W-:-:S05]  /*24440*/  IMAD.WIDE R132, R2, 0x4, R184 ;  /* 0x0000000402847825 */ /* 0x004fca00078e02b8 */
[----:B------:R2:W-:Y:S04]  /*24450*/  STL.64 [R1+0xd8], R132 ;  /* 0x0000d88401007387 */ /* 0x0005e80000100a00 */
[----:B------:R2:W-:Y:S04]  /*24460*/  LDGSTS.E [R0+-0x3ff74], desc[UR22][R132.64], !P3 ;  /* 0xc008c00084007fae */ /* 0x0005e8000d9a1016 */
[----:B------:R-:W4:Y:S01]  /*24470*/  LDL.LU.64 R184, [R1+0x590] ;  /* 0x0005900001b87983 */ /* 0x000f220000300a00 */
[C---:B--2---:R-:W-:Y:S02]  /*24480*/  IMAD.WIDE R132, R2.reuse, 0x4, R138 ;  /* 0x0000000402847825 */ /* 0x044fe400078e028a */
[----:B------:R-:W2:Y:S03]  /*24490*/  LDC R138, c[0x0][0x3a0] ;  /* 0x0000e800ff8a7b82 */ /* 0x000ea60000000800 */
[----:B------:R3:W-:Y:S04]  /*244a0*/  STL.64 [R1+0xe0], R132 ;  /* 0x0000e08401007387 */ /* 0x0007e80000100a00 */
[----:B------:R3:W-:Y:S04]  /*244b0*/  LDGSTS.E [R0+-0x3ff70], desc[UR22][R132.64], !P4 ;  /* 0xc009000084007fae */ /* 0x0007e8000e1a1016 */
[----:B------:R-:W4:Y:S01]  /*244c0*/  LDL.LU.64 R140, [R1+0x588] ;  /* 0x00058800018c7983 */ /* 0x000f220000300a00 */
[----:B---3--:R-:W-:-:S05]  /*244d0*/  IMAD.WIDE R132, R2, 0x4, R182 ;  /* 0x0000000402847825 */ /* 0x008fca00078e02b6 */
[----:B------:R3:W-:Y:S04]  /*244e0*/  STL.64 [R1+0xe8], R132 ;  /* 0x0000e88401007387 */ /* 0x0007e80000100a00 */
[----:B------:R-:W4:Y:S01]  /*244f0*/  LDL.LU.64 R182, [R1+0x580] ;  /* 0x0005800001b67983 */ /* 0x000f220000300a00 */
[----:B------:R-:W-:Y:S01]  /*24500*/  ISETP.GE.U32.AND P3, PT, R252, 0x7ffffcd9, PT ;  /* 0x7ffffcd9fc00780c */ /* 0x000fe20003f66070 */
[----:B-1----:R-:W-:Y:S02]  /*24510*/  VIADD R252, R137, 0xfffffd57 ;  /* 0xfffffd5789fc7836 */ /* 0x002fe40000000000 */
[----:B------:R-:W1:Y:S01]  /*24520*/  LDC R137, c[0x0][0x3a0] ;  /* 0x0000e800ff897b82 */ /* 0x000e620000000800 */
[----:B------:R3:W-:Y:S02]  /*24530*/  LDGSTS.E [R0+-0x3ff6c], desc[UR22][R132.64], !P6 ;  /* 0xc009400084007fae */ /* 0x0007e4000f1a1016 */
[----:B------:R-:W-:Y:S01]  /*24540*/  ISETP.GE.U32.AND P4, PT, R252, 0x7ffffcd8, PT ;  /* 0x7ffffcd8fc00780c */ /* 0x000fe20003f86070 */
[----:B------:R-:W-:-:S04]  /*24550*/  VIADD R252, R136, 0xfffffd56 ;  /* 0xfffffd5688fc7836 */ /* 0x000fc80000000000 */
[----:B------:R-:W1:Y:S01]  /*24560*/  LDC R136, c[0x0][0x3a0] ;  /* 0x0000e800ff887b82 */ /* 0x000e620000000800 */
[----:B------:R-:W-:Y:S02]  /*24570*/  ISETP.GE.U32.AND P6, PT, R252, 0x7ffffcd7, PT ;  /* 0x7ffffcd7fc00780c */ /* 0x000fe40003fc6070 */
[----:B--2---:R-:W-:-:S05]  /*24580*/  IADD3 R252, PT, PT, R138, -0x2ab, RZ ;  /* 0xfffffd558afc7810 */ /* 0x004fca0007ffe0ff */
[----:B------:R-:W2:Y:S01]  /*24590*/  LDC R138, c[0x0][0x3a0] ;  /* 0x0000e800ff8a7b82 */ /* 0x000ea20000000800 */
[----:B---3--:R-:W-:-:S05]  /*245a0*/  IMAD.WIDE R132, R2, 0x4, R142 ;  /* 0x0000000402847825 */ /* 0x008fca00078e028e */
[----:B------:R4:W-:Y:S04]  /*245b0*/  STL.64 [R1+0xf0], R132 ;  /* 0x0000f08401007387 */ /* 0x0009e80000100a00 */
[----:B------:R-:W3:Y:S04]  /*245c0*/  LDL.LU.64 R142, [R1+0x578] ;  /* 0x00057800018e7983 */ /* 0x000ee80000300a00 */
[----:B------:R4:W-:Y:S01]  /*245d0*/  LDGSTS.E [R0+-0x3ff68], desc[UR22][R132.64], !P5 ;  /* 0xc009800084007fae */ /* 0x0009e2000e9a1016 */
[----:B------:R-:W-:Y:S01]  /*245e0*/  ISETP.GE.U32.AND P5, PT, R252, 0x7ffffcd6, PT ;  /* 0x7ffffcd6fc00780c */ /* 0x000fe20003fa6070 */
[----:B-1----:R-:W-:-:S02]  /*245f0*/  VIADD R252, R137, 0xfffffd54 ;  /* 0xfffffd5489fc7836 */ /* 0x002fc40000000000 */
[----:B------:R-:W1:Y:S01]  /*24600*/  LDC R137, c[0x0][0x3a0] ;  /* 0x0000e800ff897b82 */ /* 0x000e620000000800 */
[----:B----4-:R-:W-:-:S05]  /*24610*/  IMAD.WIDE R132, R2, 0x4, R186 ;  /* 0x0000000402847825 */ /* 0x010fca00078e02ba */
[----:B------:R4:W-:Y:S04]  /*24620*/  STL.64 [R1+0xf8], R132 ;  /* 0x0000f88401007387 */ /* 0x0009e80000100a00 */
[----:B------:R4:W-:Y:S04]  /*24630*/  LDGSTS.E [R0+-0x3ff64], desc[UR22][R132.64], !P3 ;  /* 0xc009c00084007fae */ /* 0x0009e8000d9a1016 */
[----:B------:R-:W3:Y:S01]  /*24640*/  LDL.LU.64 R186, [R1+0x570] ;  /* 0x0005700001ba7983 */ /* 0x000ee20000300a00 */
[----:B------:R-:W-:Y:S01]  /*24650*/  ISETP.GE.U32.AND P3, PT, R252, 0x7ffffcd5, PT ;  /* 0x7ffffcd5fc00780c */ /* 0x000fe20003f66070 */
[----:B------:R-:W-:-:S02]  /*24660*/  VIADD R252, R136, 0xfffffd53 ;  /* 0xfffffd5388fc7836 */ /* 0x000fc40000000000 */
[----:B------:R-:W1:Y:S01]  /*24670*/  LDC R136, c[0x0][0x3a0] ;  /* 0x0000e800ff887b82 */ /* 0x000e620000000800 */
[----:B----4-:R-:W-:-:S05]  /*24680*/  IMAD.WIDE R132, R2, 0x4, R184 ;  /* 0x0000000402847825 */ /* 0x010fca00078e02b8 */
[----:B------:R4:W-:Y:S04]  /*24690*/  STL.64 [R1+0x100], R132 ;  /* 0x0001008401007387 */ /* 0x0009e80000100a00 */
[----:B------:R4:W-:Y:S04]  /*246a0*/  LDGSTS.E [R0+-0x3ff60], desc[UR22][R132.64], !P4 ;  /* 0xc00a000084007fae */ /* 0x0009e8000e1a1016 */
[----:B------:R-:W3:Y:S01]  /*246b0*/  LDL.LU.64 R184, [R1+0x568] ;  /* 0x0005680001b87983 */ /* 0x000ee20000300a00 */
[----:B------:R-:W-:Y:S01]  /*246c0*/  ISETP.GE.U32.AND P4, PT, R252, 0x7ffffcd4, PT ;  /* 0x7ffffcd4fc00780c */ /* 0x000fe20003f86070 */
[----:B--2---:R-:W-:-:S02]  /*246d0*/  VIADD R252, R138, 0xfffffd52 ;  /* 0xfffffd528afc7836 */ /* 0x004fc40000000000 */
[C---:B----4-:R-:W-:Y:S02]  /*246e0*/  IMAD.WIDE R132, R2.reuse, 0x4, R140 ;  /* 0x0000000402847825 */ /* 0x050fe400078e028c */
[----:B------:R-:W2:Y:S03]  /*246f0*/  LDC R140, c[0x0][0x3a0] ;  /* 0x0000e800ff8c7b82 */ /* 0x000ea60000000800 */
[----:B------:R4:W-:Y:S04]  /*24700*/  STL.64 [R1+0x108], R132 ;  /* 0x0001088401007387 */ /* 0x0009e80000100a00 */
[----:B------:R4:W-:Y:S04]  /*24710*/  LDGSTS.E [R0+-0x3ff5c], desc[UR22][R132.64], !P6 ;  /* 0xc00a400084007fae */ /* 0x0009e8000f1a1016 */
[----:B------:R-:W2:Y:S01]  /*24720*/  LDL.LU.64 R138, [R1+0x560] ;  /* 0x00056000018a7983 */ /* 0x000ea20000300a00 */
[----:B----4-:R-:W-:-:S05]  /*24730*/  IMAD.WIDE R132, R2, 0x4, R182 ;  /* 0x0000000402847825 */ /* 0x010fca00078e02b6 */
[----:B------:R3:W-:Y:S04]  /*24740*/  STL.64 [R1+0x110], R132 ;  /* 0x0001108401007387 */ /* 0x0007e80000100a00 */
[----:B------:R-:W4:Y:S04]  /*24750*/  LDL.LU.64 R182, [R1+0x558] ;  /* 0x0005580001b67983 */ /* 0x000f280000300a00 */
[----:B------:R3:W-:Y:S01]  /*24760*/  LDGSTS.E [R0+-0x3ff58], desc[UR22][R132.64], !P5 ;  /* 0xc00a800084007fae */ /* 0x0007e2000e9a1016 */
[----:B------:R-:W-:Y:S02]  /*24770*/  ISETP.GE.U32.AND P6, PT, R252, 0x7ffffcd3, PT ;  /* 0x7ffffcd3fc00780c */ /* 0x000fe40003fc6070 */
[----:B-1----:R-:W-:-:S02]  /*24780*/  IADD3 R252, PT, PT, R137, -0x2af, RZ ;  /* 0xfffffd5189fc7810 */ /* 0x002fc40007ffe0ff */
[----:B------:R-:W1:Y:S02]  /*24790*/  LDC R137, c[0x0][0x3a0] ;  /* 0x0000e800ff897b82 */ /* 0x000e640000000800 */
[----:B------:R-:W-:Y:S01]  /*247a0*/  ISETP.GE.U32.AND P5, PT, R252, 0x7ffffcd2, PT ;  /* 0x7ffffcd2fc00780c */ /* 0x000fe20003fa6070 */
[----:B---3--:R-:W-:-:S05]  /*247b0*/  IMAD.WIDE R132, R2, 0x4, R142 ;  /* 0x0000000402847825 */ /* 0x008fca00078e028e */
[----:B------:R3:W-:Y:S04]  /*247c0*/  STL.64 [R1+0x118], R132 ;  /* 0x0001188401007387 */ /* 0x0007e80000100a00 */
[----:B------:R-:W4:Y:S04]  /*247d0*/  LDL.LU.64 R142, [R1+0x550] ;  /* 0x00055000018e7983 */ /* 0x000f280000300a00 */
[----:B------:R3:W-:Y:S02]  /*247e0*/  LDGSTS.E [R0+-0x3ff54], desc[UR22][R132.64], !P3 ;  /* 0xc00ac00084007fae */ /* 0x0007e4000d9a1016 */
[----:B---3--:R-:W-:-:S05]  /*247f0*/  IMAD.WIDE R132, R2, 0x4, R186 ;  /* 0x0000000402847825 */ /* 0x008fca00078e02ba */
[----:B------:R3:W-:Y:S04]  /*24800*/  STL.64 [R1+0x120], R132 ;  /* 0x0001208401007387 */ /* 0x0007e80000100a00 */
[----:B------:R3:W-:Y:S04]  /*24810*/  LDGSTS.E [R0+-0x3ff50], desc[UR22][R132.64], !P4 ;  /* 0xc00b000084007fae */ /* 0x0007e8000e1a1016 */
[----:B------:R-:W4:Y:S01]  /*24820*/  LDL.LU.64 R186, [R1+0x548] ;  /* 0x0005480001ba7983 */ /* 0x000f220000300a00 */
[----:B---3--:R-:W-:-:S05]  /*24830*/  IMAD.WIDE R132, R2, 0x4, R184 ;  /* 0x0000000402847825 */ /* 0x008fca00078e02b8 */
        /* <DEDUP_REMOVED lines=9> */
[----:B------:R-:W2:Y:S01]  /*248d0*/  LDL.LU.64 R182, [R1+0x530] ;  /* 0x0005300001b67983 */ /* 0x000ea20000300a00 */
[----:B------:R-:W-:Y:S02]  /*248e0*/  VIADD R252, R136, 0xfffffd50 ;  /* 0xfffffd5088fc7836 */ /* 0x000fe40000000000 */
[----:B------:R-:W4:Y:S03]  /*248f0*/  LDC R136, c[0x0][0x3a0] ;  /* 0x0000e800ff887b82 */ /* 0x000f260000000800 */
[----:B------:R-:W-:Y:S01]  /*24900*/  ISETP.GE.U32.AND P3, PT, R252, 0x7ffffcd1, PT ;  /* 0x7ffffcd1fc00780c */ /* 0x000fe20003f66070 */
[----:B------:R-:W-:-:S04]  /*24910*/  VIADD R252, R140, 0xfffffd4f ;  /* 0xfffffd4f8cfc7836 */ /* 0x000fc80000000000 */
[----:B------:R-:W4:Y:S01]  /*24920*/  LDC R140, c[0x0][0x3a0] ;  /* 0x0000e800ff8c7b82 */ /* 0x000f220000000800 */
[----:B------:R-:W-:Y:S01]  /*24930*/  ISETP.GE.U32.AND P4, PT, R252, 0x7ffffcd0, PT ;  /* 0x7ffffcd0fc00780c */ /* 0x000fe20003f86070 */
[----:B-1----:R-:W-:-:S06]  /*24940*/  VIADD R252, R137, 0xfffffd4e ;  /* 0xfffffd4e89fc7836 */ /* 0x002fcc0000000000 */
[----:B------:R-:W1:Y:S01]  /*24950*/  LDC R137, c[0x0][0x3a0] ;  /* 0x0000e800ff897b82 */ /* 0x000e620000000800 */
[----:B------:R-:W-:Y:S01]  /*24960*/  ISETP.GE.U32.AND P6, PT, R252, 0x7ffffccf, PT ;  /* 0x7ffffccffc00780c */ /* 0x000fe20003fc6070 */
[----:B------:R1:W-:Y:S01]  /*24970*/  LDGSTS.E [R0+-0x3ff44], desc[UR22][R132.64], !P3 ;  /* 0xc00bc00084007fae */ /* 0x0003e2000d9a1016 */
[----:B----4-:R-:W-:-:S05]  /*24980*/  IADD3 R252, PT, PT, R136, -0x2b3, RZ ;  /* 0xfffffd4d88fc7810 */ /* 0x010fca0007ffe0ff */
[----:B------:R-:W4:Y:S01]  /*24990*/  LDC R136, c[0x0][0x3a0] ;  /* 0x0000e800ff887b82 */ /* 0x000f220000000800 */
[----:B------:R-:W-:Y:S01]  /*249a0*/  ISETP.GE.U32.AND P5, PT, R252, 0x7ffffcce, PT ;  /* 0x7ffffccefc00780c */ /* 0x000fe20003fa6070 */
[----:B------:R-:W-:-:S06]  /*249b0*/  VIADD R252, R140, 0xfffffd4c ;  /* 0xfffffd4c8cfc7836 */ /* 0x000fcc0000000000 */
[----:B------:R-:W4:Y:S01]  /*249c0*/  LDC R140, c[0x0][0x3a0] ;  /* 0x0000e800ff8c7b82 */ /* 0x000f220000000800 */
[----:B------:R-:W-:Y:S01]  /*249d0*/  ISETP.GE.U32.AND P3, PT, R252, 0x7ffffccd, PT ;  /* 0x7ffffccdfc00780c */ /* 0x000fe20003f66070 */
[----:B-1----:R-:W-:-:S06]  /*249e0*/  VIADD R252, R137, 0xfffffd4b ;  /* 0xfffffd4b89fc7836 */ /* 0x002fcc0000000000 */
[----:B------:R-:W1:Y:S01]  /*249f0*/  LDC R137, c[0x0][0x3a0] ;  /* 0x0000e800ff897b82 */ /* 0x000e620000000800 */
[----:B------:R-:W-:-:S05]  /*24a00*/  IMAD.WIDE R132, R2, 0x4, R142 ;  /* 0x0000000402847825 */ /* 0x000fca00078e028e */
[----:B------:R1:W-:Y:S04]  /*24a10*/  STL.64 [R1+0x140], R132 ;  /* 0x0001408401007387 */ /* 0x0003e80000100a00 */
[----:B------:R-:W2:Y:S04]  /*24a20*/  LDL.LU.64 R142, [R1+0x528] ;  /* 0x00052800018e7983 */ /* 0x000ea80000300a00 */
[----:B------:R1:W-:Y:S01]  /*24a30*/  LDGSTS.E [R0+-0x3ff40], desc[UR22][R132.64], !P4 ;  /* 0xc00c000084007fae */ /* 0x0003e2000e1a1016 */
[----:B------:R-:W-:Y:S01]  /*24a40*/  ISETP.GE.U32.AND P4, PT, R252, 0x7ffffccc, PT ;  /* 0x7ffffcccfc00780c */ /* 0x000fe20003f86070 */
[----:B----4-:R-:W-:-:S02]  /*24a50*/  VIADD R252, R136, 0xfffffd4a ;  /* 0xfffffd4a88fc7836 */ /* 0x010fc40000000000 */
[----:B------:R-:W4:Y:S01]  /*24a60*/  LDC R136, c[0x0][0x3a0] ;  /* 0x0000e800ff887b82 */ /* 0x000f220000000800 */
[----:B-1----:R-:W-:-:S05]  /*24a70*/  IMAD.WIDE R132, R2, 0x4, R186 ;  /* 0x0000000402847825 */ /* 0x002fca00078e02ba */
[----:B------:R3:W-:Y:S04]  /*24a80*/  STL.64 [R1+0x148], R132 ;  /* 0x0001488401007387 */ /* 0x0007e80000100a00 */
[----:B------:R3:W-:Y:S04]  /*24a90*/  LDGSTS.E [R0+-0x3ff3c], desc[UR22][R132.64], !P6 ;  /* 0xc00c400084007fae */ /* 0x0007e8000f1a1016 */
[----:B------:R-:W2:Y:S01]  /*24aa0*/  LDL.LU.64 R186, [R1+0x520] ;  /* 0x0005200001ba7983 */ /* 0x000ea20000300a00 */
[----:B------:R-:W-:Y:S02]  /*24ab0*/  ISETP.GE.U32.AND P6, PT, R252, 0x7ffffccb, PT ;  /* 0x7ffffccbfc00780c */ /* 0x000fe40003fc6070 */
[----:B------:R-:W-:Y:S01]  /*24ac0*/  IADD3 R252, PT, PT, R140, -0x2b7, RZ ;  /* 0xfffffd498cfc7810 */ /* 0x000fe20007ffe0ff */
[----:B---3--:R-:W-:-:S05]  /*24ad0*/  IMAD.WIDE R132, R2, 0x4, R184 ;  /* 0x0000000402847825 */ /* 0x008fca00078e02b8 */
[----:B------:R2:W-:Y:S04]  /*24ae0*/  STL.64 [R1+0x150], R132 ;  /* 0x0001508401007387 */ /* 0x0005e80000100a00 */
[----:B------:R2:W-:Y:S04]  /*24af0*/  LDGSTS.E [R0+-0x3ff38], desc[UR22][R132.64], !P5 ;  /* 0xc00c800084007fae */ /* 0x0005e8000e9a1016 */
[----:B------:R-:W3:Y:S01]  /*24b00*/  LDL.LU.64 R184, [R1+0x518] ;  /* 0x0005180001b87983 */ /* 0x000ee20000300a00 */
[C---:B--2---:R-:W-:Y:S02]  /*24b10*/  IMAD.WIDE R132, R2.reuse, 0x4, R138 ;  /* 0x0000000402847825 */ /* 0x044fe400078e028a */
[----:B------:R-:W1:Y:S03]  /*24b20*/  LDC R138, c[0x0][0x3a0] ;  /* 0x0000e800ff8a7b82 */ /* 0x000e660000000800 */
[----:B------:R2:W-:Y:S04]  /*24b30*/  STL.64 [R1+0x158], R132 ;  /* 0x0001588401007387 */ /* 0x0005e80000100a00 */
[----:B------:R2:W-:Y:S04]  /*24b40*/  LDGSTS.E [R0+-0x3ff34], desc[UR22][R132.64], !P3 ;  /* 0xc00cc00084007fae */ /* 0x0005e8000d9a1016 */
[----:B------:R-:W3:Y:S01]  /*24b50*/  LDL.LU.64 R140, [R1+0x510] ;  /* 0x00051000018c7983 */ /* 0x000ee20000300a00 */
[----:B--2---:R-:W-:-:S05]  /*24b60*/  IMAD.WIDE R132, R2, 0x4, R182 ;  /* 0x0000000402847825 */ /* 0x004fca00078e02b6 */
[----:B------:R2:W-:Y:S04]  /*24b70*/  STL.64 [R1+0x160], R132 ;  /* 0x0001608401007387 */ /* 0x0005e80000100a00 */
[----:B------:R-:W3:Y:S01]  /*24b80*/  LDL.LU.64 R182, [R1+0x508] ;  /* 0x0005080001b67983 */ /* 0x000ee20000300a00 */
        /* <DEDUP_REMOVED lines=8> */
[----:B-1----:R-:W-:-:S06]  /*24c10*/  VIADD R252, R138, 0xfffffd46 ;  /* 0xfffffd468afc7836 */ /* 0x002fcc0000000000 */
[----:B------:R-:W1:Y:S01]  /*24c20*/  LDC R138, c[0x0][0x3a0] ;  /* 0x0000e800ff8a7b82 */ /* 0x000e620000000800 */
[----:B--2---:R-:W-:-:S05]  /*24c30*/  IMAD.WIDE R132, R2, 0x4, R142 ;  /* 0x0000000402847825 */ /* 0x004fca00078e028e */
[----:B------:R2:W-:Y:S04]  /*24c40*/  STL.64 [R1+0x168], R132 ;  /* 0x0001688401007387 */ /* 0x0005e80000100a00 */
[----:B------:R-:W3:Y:S04]  /*24c50*/  LDL.LU.64 R142, [R1+0x500] ;  /* 0x00050000018e7983 */ /* 0x000ee80000300a00 */
[----:B------:R2:W-:Y:S01]  /*24c60*/  LDGSTS.E [R0+-0x3ff2c], desc[UR22][R132.64], !P6 ;  /* 0xc00d400084007fae */ /* 0x0005e2000f1a1016 */
[----:B------:R-:W-:Y:S02]  /*24c70*/  ISETP.GE.U32.AND P6, PT, R252, 0x7ffffcc7, PT ;  /* 0x7ffffcc7fc00780c */ /* 0x000fe40003fc6070 */
[----:B------:R-:W-:-:S02]  /*24c80*/  IADD3 R252, PT, PT, R137, -0x2bb, RZ ;  /* 0xfffffd4589fc7810 */ /* 0x000fc40007ffe0ff */
[----:B------:R-:W1:Y:S01]  /*24c90*/  LDC R137, c[0x0][0x3a0] ;  /* 0x0000e800ff897b82 */ /* 0x000e620000000800 */
[----:B--2---:R-:W-:-:S05]  /*24ca0*/  IMAD.WIDE R132, R2, 0x4, R186 ;  /* 0x0000000402847825 */ /* 0x004fca00078e02ba */
[----:B------:R3:W-:Y:S04]  /*24cb0*/  STL.64 [R1+0x170], R132 ;  /* 0x0001708401007387 */ /* 0x0007e80000100a00 */
[----:B------:R3:W-:Y:S04]  /*24cc0*/  LDGSTS.E [R0+-0x3ff28], desc[UR22][R132.64], !P5 ;  /* 0xc00d800084007fae */ /* 0x0007e8000e9a1016 */
[----:B------:R-:W2:Y:S01]  /*24cd0*/  LDL.LU.64 R186, [R1+0x4f8] ;  /* 0x0004f80001ba7983 */ /* 0x000ea20000300a00 */
[----:B------:R-:W-:Y:S01]  /*24ce0*/  ISETP.GE.U32.AND P5, PT, R252, 0x7ffffcc6, PT ;  /* 0x7ffffcc6fc00780c */ /* 0x000fe20003fa6070 */
[----:B----4-:R-:W-:-:S02]  /*24cf0*/  VIADD R252, R136, 0xfffffd44 ;  /* 0xfffffd4488fc7836 */ /* 0x010fc40000000000 */
[----:B------:R-:W4:Y:S01]  /*24d00*/  LDC R136, c[0x0][0x3a0] ;  /* 0x0000e800ff887b82 */ /* 0x000f220000000800 */
[----:B---3--:R-:W-:-:S05]  /*24d10*/  IMAD.WIDE R132, R2, 0x4, R184 ;  /* 0x0000000402847825 */ /* 0x008fca00078e02b8 */
[----:B------:R3:W-:Y:S04]  /*24d20*/  STL.64 [R1+0x178], R132 ;  /* 0x0001788401007387 */ /* 0x0007e80000100a00 */
[----:B------:R3:W-:Y:S04]  /*24d30*/  LDGSTS.E [R0+-0x3ff24], desc[UR22][R132.64], !P3 ;  /* 0xc00dc00084007fae */ /* 0x0007e8000d9a1016 */
[----:B------:R-:W4:Y:S01]  /*24d40*/  LDL.LU.64 R184, [R1+0x4f0] ;  /* 0x0004f00001b87983 */ /* 0x000f220000300a00 */
[----:B------:R-:W-:Y:S01]  /*24d50*/  ISETP.GE.U32.AND P3, PT, R252, 0x7ffffcc5, PT ;  /* 0x7ffffcc5fc00780c */ /* 0x000fe20003f66070 */
[----:B-1----:R-:W-:-:S02]  /*24d60*/  VIADD R252, R138, 0xfffffd43 ;  /* 0xfffffd438afc7836 */ /* 0x002fc40000000000 */
[C---:B---3--:R-:W-:Y:S02]  /*24d70*/  IMAD.WIDE R132, R2.reuse, 0x4, R140 ;  /* 0x0000000402847825 */ /* 0x048fe400078e028c */
[----:B------:R-:W1:Y:S03]  /*24d80*/  LDC R140, c[0x0][0x3a0] ;  /* 0x0000e800ff8c7b82 */ /* 0x000e660000000800 */
[----:B------:R3:W-:Y:S04]  /*24d90*/  STL.64 [R1+0x180], R132 ;  /* 0x0001808401007387 */ /* 0x0007e80000100a00 */
[----:B------:R3:W-:Y:S04]  /*24da0*/  LDGSTS.E [R0+-0x3ff20], desc[UR22][R132.64], !P4 ;  /* 0xc00e000084007fae */ /* 0x0007e8000e1a1016 */
[----:B------:R-:W4:Y:S01]  /*24db0*/  LDL.LU.64 R138, [R1+0x4e8] ;  /* 0x0004e800018a7983 */ /* 0x000f220000300a00 */
[----:B---3--:R-:W-:-:S05]  /*24dc0*/  IMAD.WIDE R132, R2, 0x4, R182 ;  /* 0x0000000402847825 */ /* 0x008fca00078e02b6 */
[----:B------:R3:W-:Y:S04]  /*24dd0*/  STL.64 [R1+0x188], R132 ;  /* 0x0001888401007387 */ /* 0x0007e80000100a00 */
[----:B------:R-:W4:Y:S04]  /*24de0*/  LDL.LU.64 R182, [R1+0x4e0] ;  /* 0x0004e00001b67983 */ /* 0x000f280000300a00 */
[----:B------:R3:W-:Y:S01]  /*24df0*/  LDGSTS.E [R0+-0x3ff1c], desc[UR22][R132.64], !P6 ;  /* 0xc00e400084007fae */ /* 0x0007e2000f1a1016 */
[----:B------:R-:W-:Y:S01]  /*24e00*/  ISETP.GE.U32.AND P4, PT, R252, 0x7ffffcc4, PT ;  /* 0x7ffffcc4fc00780c */ /* 0x000fe20003f86070 */
[----:B------:R-:W-:-:S02]  /*24e10*/  VIADD R252, R137, 0xfffffd42 ;  /* 0xfffffd4289fc7836 */ /* 0x000fc40000000000 */
[----:B------:R-:W1:Y:S03]  /*24e20*/  LDC R137, c[0x0][0x3a0] ;  /* 0x0000e800ff897b82 */ /* 0x000e660000000800 */
[----:B------:R-:W-:Y:S01]  /*24e30*/  ISETP.GE.U32.AND P6, PT, R252, 0x7ffffcc3, PT ;  /* 0x7ffffcc3fc00780c */ /* 0x000fe20003fc6070 */
[----:B---3--:R-:W-:-:S05]  /*24e40*/  IMAD.WIDE R132, R2, 0x4, R142 ;  /* 0x0000000402847825 */ /* 0x008fca00078e028e */
[----:B------:R2:W-:Y:S04]  /*24e50*/  STL.64 [R1+0x190], R132 ;  /* 0x0001908401007387 */ /* 0x0005e80000100a00 */
[----:B------:R-:W3:Y:S04]  /*24e60*/  LDL.LU.64 R142, [R1+0x4d8] ;  /* 0x0004d800018e7983 */ /* 0x000ee80000300a00 */
[----:B------:R2:W-:Y:S02]  /*24e70*/  LDGSTS.E [R0+-0x3ff18], desc[UR22][R132.64], !P5 ;  /* 0xc00e800084007fae */ /* 0x0005e4000e9a1016 */
        /* <DEDUP_REMOVED lines=21> */
[----:B------:R-:W-:-:S05]  /*24fd0*/  VIADD R252, R137, 0xfffffd3f ;  /* 0xfffffd3f89fc7836 */ /* 0x000fca0000000000 */
[----:B------:R1:W-:Y:S01]  /*24fe0*/  LDGSTS.E [R0+-0x3ff08], desc[UR22][R132.64], !P5 ;  /* 0xc00f800084007fae */ /* 0x0003e2000e9a1016 */
[----:B------:R-:W3:Y:S01]  /*24ff0*/  LDC R137, c[0x0][0x3a0] ;  /* 0x0000e800ff897b82 */ /* 0x000ee20000000800 */
[----:B------:R-:W-:Y:S01]  /*25000*/  ISETP.GE.U32.AND P4, PT, R252, 0x7ffffcc0, PT ;  /* 0x7ffffcc0fc00780c */ /* 0x000fe20003f86070 */
[----:B---3--:R-:W-:-:S06]  /*25010*/  VIADD R252, R136, 0xfffffd3e ;  /* 0xfffffd3e88fc7836 */ /* 0x008fcc0000000000 */
[----:B------:R-:W3:Y:S01]  /*25020*/  LDC R136, c[0x0][0x3a0] ;  /* 0x0000e800ff887b82 */ /* 0x000ee20000000800 */
[----:B------:R-:W-:Y:S02]  /*25030*/  ISETP.GE.U32.AND P6, PT, R252, 0x7ffffcbf, PT ;  /* 0x7ffffcbffc00780c */ /* 0x000fe40003fc6070 */
[----:B-1----:R-:W-:-:S05]  /*25040*/  IADD3 R252, PT, PT, R140, -0x2c3, RZ ;  /* 0xfffffd3d8cfc7810 */ /* 0x002fca0007ffe0ff */
[----:B------:R-:W1:Y:S01]  /*25050*/  LDC R140, c[0x0][0x3a0] ;  /* 0x0000e800ff8c7b82 */ /* 0x000e620000000800 */
[----:B------:R-:W-:Y:S01]  /*25060*/  ISETP.GE.U32.AND P5, PT, R252, 0x7ffffcbe, PT ;  /* 0x7ffffcbefc00780c */ /* 0x000fe20003fa6070 */
[----:B------:R-:W-:-:S06]  /*25070*/  VIADD R252, R137, 0xfffffd3c ;  /* 0xfffffd3c89fc7836 */ /* 0x000fcc0000000000 */
[----:B------:R-:W1:Y:S01]  /*25080*/  LDC R137, c[0x0][0x3a0] ;  /* 0x0000e800ff897b82 */ /* 0x000e620000000800 */
[----:B------:R-:W-:-:S05]  /*25090*/  IMAD.WIDE R132, R2, 0x4, R142 ;  /* 0x0000000402847825 */ /* 0x000fca00078e028e */
[----:B------:R2:W-:Y:S04]  /*250a0*/  STL.64 [R1+0x1b8], R132 ;  /* 0x0001b88401007387 */ /* 0x0005e80000100a00 */
[----:B------:R-:W4:Y:S04]  /*250b0*/  LDL.LU.64 R142, [R1+0x4b0] ;  /* 0x0004b000018e7983 */ /* 0x000f280000300a00 */
[----:B------:R2:W-:Y:S01]  /*250c0*/  LDGSTS.E [R0+-0x3ff04], desc[UR22][R132.64], !P3 ;  /* 0xc00fc00084007fae */ /* 0x0005e2000d9a1016 */
[----:B------:R-:W-:Y:S01]  /*250d0*/  ISETP.GE.U32.AND P3, PT, R252, 0x7ffffcbd, PT ;  /* 0x7ffffcbdfc00780c */ /* 0x000fe20003f66070 */
[----:B---3--:R-:W-:-:S02]  /*250e0*/  VIADD R252, R136, 0xfffffd3b ;  /* 0xfffffd3b88fc7836 */ /* 0x008fc40000000000 */
[----:B------:R-:W3:Y:S01]  /*250f0*/  LDC R136, c[0x0][0x3a0] ;  /* 0x0000e800ff887b82 */ /* 0x000ee20000000800 */
[----:B--2---:R-:W-:-:S05]  /*25100*/  IMAD.WIDE R132, R2, 0x4, R186 ;  /* 0x0000000402847825 */ /* 0x004fca00078e02ba */
[----:B------:R2:W-:Y:S04]  /*25110*/  STL.64 [R1+0x1c8], R132 ;  /* 0x0001c88401007387 */ /* 0x0005e80000100a00 */
[----:B------:R2:W-:Y:S04]  /*25120*/  LDGSTS.E [R0+-0x3ff00], desc[UR22][R132.64], !P4 ;  /* 0xc010000084007fae */ /* 0x0005e8000e1a1016 */
[----:B------:R-:W4:Y:S01]  /*25130*/  LDL.LU.64 R186, [R1+0x4a8] ;  /* 0x0004a80001ba7983 */ /* 0x000f220000300a00 */
[----:B------:R-:W-:Y:S01]  /*25140*/  ISETP.GE.U32.AND P4, PT, R252, 0x7ffffcbc, PT ;  /* 0x7ffffcbcfc00780c */ /* 0x000fe20003f86070 */
[----:B-1----:R-:W-:-:S02]  /*25150*/  VIADD R252, R140, 0xfffffd3a ;  /* 0xfffffd3a8cfc7836 */ /* 0x002fc40000000000 */
[----:B--2---:R-:W-:-:S05]  /*25160*/  IMAD.WIDE R132, R2, 0x4, R184 ;  /* 0x0000000402847825 */ /* 0x004fca00078e02b8 */
[----:B------:R1:W-:Y:S04]  /*25170*/  STL.64 [R1+0x1d0], R132 ;  /* 0x0001d08401007387 */ /* 0x0003e80000100a00 */
[----:B------:R1:W-:Y:S04]  /*25180*/  LDGSTS.E [R0+-0x3fefc], desc[UR22][R132.64], !P6 ;  /* 0xc010400084007fae */ /* 0x0003e8000f1a1016 */
[----:B------:R-:W2:Y:S01]  /*25190*/  LDL.LU.64 R184, [R1+0x4a0] ;  /* 0x0004a00001b87983 */ /* 0x000ea20000300a00 */
[C---:B-1----:R-:W-:Y:S02]  /*251a0*/  IMAD.WIDE R132, R2.reuse, 0x4, R138 ;  /* 0x0000000402847825 */ /* 0x042fe400078e028a */
[----:B------:R-:W1:Y:S03]  /*251b0*/  LDC R138, c[0x0][0x3a0] ;  /* 0x0000e800ff8a7b82 */ /* 0x000e660000000800 */
[----:B------:R4:W-:Y:S04]  /*251c0*/  STL.64 [R1+0x1e0], R132 ;  /* 0x0001e08401007387 */ /* 0x0009e80000100a00 */
[----:B------:R4:W-:Y:S04]  /*251d0*/  LDGSTS.E [R0+-0x3fef8], desc[UR22][R132.64], !P5 ;  /* 0xc010800084007fae */ /* 0x0009e8000e9a1016 */
[----:B------:R-:W2:Y:S01]  /*251e0*/  LDL.LU.64 R140, [R1+0x498] ;  /* 0x00049800018c7983 */ /* 0x000ea20000300a00 */
[----:B----4-:R-:W-:-:S05]  /*251f0*/  IMAD.WIDE R132, R2, 0x4, R182 ;  /* 0x0000000402847825 */ /* 0x010fca00078e02b6 */
[----:B------:R4:W-:Y:S04]  /*25200*/  STL.64 [R1+0x1e8], R132 ;  /* 0x0001e88401007387 */ /* 0x0009e80000100a00 */
[----:B------:R-:W2:Y:S01]  /*25210*/  LDL.LU.64 R182, [R1+0x490] ;  /* 0x0004900001b67983 */ /* 0x000ea20000300a00 */
[----:B------:R-:W-:Y:S02]  /*25220*/  ISETP.GE.U32.AND P6, PT, R252, 0x7ffffcbb, PT ;  /* 0x7ffffcbbfc00780c */ /* 0x000fe40003fc6070 */
[----:B------:R-:W-:Y:S01]  /*25230*/  IADD3 R252, PT, PT, R137, -0x2c7, RZ ;  /* 0xfffffd3989fc7810 */ /* 0x000fe20007ffe0ff */
[----:B------:R4:W-:Y:S01]  /*25240*/  LDGSTS.E [R0+-0x3fef4], desc[UR22][R132.64], !P3 ;  /* 0xc010c00084007fae */ /* 0x0009e2000d9a1016 */
[----:B------:R-:W4:Y:S02]  /*25250*/  LDC R137, c[0x0][0x3a0] ;  /* 0x0000e800ff897b82 */ /* 0x000f240000000800 */
[----:B------:R-:W-:Y:S01]  /*25260*/  ISETP.GE.U32.AND P5, PT, R252, 0x7ffffcba, PT ;  /* 0x7ffffcbafc00780c */ /* 0x000fe20003fa6070 */
[----:B---3--:R-:W-:-:S05]  /*25270*/  VIADD R252, R136, 0xfffffd38 ;  /* 0xfffffd3888fc7836 */ /* 0x008fca0000000000 */
[----:B------:R-:W3:Y:S01]  /*25280*/  LDC R136, c[0x0][0x3a0] ;  /* 0x0000e800ff887b82 */ /* 0x000ee20000000800 */
[----:B------:R-:W-:Y:S01]  /*25290*/  ISETP.GE.U32.AND P3, PT, R252, 0x7ffffcb9, PT ;  /* 0x7ffffcb9fc00780c */ /* 0x000fe20003f66070 */
[----:B-1----:R-:W-:-:S06]  /*252a0*/  VIADD R252, R138, 0xfffffd37 ;  /* 0xfffffd378afc7836 */ /* 0x002fcc0000000000 */
[----:B------:R-:W1:Y:S01]  /*252b0*/  LDC R138, c[0x0][0x3a0] ;  /* 0x0000e800ff8a7b82 */ /* 0x000e620000000800 */
[----:B----4-:R-:W-:-:S05]  /*252c0*/  IMAD.WIDE R132, R2, 0x4, R142 ;  /* 0x0000000402847825 */ /* 0x010fca00078e028e */
[----:B------:R4:W-:Y:S04]  /*252d0*/  STL.64 [R1+0x1f0], R132 ;  /* 0x0001f08401007387 */ /* 0x0009e80000100a00 */
[----:B------:R-:W2:Y:S04]  /*252e0*/  LDL.LU.64 R142, [R1+0x488] ;  /* 0x00048800018e7983 */ /* 0x000ea80000300a00 */
[----:B------:R4:W-:Y:S01]  /*252f0*/  LDGSTS.E [R0+-0x3fef0], desc[UR22][R132.64], !P4 ;  /* 0xc011000084007fae */ /* 0x0009e2000e1a1016 */
[----:B------:R-:W-:Y:S01]  /*25300*/  ISETP.GE.U32.AND P4, PT, R252, 0x7ffffcb8, PT ;  /* 0x7ffffcb8fc00780c */ /* 0x000fe20003f86070 */
[----:B------:R-:W-:-:S02]  /*25310*/  VIADD R252, R137, 0xfffffd36 ;  /* 0xfffffd3689fc7836 */ /* 0x000fc40000000000 */
[----:B------:R-:W1:Y:S01]  /*25320*/  LDC R137, c[0x0][0x3a0] ;  /* 0x0000e800ff897b82 */ /* 0x000e620000000800 */
[----:B----4-:R-:W-:-:S05]  /*25330*/  IMAD.WIDE R132, R2, 0x4, R186 ;  /* 0x0000000402847825 */ /* 0x010fca00078e02ba */
[----:B------:R2:W-:Y:S04]  /*25340*/  STL.64 [R1+0x1f8], R132 ;  /* 0x0001f88401007387 */ /* 0x0005e80000100a00 */
[----:B------:R2:W-:Y:S04]  /*25350*/  LDGSTS.E [R0+-0x3feec], desc[UR22][R132.64], !P6 ;  /* 0xc011400084007fae */ /* 0x0005e8000f1a1016 */
[----:B------:R-:W4:Y:S01]  /*25360*/  LDL.LU.64 R186, [R1+0x480] ;  /* 0x0004800001ba7983 */ /* 0x000f220000300a00 */
[----:B------:R-:W-:Y:S02]  /*25370*/  ISETP.GE.U32.AND P6, PT, R252, 0x7ffffcb7, PT ;  /* 0x7ffffcb7fc00780c */ /* 0x000fe40003fc6070 */
[----:B---3--:R-:W-:-:S02]  /*25380*/  IADD3 R252, PT, PT, R136, -0x2cb, RZ ;  /* 0xfffffd3588fc7810 */ /* 0x008fc40007ffe0ff */
[----:B------:R-:W3:Y:S01]  /*25390*/  LDC R136, c[0x0][0x3a0] ;  /* 0x0000e800ff887b82 */ /* 0x000ee20000000800 */
[----:B--2---:R-:W-:-:S05]  /*253a0*/  IMAD.WIDE R132, R2, 0x4, R184 ;  /* 0x0000000402847825 */ /* 0x004fca00078e02b8 */
[----:B------:R2:W-:Y:S04]  /*253b0*/  STL.64 [R1+0x200], R132 ;  /* 0x0002008401007387 */ /* 0x0005e80000100a00 */
[----:B------:R2:W-:Y:S04]  /*253c0*/  LDGSTS.E [R0+-0x3fee8], desc[UR22][R132.64], !P5 ;  /* 0xc011800084007fae */ /* 0x0005e8000e9a1016 */
[----:B------:R-:W3:Y:S01]  /*253d0*/  LDL.LU.64 R184, [R1+0x478] ;  /* 0x0004780001b87983 */ /* 0x000ee20000300a00 */
[----:B------:R-:W-:Y:S01]  /*253e0*/  ISETP.GE.U32.AND P5, PT, R252, 0x7ffffcb6, PT ;  /* 0x7ffffcb6fc00780c */ /* 0x000fe20003fa6070 */
[----:B-1----:R-:W-:-:S02]  /*253f0*/  VIADD R252, R138, 0xfffffd34 ;  /* 0xfffffd348afc7836 */ /* 0x002fc40000000000 */
[C---:B--2---:R-:W-:Y:S02]  /*25400*/  IMAD.WIDE R132, R2.reuse, 0x4, R140 ;  /* 0x0000000402847825 */ /* 0x044fe400078e028c */
[----:B------:R-:W1:Y:S03]  /*25410*/  LDC R140, c[0x0][0x3a0] ;  /* 0x0000e800ff8c7b82 */ /* 0x000e660000000800 */
[----:B------:R2:W-:Y:S04]  /*25420*/  STL.64 [R1+0x208], R132 ;  /* 0x0002088401007387 */ /* 0x0005e80000100a00 */
[----:B------:R2:W-:Y:S04]  /*25430*/  LDGSTS.E [R0+-0x3fee4], desc[UR22][R132.64], !P3 ;  /* 0xc011c00084007fae */ /* 0x0005e8000d9a1016 */
[----:B------:R-:W3:Y:S01]  /*25440*/  LDL.LU.64 R138, [R1+0x470] ;  /* 0x00047000018a7983 */ /* 0x000ee20000300a00 */
[----:B--2---:R-:W-:-:S05]  /*25450*/  IMAD.WIDE R132, R2, 0x4, R182 ;  /* 0x0000000402847825 */ /* 0x004fca00078e02b6 */
[----:B------:R2:W-:Y:S04]  /*25460*/  STL.64 [R1+0x210], R132 ;  /* 0x0002108401007387 */ /* 0x0005e80000100a00 */
[----:B------:R-:W3:Y:S04]  /*25470*/  LDL.LU.64 R182, [R1+0x468] ;  /* 0x0004680001b67983 */ /* 0x000ee80000300a00 */
[----:B------:R2:W-:Y:S01]  /*25480*/  LDGSTS.E [R0+-0x3fee0], desc[UR22][R132.64], !P4 ;  /* 0xc012000084007fae */ /* 0x0005e2000e1a1016 */
[----:B------:R-:W-:Y:S01]  /*25490*/  ISETP.GE.U32.AND P3, PT, R252, 0x7ffffcb5, PT ;  /* 0x7ffffcb5fc00780c */ /* 0x000fe20003f66070 */
[----:B------:R-:W-:-:S02]  /*254a0*/  VIADD R252, R137, 0xfffffd33 ;  /* 0xfffffd3389fc7836 */ /* 0x000fc40000000000 */
[----:B------:R-:W1:Y:S03]  /*254b0*/  LDC R137, c[0x0][0x3a0] ;  /* 0x0000e800ff897b82 */ /* 0x000e660000000800 */
[----:B------:R-:W-:Y:S01]  /*254c0*/  ISETP.GE.U32.AND P4, PT, R252, 0x7ffffcb4, PT ;  /* 0x7ffffcb4fc00780c */ /* 0x000fe20003f86070 */
[----:B--2---:R-:W-:-:S05]  /*254d0*/  IMAD.WIDE R132, R2, 0x4, R142 ;  /* 0x0000000402847825 */ /* 0x004fca00078e028e */
[----:B------:R4:W-:Y:S04]  /*254e0*/  STL.64 [R1+0x218], R132 ;  /* 0x0002188401007387 */ /* 0x0009e80000100a00 */
[----:B------:R-:W2:Y:S04]  /*254f0*/  LDL.LU.64 R142, [R1+0x460] ;  /* 0x00046000018e7983 */ /* 0x000ea80000300a00 */
[----:B------:R4:W-:Y:S02]  /*25500*/  LDGSTS.E [R0+-0x3fedc], desc[UR22][R132.64], !P6 ;  /* 0xc012400084007fae */ /* 0x0009e4000f1a1016 */
        /* <DEDUP_REMOVED lines=14> */
[----:B------:R-:W3:Y:S01]  /*255f0*/  LDL.LU.64 R182, [R1+0x2a0] ;  /* 0x0002a00001b67983 */ /* 0x000ee20000300a00 */
[----:B------:R-:W-:Y:S02]  /*25600*/  VIADD R252, R136, 0xfffffd32 ;  /* 0xfffffd3288fc7836 */ /* 0x000fe40000000000 */
[----:B------:R-:W2:Y:S03]  /*25610*/  LDC R136, c[0x0][0x3a0] ;  /* 0x0000e800ff887b82 */ /* 0x000ea60000000800 */
[----:B------:R-:W-:-:S02]  /*25620*/  ISETP.GE.U32.AND P6, PT, R252, 0x7ffffcb3, PT ;  /* 0x7ffffcb3fc00780c */ /* 0x000fc40003fc6070 */
[----:B-1----:R-:W-:-:S03]  /*25630*/  IADD3 R252, PT, PT, R140, -0x2cf, RZ ;  /* 0xfffffd318cfc7810 */ /* 0x002fc60007ffe0ff */
[----:B------:R-:W1:Y:S01]  /*25640*/  LDC R140, c[0x0][0x3a0] ;  /* 0x0000e800ff8c7b82 */ /* 0x000e620000000800 */
[----:B------:R-:W-:Y:S01]  /*25650*/  ISETP.GE.U32.AND P5, PT, R252, 0x7ffffcb2, PT ;  /* 0x7ffffcb2fc00780c */ /* 0x000fe20003fa6070 */
[----:B------:R-:W-:-:S06]  /*25660*/  VIADD R252, R137, 0xfffffd30 ;  /* 0xfffffd3089fc7836 */ /* 0x000fcc0000000000 */
[----:B------:R-:W2:Y:S01]  /*25670*/  LDC R137, c[0x0][0x3a0] ;  /* 0x0000e800ff897b82 */ /* 0x000ea20000000800 */
[----:B------:R-:W-:Y:S01]  /*25680*/  ISETP.GE.U32.AND P3, PT, R252, 0x7ffffcb1, PT ;  /* 0x7ffffcb1fc00780c */ /* 0x000fe20003f66070 */
[----:B------:R1:W-:Y:S01]  /*25690*/  LDGSTS.E [R0+-0x3fecc], desc[UR22][R132.64], !P6 ;  /* 0xc013400084007fae */ /* 0x0003e2000f1a1016 */
[----:B--2---:R-:W-:-:S05]  /*256a0*/  VIADD R252, R136, 0xfffffd2f ;  /* 0xfffffd2f88fc7836 */ /* 0x004fca0000000000 */
[----:B------:R-:W2:Y:S01]  /*256b0*/  LDC R136, c[0x0][0x3a0] ;  /* 0x0000e800ff887b82 */ /* 0x000ea20000000800 */
        /* <DEDUP_REMOVED lines=8> */
[----:B------:R-:W3:Y:S04]  /*25740*/  LDL.LU.64 R142, [R1+0x2b0] ;  /* 0x0002b000018e7983 */ /* 0x000ee80000300a00 */
[----:B------:R4:W-:Y:S01]  /*25750*/  LDGSTS.E [R0+-0x3fec8], desc[UR22][R132.64], !P5 ;  /* 0xc013800084007fae */ /* 0x0009e2000e9a1016 */
[----:B------:R-:W-:Y:S01]  /*25760*/  ISETP.GE.U32.AND P5, PT, R252, 0x7ffffcae, PT ;  /* 0x7ffffcaefc00780c */ /* 0x000fe20003fa6070 */
[----:B--2---:R-:W-:-:S02]  /*25770*/  VIADD R252, R136, 0xfffffd2c ;  /* 0xfffffd2c88fc7836 */ /* 0x004fc40000000000 */
        /* <DEDUP_REMOVED lines=9> */
[----:B------:R1:W-:Y:S04]  /*25810*/  LDGSTS.E [R0+-0x3fec0], desc[UR22][R132.64], !P4 ;  /* 0xc014000084007fae */ /* 0x0003e8000e1a1016 */
[----:B------:R-:W4:Y:S01]  /*25820*/  LDL.LU.64 R184, [R1+0x2c0] ;  /* 0x0002c00001b87983 */ /* 0x000f220000300a00 */
[C---:B-1----:R-:W-:Y:S02]  /*25830*/  IMAD.WIDE R132, R2.reuse, 0x4, R138 ;  /* 0x0000000402847825 */ /* 0x042fe400078e028a */
[----:B------:R-:W1:Y:S03]  /*25840*/  LDC R138, c[0x0][0x3a0] ;  /* 0x0000e800ff8a7b82 */ /* 0x000e660000000800 */
[----:B------:R3:W-:Y:S04]  /*25850*/  STL.64 [R1+0x298], R132 ;  /* 0x0002988401007387 */ /* 0x0007e80000100a00 */
[----:B------:R3:W-:Y:S04]  /*25860*/  LDGSTS.E [R0+-0x3febc], desc[UR22][R132.64], !P6 ;  /* 0xc014400084007fae */ /* 0x0007e8000f1a1016 */
[----:B------:R-:W4:Y:S01]  /*25870*/  LDL.LU.64 R140, [R1+0x2d0] ;  /* 0x0002d000018c7983 */ /* 0x000f220000300a00 */
[----:B---3--:R-:W-:-:S05]  /*25880*/  IMAD.WIDE R132, R2, 0x4, R182 ;  /* 0x0000000402847825 */ /* 0x008fca00078e02b6 */
[----:B------:R3:W-:Y:S04]  /*25890*/  STL.64 [R1+0x2a0], R132 ;  /* 0x0002a08401007387 */ /* 0x0007e80000100a00 */
[----:B------:R-:W4:Y:S01]  /*258a0*/  LDL.LU.64 R182, [R1+0x2e0] ;  /* 0x0002e00001b67983 */ /* 0x000f220000300a00 */
[----:B------:R-:W-:Y:S01]  /*258b0*/  ISETP.GE.U32.AND P4, PT, R252, 0x7ffffcac, PT ;  /* 0x7ffffcacfc00780c */ /* 0x000fe20003f86070 */
[----:B------:R-:W-:Y:S02]  /*258c0*/  VIADD R252, R137, 0xfffffd2a ;  /* 0xfffffd2a89fc7836 */ /* 0x000fe40000000000 */
[----:B------:R-:W3:Y:S01]  /*258d0*/  LDC R137, c[0x0][0x3a0] ;  /* 0x0000e800ff897b82 */ /* 0x000ee20000000800 */
[----:B------:R3:W-:Y:S02]  /*258e0*/  LDGSTS.E [R0+-0x3feb8], desc[UR22][R132.64], !P5 ;  /* 0xc014800084007fae */ /* 0x0007e4000e9a1016 */
[----:B------:R-:W-:-:S02]  /*258f0*/  ISETP.GE.U32.AND P6, PT, R252, 0x7ffffcab, PT ;  /* 0x7ffffcabfc00780c */ /* 0x000fc40003fc6070 */
[----:B--2---:R-:W-:-:S03]  /*25900*/  IADD3 R252, PT, PT, R136, -0x2d7, RZ ;  /* 0xfffffd2988fc7810 */ /* 0x004fc60007ffe0ff */
[----:B------:R-:W2:Y:S01]  /*25910*/  LDC R136, c[0x0][0x3a0] ;  /* 0x0000e800ff887b82 */ /* 0x000ea20000000800 */
[----:B------:R-:W-:Y:S01]  /*25920*/  ISETP.GE.U32.AND P5, PT, R252, 0x7ffffcaa, PT ;  /* 0x7ffffcaafc00780c */ /* 0x000fe20003fa6070 */
[----:B-1----:R-:W-:-:S06]  /*25930*/  VIADD R252, R138, 0xfffffd28 ;  /* 0xfffffd288afc7836 */ /* 0x002fcc0000000000 */
[----:B------:R-:W1:Y:S01]  /*25940*/  LDC R138, c[0x0][0x3a0] ;  /* 0x0000e800ff8a7b82 */ /* 0x000e620000000800 */
[----:B---3--:R-:W-:-:S05]  /*25950*/  IMAD.WIDE R132, R2, 0x4, R142 ;  /* 0x0000000402847825 */ /* 0x008fca00078e028e */
[----:B------:R3:W-:Y:S04]  /*25960*/  STL.64 [R1+0x2b0], R132 ;  /* 0x0002b08401007387 */ /* 0x0007e80000100a00 */
[----:B------:R-:W4:Y:S04]  /*25970*/  LDL.LU.64 R142, [R1+0x2f0] ;  /* 0x0002f000018e7983 */ /* 0x000f280000300a00 */
[----:B------:R3:W-:Y:S01]  /*25980*/  LDGSTS.E [R0+-0x3feb4], desc[UR22][R132.64], !P3 ;  /* 0xc014c00084007fae */ /* 0x0007e2000d9a1016 */
[----:B------:R-:W-:Y:S01]  /*25990*/  ISETP.GE.U32.AND P3, PT, R252, 0x7ffffca9, PT ;  /* 0x7ffffca9fc00780c */ /* 0x000fe20003f66070 */
[----:B------:R-:W-:-:S02]  /*259a0*/  VIADD R252, R137, 0xfffffd27 ;  /* 0xfffffd2789fc7836 */ /* 0x000fc40000000000 */
[----:B------:R-:W1:Y:S01]  /*259b0*/  LDC R137, c[0x0][0x3a0] ;  /* 0x0000e800ff897b82 */ /* 0x000e620000000800 */
[----:B---3--:R-:W-:-:S05]  /*259c0*/  IMAD.WIDE R132, R2, 0x4, R186 ;  /* 0x0000000402847825 */ /* 0x008fca00078e02ba */
[----:B------:R4:W-:Y:S04]  /*259d0*/  STL.64 [R1+0x2b8], R132 ;  /* 0x0002b88401007387 */ /* 0x0009e80000100a00 */
[----:B------:R4:W-:Y:S04]  /*259e0*/  LDGSTS.E [R0+-0x3feb0], desc[UR22][R132.64], !P4 ;  /* 0xc015000084007fae */ /* 0x0009e8000e1a1016 */
[----:B------:R-:W3:Y:S01]  /*259f0*/  LDL.LU.64 R186, [R1+0x2f8] ;  /* 0x0002f80001ba7983 */ /* 0x000ee20000300a00 */
[----:B------:R-:W-:Y:S01]  /*25a00*/  ISETP.GE.U32.AND P4, PT, R252, 0x7ffffca8, PT ;  /* 0x7ffffca8fc00780c */ /* 0x000fe20003f86070 */
[----:B--2---:R-:W-:-:S02]  /*25a10*/  VIADD R252, R136, 0xfffffd26 ;  /* 0xfffffd2688fc7836 */ /* 0x004fc40000000000 */
[----:B------:R-:W2:Y:S01]  /*25a20*/  LDC R136, c[0x0][0x3a0] ;  /* 0x0000e800ff887b82 */ /* 0x000ea20000000800 */
[----:B----4-:R-:W-:-:S05]  /*25a30*/  IMAD.WIDE R132, R2, 0x4, R184 ;  /* 0x0000000402847825 */ /* 0x010fca00078e02b8 */
[----:B------:R4:W-:Y:S04]  /*25a40*/  STL.64 [R1+0x2c0], R132 ;  /* 0x0002c08401007387 */ /* 0x0009e80000100a00 */
[----:B------:R4:W-:Y:S04]  /*25a50*/  LDGSTS.E [R0+-0x3feac], desc[UR22][R132.64], !P6 ;  /* 0xc015400084007fae */ /* 0x0009e8000f1a1016 */
[----:B------:R-:W2:Y:S01]  /*25a60*/  LDL.LU.64 R184, [R1+0x300] ;  /* 0x0003000001b87983 */ /* 0x000ea20000300a00 */
[----:B------:R-:W-:Y:S02]  /*25a70*/  ISETP.GE.U32.AND P6, PT, R252, 0x7ffffca7, PT ;  /* 0x7ffffca7fc00780c */ /* 0x000fe40003fc6070 */
[----:B-1----:R-:W-:Y:S01]  /*25a80*/  IADD3 R252, PT, PT, R138, -0x2db, RZ ;  /* 0xfffffd258afc7810 */ /* 0x002fe20007ffe0ff */
[----:B----4-:R-:W-:-:S02]  /*25a90*/  IMAD.WIDE R132, R2, 0x4, R140 ;  /* 0x0000000402847825 */ /* 0x010fc400078e028c */
[----:B------:R-:W1:Y:S03]  /*25aa0*/  LDC R140, c[0x0][0x3a0] ;  /* 0x0000e800ff8c7b82 */ /* 0x000e660000000800 */
[----:B------:R4:W-:Y:S04]  /*25ab0*/  STL.64 [R1+0x2d0], R132 ;  /* 0x0002d08401007387 */ /* 0x0009e80000100a00 */
[----:B------:R4:W-:Y:S04]  /*25ac0*/  LDGSTS.E [R0+-0x3fea8], desc[UR22][R132.64], !P5 ;  /* 0xc015800084007fae */ /* 0x0009e8000e9a1016 */
[----:B------:R-:W2:Y:S01]  /*25ad0*/  LDL.LU.64 R138, [R1+0x318] ;  /* 0x00031800018a7983 */ /* 0x000ea20000300a00 */
[----:B----4-:R-:W-:-:S05]  /*25ae0*/  IMAD.WIDE R132, R2, 0x4, R182 ;  /* 0x0000000402847825 */ /* 0x010fca00078e02b6 */
[----:B------:R4:W-:Y:S04]  /*25af0*/  STL.64 [R1+0x2e0], R132 ;  /* 0x0002e08401007387 */ /* 0x0009e80000100a00 */
[----:B------:R-:W2:Y:S04]  /*25b00*/  LDL.LU.64 R182, [R1+0x328] ;  /* 0x0003280001b67983 */ /* 0x000ea80000300a00 */
[----:B------:R4:W-:Y:S01]  /*25b10*/  LDGSTS.E [R0+-0x3fea4], desc[UR22][R132.64], !P3 ;  /* 0xc015c00084007fae */ /* 0x0009e2000d9a1016 */
[----:B------:R-:W-:Y:S01]  /*25b20*/  ISETP.GE.U32.AND P5, PT, R252, 0x7ffffca6, PT ;  /* 0x7ffffca6fc00780c */ /* 0x000fe20003fa6070 */
[----:B------:R-:W-:-:S02]  /*25b30*/  VIADD R252, R137, 0xfffffd24 ;  /* 0xfffffd2489fc7836 */ /* 0x000fc40000000000 */
[----:B------:R-:W1:Y:S03]  /*25b40*/  LDC R137, c[0x0][0x3a0] ;  /* 0x0000e800ff897b82 */ /* 0x000e660000000800 */
[----:B------:R-:W-:Y:S01]  /*25b50*/  ISETP.GE.U32.AND P3, PT, R252, 0x7ffffca5, PT ;  /* 0x7ffffca5fc00780c */ /* 0x000fe20003f66070 */
[----:B----4-:R-:W-:-:S05]  /*25b60*/  IMAD.WIDE R132, R2, 0x4, R142 ;  /* 0x0000000402847825 */ /* 0x010fca00078e028e */
[----:B------:R3:W-:Y:S04]  /*25b70*/  STL.64 [R1+0x2f0], R132 ;  /* 0x0002f08401007387 */ /* 0x0007e80000100a00 */
[----:B------:R-:W4:Y:S04]  /*25b80*/  LDL.LU.64 R142, [R1+0x338] ;  /* 0x00033800018e7983 */ /* 0x000f280000300a00 */
[----:B------:R3:W-:Y:S02]  /*25b90*/  LDGSTS.E [R0+-0x3fea0], desc[UR22][R132.64], !P4 ;  /* 0xc016000084007fae */ /* 0x0007e4000e1a1016 */
[----:B---3--:R-:W-:-:S05]  /*25ba0*/  IMAD.WIDE R132, R2, 0x4, R186 ;  /* 0x0000000402847825 */ /* 0x008fca00078e02ba */
[----:B------:R2:W-:Y:S04]  /*25bb0*/  STL.64 [R1+0x2f8], R132 ;  /* 0x0002f88401007387 */ /* 0x0005e80000100a00 */
[----:B------:R2:W-:Y:S04]  /*25bc0*/  LDGSTS.E [R0+-0x3fe9c], desc[UR22][R132.64], !P6 ;  /* 0xc016400084007fae */ /* 0x0005e8000f1a1016 */
[----:B------:R-:W3:Y:S01]  /*25bd0*/  LDL.LU.64 R186, [R1+0x340] ;  /* 0x0003400001ba7983 */ /* 0x000ee20000300a00 */
[----:B--2---:R-:W-:-:S05]  /*25be0*/  IMAD.WIDE R132, R2, 0x4, R184 ;  /* 0x0000000402847825 */ /* 0x004fca00078e02b8 */
        /* <DEDUP_REMOVED lines=9> */
[----:B------:R-:W2:Y:S01]  /*25c80*/  LDL.LU.64 R182, [R1+0x390] ;  /* 0x0003900001b67983 */ /* 0x000ea20000300a00 */
[----:B------:R-:W-:Y:S02]  /*25c90*/  VIADD R252, R136, 0xfffffd23 ;  /* 0xfffffd2388fc7836 */ /* 0x000fe40000000000 */
[----:B------:R-:W4:Y:S03]  /*25ca0*/  LDC R136, c[0x0][0x3a0] ;  /* 0x0000e800ff887b82 */ /* 0x000f260000000800 */
[----:B------:R-:W-:Y:S01]  /*25cb0*/  ISETP.GE.U32.AND P4, PT, R252, 0x7ffffca4, PT ;  /* 0x7ffffca4fc00780c */ /* 0x000fe20003f86070 */
[----:B-1----:R-:W-:-:S04]  /*25cc0*/  VIADD R252, R140, 0xfffffd22 ;  /* 0xfffffd228cfc7836 */ /* 0x002fc80000000000 */
[----:B------:R-:W1:Y:S01]  /*25cd0*/  LDC R140, c[0x0][0x3a0] ;  /* 0x0000e800ff8c7b82 */ /* 0x000e620000000800 */
[----:B------:R-:W-:Y:S02]  /*25ce0*/  ISETP.GE.U32.AND P6, PT, R252, 0x7ffffca3, PT ;  /* 0x7ffffca3fc00780c */ /* 0x000fe40003fc6070 */
[----:B------:R-:W-:-:S05]  /*25cf0*/  IADD3 R252, PT, PT, R137, -0x2df, RZ ;  /* 0xfffffd2189fc7810 */ /* 0x000fca0007ffe0ff */
[----:B------:R-:W4:Y:S01]  /*25d00*/  LDC R137, c[0x0][0x3a0] ;  /* 0x0000e800ff897b82 */ /* 0x000f220000000800 */
[----:B------:R-:W-:Y:S01]  /*25d10*/  ISETP.GE.U32.AND P5, PT, R252, 0x7ffffca2, PT ;  /* 0x7ffffca2fc00780c */ /* 0x000fe20003fa6070 */
[----:B------:R1:W-:Y:S01]  /*25d20*/  LDGSTS.E [R0+-0x3fe90], desc[UR22][R132.64], !P4 ;  /* 0xc017000084007fae */ /* 0x0003e2000e1a1016 */
[----:B----4-:R-:W-:-:S05]  /*25d30*/  VIADD R252, R136, 0xfffffd20 ;  /* 0xfffffd2088fc7836 */ /* 0x010fca0000000000 */
        /* <DEDUP_REMOVED lines=9> */
[----:B------:R-:W-:-:S02]  /*25dd0*/  VIADD R252, R137, 0xfffffd1e ;  /* 0xfffffd1e89fc7836 */ /* 0x000fc40000000000 */
[----:B------:R-:W1:Y:S03]  /*25de0*/  LDC R137, c[0x0][0x3a0] ;  /* 0x0000e800ff897b82 */ /* 0x000e660000000800 */
[----:B------:R-:W-:Y:S02]  /*25df0*/  ISETP.GE.U32.AND P6, PT, R252, 0x7ffffc9f, PT ;  /* 0x7ffffc9ffc00780c */ /* 0x000fe40003fc6070 */
[----:B----4-:R-:W-:-:S03]  /*25e00*/  IADD3 R252, PT, PT, R136, -0x2e3, RZ ;  /* 0xfffffd1d88fc7810 */ /* 0x010fc60007ffe0ff */
[----:B------:R-:W4:Y:S01]  /*25e10*/  LDC R136, c[0x0][0x3a0] ;  /* 0x0000e800ff887b82 */ /* 0x000f220000000800 */
[----:B---3--:R-:W-:-:S05]  /*25e20*/  IMAD.WIDE R132, R2, 0x4, R186 ;  /* 0x0000000402847825 */ /* 0x008fca00078e02ba */
[----:B------:R3:W-:Y:S04]  /*25e30*/  STL.64 [R1+0x340], R132 ;  /* 0x0003408401007387 */ /* 0x0007e80000100a00 */
[----:B------:R3:W-:Y:S04]  /*25e40*/  LDGSTS.E [R0+-0x3fe88], desc[UR22][R132.64], !P5 ;  /* 0xc017800084007fae */ /* 0x0007e8000e9a1016 */
[----:B------:R-:W2:Y:S01]  /*25e50*/  LDL.LU.64 R186, [R1+0x450] ;  /* 0x0004500001ba7983 */ /* 0x000ea20000300a00 */
[----:B------:R-:W-:Y:S01]  /*25e60*/  ISETP.GE.U32.AND P5, PT, R252, 0x7ffffc9e, PT ;  /* 0x7ffffc9efc00780c */ /* 0x000fe20003fa6070 */
[----:B-1----:R-:W-:-:S02]  /*25e70*/  VIADD R252, R140, 0xfffffd1c ;  /* 0xfffffd1c8cfc7836 */ /* 0x002fc40000000000 */
[----:B---3--:R-:W-:-:S05]  /*25e80*/  IMAD.WIDE R132, R2, 0x4, R184 ;  /* 0x0000000402847825 */ /* 0x008fca00078e02b8 */
[----:B------:R1:W-:Y:S04]  /*25e90*/  STL.64 [R1+0x370], R132 ;  /* 0x0003708401007387 */ /* 0x0003e80000100a00 */
[----:B------:R1:W-:Y:S04]  /*25ea0*/  LDGSTS.E [R0+-0x3fe84], desc[UR22][R132.64], !P3 ;  /* 0xc017c00084007fae */ /* 0x0003e8000d9a1016 */
[----:B------:R-:W3:Y:S01]  /*25eb0*/  LDL.LU.64 R184, [R1+0x448] ;  /* 0x0004480001b87983 */ /* 0x000ee20000300a00 */
[C---:B-1----:R-:W-:Y:S02]  /*25ec0*/  IMAD.WIDE R132, R2.reuse, 0x4, R138 ;  /* 0x0000000402847825 */ /* 0x042fe400078e028a */
        /* <DEDUP_REMOVED lines=14> */
[----:B------:R-:W-:Y:S02]  /*25fb0*/  ISETP.GE.U32.AND P6, PT, R252, 0x7ffffc9b, PT ;  /* 0x7ffffc9bfc00780c */ /* 0x000fe40003fc6070 */
[----:B-1----:R-:W-:-:S05]  /*25fc0*/  IADD3 R252, PT, PT, R138, -0x2e7, RZ ;  /* 0xfffffd198afc7810 */ /* 0x002fca0007ffe0ff */
[----:B------:R-:W1:Y:S01]  /*25fd0*/  LDC R138, c[0x0][0x3a0] ;  /* 0x0000e800ff8a7b82 */ /* 0x000e620000000800 */
[----:B--2---:R-:W-:-:S05]  /*25fe0*/  IMAD.WIDE R132, R2, 0x4, R142 ;  /* 0x0000000402847825 */ /* 0x004fca00078e028e */
        /* <DEDUP_REMOVED lines=28> */
[----:B------:R-:W-:Y:S02]  /*261b0*/  ISETP.GE.U32.AND P6, PT, R252, 0x7ffffc97, PT ;  /* 0x7ffffc97fc00780c */ /* 0x000fe40003fc6070 */
[----:B------:R-:W-:-:S02]  /*261c0*/  IADD3 R252, PT, PT, R137, -0x2eb, RZ ;  /* 0xfffffd1589fc7810 */ /* 0x000fc40007ffe0ff */
[----:B------:R-:W1:Y:S02]  /*261d0*/  LDC R137, c[0x0][0x3a0] ;  /* 0x0000e800ff897b82 */ /* 0x000e640000000800 */
        /* <DEDUP_REMOVED lines=20> */
[----:B------:R-:W-:Y:S02]  /*26320*/  VIADD R252, R136, 0xfffffd14 ;  /* 0xfffffd1488fc7836 */ /* 0x000fe40000000000 */
[----:B------:R-:W3:Y:S03]  /*26330*/  LDC R136, c[0x0][0x3a0] ;  /* 0x0000e800ff887b82 */ /* 0x000ee60000000800 */
[----:B------:R-:W-:Y:S01]  /*26340*/  ISETP.GE.U32.AND P3, PT, R252, 0x7ffffc95, PT ;  /* 0x7ffffc95fc00780c */ /* 0x000fe20003f66070 */
[----:B-1----:R-:W-:-:S04]  /*26350*/  VIADD R252, R140, 0xfffffd13 ;  /* 0xfffffd138cfc7836 */ /* 0x002fc80000000000 */
[----:B------:R-:W1:Y:S01]  /*26360*/  LDC R140, c[0x0][0x3a0] ;  /* 0x0000e800ff8c7b82 */ /* 0x000e620000000800 */
[----:B------:R-:W-:Y:S01]  /*26370*/  ISETP.GE.U32.AND P4, PT, R252, 0x7ffffc94, PT ;  /* 0x7ffffc94fc00780c */ /* 0x000fe20003f86070 */
[----:B------:R-:W-:-:S06]  /*26380*/  VIADD R252, R137, 0xfffffd12 ;  /* 0xfffffd1289fc7836 */ /* 0x000fcc0000000000 */
[----:B------:R-:W1:Y:S01]  /*26390*/  LDC R137, c[0x0][0x3a0] ;  /* 0x0000e800ff897b82 */ /* 0x000e620000000800 */
[----:B------:R-:W-:Y:S01]  /*263a0*/  ISETP.GE.U32.AND P6, PT, R252, 0x7ffffc93, PT ;  /* 0x7ffffc93fc00780c */ /* 0x000fe20003fc6070 */
[----:B------:R1:W-:Y:S01]  /*263b0*/  LDGSTS.E [R0+-0x3fe54], desc[UR22][R132.64], !P3 ;  /* 0xc01ac00084007fae */ /* 0x0003e2000d9a1016 */
[----:B---3--:R-:W-:-:S05]  /*263c0*/  IADD3 R252, PT, PT, R136, -0x2ef, RZ ;  /* 0xfffffd1188fc7810 */ /* 0x008fca0007ffe0ff */
[----:B------:R-:W3:Y:S01]  /*263d0*/  LDC R136, c[0x0][0x3a0] ;  /* 0x0000e800ff887b82 */ /* 0x000ee20000000800 */
[----:B------:R-:W-:Y:S01]  /*263e0*/  ISETP.GE.U32.AND P5, PT, R252, 0x7ffffc92, PT ;  /* 0x7ffffc92fc00780c */ /* 0x000fe20003fa6070 */
[----:B-1----:R-:W-:-:S06]  /*263f0*/  VIADD R252, R140, 0xfffffd10 ;  /* 0xfffffd108cfc7836 */ /* 0x002fcc0000000000 */
[----:B------:R-:W1:Y:S01]  /*26400*/  LDC R140, c[0x0][0x3a0] ;  /* 0x0000e800ff8c7b82 */ /* 0x000e620000000800 */
[----:B------:R-:W-:-:S05]  /*26410*/  IMAD.WIDE R132, R2, 0x4, R142 ;  /* 0x0000000402847825 */ /* 0x000fca00078e028e */
[----:B------:R2:W-:Y:S04]  /*26420*/  STL.64 [R1+0x4c0], R132 ;  /* 0x0004c08401007387 */ /* 0x0005e80000100a00 */
[----:B------:R-:W4:Y:S04]  /*26430*/  LDL.LU.64 R142, [R1+0x3e0] ;  /* 0x0003e000018e7983 */ /* 0x000f280000300a00 */
[----:B------:R2:W-:Y:S01]  /*26440*/  LDGSTS.E [R0+-0x3fe50], desc[UR22][R132.64], !P4 ;  /* 0xc01b000084007fae */ /* 0x0005e2000e1a1016 */
[----:B------:R-:W-:Y:S01]  /*26450*/  ISETP.GE.U32.AND P3, PT, R252, 0x7ffffc91, PT ;  /* 0x7ffffc91fc00780c */ /* 0x000fe20003f66070 */
[----:B------:R-:W-:-:S02]  /*26460*/  VIADD R252, R137, 0xfffffd0f ;  /* 0xfffffd0f89fc7836 */ /* 0x000fc40000000000 */
[----:B------:R-:W1:Y:S03]  /*26470*/  LDC R137, c[0x0][0x3a0] ;  /* 0x0000e800ff897b82 */ /* 0x000e660000000800 */
[----:B------:R-:W-:Y:S01]  /*26480*/  ISETP.GE.U32.AND P4, PT, R252, 0x7ffffc90, PT ;  /* 0x7ffffc90fc00780c */ /* 0x000fe20003f86070 */
[----:B---3--:R-:W-:-:S04]  /*26490*/  VIADD R252, R136, 0xfffffd0e ;  /* 0xfffffd0e88fc7836 */ /* 0x008fc80000000000 */
[----:B------:R-:W3:Y:S01]  /*264a0*/  LDC R136, c[0x0][0x3a0] ;  /* 0x0000e800ff887b82 */ /* 0x000ee20000000800 */
[----:B--2---:R-:W-:-:S05]  /*264b0*/  IMAD.WIDE R132, R2, 0x4, R186 ;  /* 0x0000000402847825 */ /* 0x004fca00078e02ba */
[----:B------:R2:W-:Y:S04]  /*264c0*/  STL.64 [R1+0x4b8], R132 ;  /* 0x0004b88401007387 */ /* 0x0005e80000100a00 */
[----:B------:R2:W-:Y:S04]  /*264d0*/  LDGSTS.E [R0+-0x3fe4c], desc[UR22][R132.64], !P6 ;  /* 0xc01b400084007fae */ /* 0x0005e8000f1a1016 */
[----:B------:R-:W4:Y:S01]  /*264e0*/  LDL.LU.64 R186, [R1+0x3d8] ;  /* 0x0003d80001ba7983 */ /* 0x000f220000300a00 */
[----:B------:R-:W-:Y:S02]  /*264f0*/  ISETP.GE.U32.AND P6, PT, R252, 0x7ffffc8f, PT ;  /* 0x7ffffc8ffc00780c */ /* 0x000fe40003fc6070 */
[----:B-1----:R-:W-:Y:S01]  /*26500*/  IADD3 R252, PT, PT, R140, -0x2f3, RZ ;  /* 0xfffffd0d8cfc7810 */ /* 0x002fe20007ffe0ff */
        /* <DEDUP_REMOVED lines=14> */
[----:B------:R-:W4:Y:S01]  /*265f0*/  LDC R137, c[0x0][0x3a0] ;  /* 0x0000e800ff897b82 */ /* 0x000f220000000800 */
[----:B------:R4:W-:Y:S02]  /*26600*/  LDGSTS.E [R0+-0x3fe40], desc[UR22][R132.64], !P4 ;  /* 0xc01c000084007fae */ /* 0x0009e4000e1a1016 */
[----:B------:R-:W-:Y:S01]  /*26610*/  ISETP.GE.U32.AND P3, PT, R252, 0x7ffffc8d, PT ;  /* 0x7ffffc8dfc00780c */ /* 0x000fe20003f66070 */
[----:B---3--:R-:W-:-:S04]  /*26620*/  VIADD R252, R136, 0xfffffd0b ;  /* 0xfffffd0b88fc7836 */ /* 0x008fc80000000000 */
        /* <DEDUP_REMOVED lines=8> */
[----:B------:R-:W-:Y:S02]  /*266b0*/  ISETP.GE.U32.AND P6, PT, R252, 0x7ffffc8b, PT ;  /* 0x7ffffc8bfc00780c */ /* 0x000fe40003fc6070 */
[----:B------:R-:W-:-:S02]  /*266c0*/  IADD3 R252, PT, PT, R137, -0x2f7, RZ ;  /* 0xfffffd0989fc7810 */ /* 0x000fc40007ffe0ff */
[----:B------:R-:W1:Y:S01]  /*266d0*/  LDC R137, c[0x0][0x3a0] ;  /* 0x0000e800ff897b82 */ /* 0x000e620000000800 */
[----:B----4-:R-:W-:Y:S02]  /*266e0*/  IMAD.WIDE R132, R2, 0x4, R186 ;  /* 0x0000000402847825 */ /* 0x010fe400078e02ba */
[----:B------:R-:W4:Y:S04]  /*266f0*/  LDL.LU.64 R186, [R1+0x3b0] ;  /* 0x0003b00001ba7983 */ /* 0x000f280000300a00 */
[----:B------:R2:W-:Y:S04]  /*26700*/  STL.64 [R1+0x490], R132 ;  /* 0x0004908401007387 */ /* 0x0005e80000100a00 */
[----:B------:R2:W-:Y:S01]  /*26710*/  LDGSTS.E [R0+-0x3fe38], desc[UR22][R132.64], !P5 ;  /* 0xc01c800084007fae */ /* 0x0005e2000e9a1016 */
[----:B------:R-:W-:Y:S01]  /*26720*/  ISETP.GE.U32.AND P5, PT, R252, 0x7ffffc8a, PT ;  /* 0x7ffffc8afc00780c */ /* 0x000fe20003fa6070 */
[----:B---3--:R-:W-:-:S02]  /*26730*/  VIADD R252, R136, 0xfffffd08 ;  /* 0xfffffd0888fc7836 */ /* 0x008fc40000000000 */
[----:B------:R-:W3:Y:S01]  /*26740*/  LDC R136, c[0x0][0x3a0] ;  /* 0x0000e800ff887b82 */ /* 0x000ee20000000800 */
[----:B--2---:R-:W-:Y:S02]  /*26750*/  IMAD.WIDE R132, R2, 0x4, R184 ;  /* 0x0000000402847825 */ /* 0x004fe400078e02b8 */
[----:B------:R-:W2:Y:S04]  /*26760*/  LDL.LU.64 R184, [R1+0x3a8] ;  /* 0x0003a80001b87983 */ /* 0x000ea80000300a00 */
[----:B------:R3:W-:Y:S04]  /*26770*/  STL.64 [R1+0x488], R132 ;  /* 0x0004888401007387 */ /* 0x0007e80000100a00 */
[----:B------:R3:W-:Y:S01]  /*26780*/  LDGSTS.E [R0+-0x3fe34], desc[UR22][R132.64], !P3 ;  /* 0xc01cc00084007fae */ /* 0x0007e2000d9a1016 */
[----:B------:R-:W-:Y:S01]  /*26790*/  ISETP.GE.U32.AND P3, PT, R252, 0x7ffffc89, PT ;  /* 0x7ffffc89fc00780c */ /* 0x000fe20003f66070 */
[----:B-1----:R-:W-:-:S02]  /*267a0*/  VIADD R252, R138, 0xfffffd07 ;  /* 0xfffffd078afc7836 */ /* 0x002fc40000000000 */
[C---:B---3--:R-:W-:Y:S02]  /*267b0*/  IMAD.WIDE R132, R2.reuse, 0x4, R140 ;  /* 0x0000000402847825 */ /* 0x048fe400078e028c */
[----:B------:R-:W1:Y:S03]  /*267c0*/  LDC R140, c[0x0][0x3a0] ;  /* 0x0000e800ff8c7b82 */ /* 0x000e660000000800 */
[----:B------:R3:W-:Y:S04]  /*267d0*/  STL.64 [R1+0x480], R132 ;  /* 0x0004808401007387 */ /* 0x0007e80000100a00 */
[----:B------:R3:W-:Y:S04]  /*267e0*/  LDGSTS.E [R0+-0x3fe30], desc[UR22][R132.64], !P4 ;  /* 0xc01d000084007fae */ /* 0x0007e8000e1a1016 */
[----:B------:R-:W2:Y:S01]  /*267f0*/  LDL.LU.64 R138, [R1+0x3a0] ;  /* 0x0003a000018a7983 */ /* 0x000ea20000300a00 */
[----:B---3--:R-:W-:-:S05]  /*26800*/  IMAD.WIDE R132, R2, 0x4, R182 ;  /* 0x0000000402847825 */ /* 0x008fca00078e02b6 */
[----:B------:R3:W-:Y:S04]  /*26810*/  STL.64 [R1+0x478], R132 ;  /* 0x0004788401007387 */ /* 0x0007e80000100a00 */
[----:B------:R-:W2:Y:S04]  /*26820*/  LDL.LU.64 R182, [R1+0x388] ;  /* 0x0003880001b67983 */ /* 0x000ea80000300a00 */
[----:B------:R3:W-:Y:S01]  /*26830*/  LDGSTS.E [R0+-0x3fe2c], desc[UR22][R132.64], !P6 ;  /* 0xc01d400084007fae */ /* 0x0007e2000f1a1016 */
[----:B------:R-:W-:Y:S01]  /*26840*/  ISETP.GE.U32.AND P4, PT, R252, 0x7ffffc88, PT ;  /* 0x7ffffc88fc00780c */ /* 0x000fe20003f86070 */
[----:B------:R-:W-:-:S02]  /*26850*/  VIADD R252, R137, 0xfffffd06 ;  /* 0xfffffd0689fc7836 */ /* 0x000fc40000000000 */
[----:B------:R-:W1:Y:S03]  /*26860*/  LDC R137, c[0x0][0x3a0] ;  /* 0x0000e800ff897b82 */ /* 0x000e660000000800 */
[----:B------:R-:W-:Y:S02]  /*26870*/  ISETP.GE.U32.AND P6, PT, R252, 0x7ffffc87, PT ;  /* 0x7ffffc87fc00780c */ /* 0x000fe40003fc6070 */
[----:B------:R-:W-:-:S03]  /*26880*/  IADD3 R252, PT, PT, R136, -0x2fb, RZ ;  /* 0xfffffd0588fc7810 */ /* 0x000fc60007ffe0ff */
[----:B------:R-:W1:Y:S01]  /*26890*/  LDC R136, c[0x0][0x3a0] ;  /* 0x0000e800ff887b82 */ /* 0x000e620000000800 */
[----:B---3--:R-:W-:-:S05]  /*268a0*/  IMAD.WIDE R132, R2, 0x4, R142 ;  /* 0x0000000402847825 */ /* 0x008fca00078e028e */
[----:B------:R4:W-:Y:S04]  /*268b0*/  STL.64 [R1+0x470], R132 ;  /* 0x0004708401007387 */ /* 0x0009e80000100a00 */
[----:B------:R4:W-:Y:S01]  /*268c0*/  LDGSTS.E [R0+-0x3fe28], desc[UR22][R132.64], !P5 ;  /* 0xc01d800084007fae */ /* 0x0009e2000e9a1016 */
[----:B------:R-:W-:Y:S01]  /*268d0*/  ISETP.GE.U32.AND P5, PT, R252, 0x7ffffc86, PT ;  /* 0x7ffffc86fc00780c */ /* 0x000fe20003fa6070 */
[----:B-1----:R-:W-:Y:S02]  /*268e0*/  VIADD R252, R140, 0xfffffd04 ;  /* 0xfffffd048cfc7836 */ /* 0x002fe40000000000 */
[----:B----4-:R-:W-:-:S05]  /*268f0*/  IMAD.WIDE R132, R2, 0x4, R186 ;  /* 0x0000000402847825 */ /* 0x010fca00078e02ba */
[----:B------:R2:W-:Y:S04]  /*26900*/  STL.64 [R1+0x468], R132 ;  /* 0x0004688401007387 */ /* 0x0005e80000100a00 */
[----:B------:R2:W-:Y:S01]  /*26910*/  LDGSTS.E [R0+-0x3fe24], desc[UR22][R132.64], !P3 ;  /* 0xc01dc00084007fae */ /* 0x0005e2000d9a1016 */
[----:B------:R-:W-:Y:S01]  /*26920*/  ISETP.GE.U32.AND P3, PT, R252, 0x7ffffc85, PT ;  /* 0x7ffffc85fc00780c */ /* 0x000fe20003f66070 */
[----:B------:R-:W-:Y:S02]  /*26930*/  VIADD R252, R137, 0xfffffd03 ;  /* 0xfffffd0389fc7836 */ /* 0x000fe40000000000 */
[C---:B--2---:R-:W-:Y:S02]  /*26940*/  IMAD.WIDE R132, R2.reuse, 0x4, R184 ;  /* 0x0000000402847825 */ /* 0x044fe400078e02b8 */
[----:B------:R-:W2:Y:S04]  /*26950*/  LDL.LU.64 R184, [R1+0x380] ;  /* 0x0003800001b87983 */ /* 0x000ea80000300a00 */
[----:B------:R1:W-:Y:S04]  /*26960*/  STL.64 [R1+0x460], R132 ;  /* 0x0004608401007387 */ /* 0x0003e80000100a00 */
[----:B------:R-:W3:Y:S04]  /*26970*/  LDL.LU.64 R186, [R1+0x368] ;  /* 0x0003680001ba7983 */ /* 0x000ee80000300a00 */
[----:B------:R1:W-:Y:S04]  /*26980*/  LDGSTS.E [R0+-0x3fe20], desc[UR22][R132.64], !P4 ;  /* 0xc01e000084007fae */ /* 0x0003e8000e1a1016 */
[----:B------:R-:W4:Y:S04]  /*26990*/  LDL.LU.64 R142, [R1+0x360] ;  /* 0x00036000018e7983 */ /* 0x000f280000300a00 */
[----:B------:R-:W4:Y:S04]  /*269a0*/  LDL.LU.64 R250, [R1+0x358] ;  /* 0x0003580001fa7983 */ /* 0x000f280000300a00 */
[----:B------:R-:W4:Y:S01]  /*269b0*/  LDL.LU.64 R248, [R1+0x350] ;  /* 0x0003500001f87983 */ /* 0x000f220000300a00 */
[----:B-1----:R-:W-:-:S05]  /*269c0*/  IMAD.WIDE R132, R2, 0x4, R138 ;  /* 0x0000000402847825 */ /* 0x002fca00078e028a */
[----:B------:R1:W-:Y:S04]  /*269d0*/  STL.64 [R1+0x458], R132 ;  /* 0x0004588401007387 */ /* 0x0003e80000100a00 */
[----:B------:R-:W4:Y:S04]  /*269e0*/  LDL.LU.64 R246, [R1+0x348] ;  /* 0x0003480001f67983 */ /* 0x000f280000300a00 */
[----:B------:R-:W4:Y:S01]  /*269f0*/  LDL.LU.64 R244, [R1+0x330] ;  /* 0x0003300001f47983 */ /* 0x000f220000300a00 */
[----:B------:R-:W-:-:S03]  /*26a00*/  IMAD.WIDE R182, R2, 0x4, R182 ;  /* 0x0000000402b67825 */ /* 0x000fc600078e02b6 */
[----:B------:R-:W4:Y:S04]  /*26a10*/  LDL.LU.64 R242, [R1+0x320] ;  /* 0x0003200001f27983 */ /* 0x000f280000300a00 */
[----:B------:R1:W-:Y:S04]  /*26a20*/  STL.64 [R1+0x450], R182 ;  /* 0x000450b601007387 */ /* 0x0003e80000100a00 */
[----:B------:R-:W4:Y:S04]  /*26a30*/  LDL.LU.64 R240, [R1+0x310] ;  /* 0x0003100001f07983 */ /* 0x000f280000300a00 */
[----:B------:R-:W4:Y:S04]  /*26a40*/  LDL.LU.64 R224, [R1+0x308] ;  /* 0x0003080001e07983 */ /* 0x000f280000300a00 */
[----:B------:R-:W4:Y:S01]  /*26a50*/  LDL.LU.64 R226, [R1+0x2e8] ;  /* 0x0002e80001e27983 */ /* 0x000f220000300a00 */
[----:B------:R-:W-:-:S03]  /*26a60*/  ISETP.GE.U32.AND P4, PT, R252, 0x7ffffc84, PT ;  /* 0x7ffffc84fc00780c */ /* 0x000fc60003f86070 */
[----:B------:R-:W-:Y:S01]  /*26a70*/  LDGSTS.E [R0+-0x3fe1c], desc[UR22][R132.64], !P6 ;  /* 0xc01e400084007fae */ /* 0x000fe2000f1a1016 */
[----:B------:R-:W-:-:S03]  /*26a80*/  VIADD R252, R136, 0xfffffd02 ;  /* 0xfffffd0288fc7836 */ /* 0x000fc60000000000 */
[----:B------:R-:W-:Y:S04]  /*26a90*/  LDGSTS.E [R0+-0x3fe18], desc[UR22][R182.64], !P5 ;  /* 0xc01e8000b6007fae */ /* 0x000fe8000e9a1016 */
[----:B-1----:R-:W4:Y:S04]  /*26aa0*/  LDL.LU.64 R132, [R1+0x2d8] ;  /* 0x0002d80001847983 */ /* 0x002f280000300a00 */
[----:B------:R-:W4:Y:S04]  /*26ab0*/  LDL.LU.64 R140, [R1+0x2c8] ;  /* 0x0002c800018c7983 */ /* 0x000f280000300a00 */
[----:B------:R-:W4:Y:S04]  /*26ac0*/  LDL.LU.64 R138, [R1+0x2a8] ;  /* 0x0002a800018a7983 */ /* 0x000f280000300a00 */
[----:B------:R-:W4:Y:S01]  /*26ad0*/  LDL.LU.64 R136, [R1+0x290] ;  /* 0x0002900001887983 */ /* 0x000f220000300a00 */
[----:B------:R-:W-:-:S02]  /*26ae0*/  ISETP.GE.U32.AND P6, PT, R252, 0x7ffffc83, PT ;  /* 0x7ffffc83fc00780c */ /* 0x000fc40003fc6070 */
[----:B------:R-:W1:Y:S01]  /*26af0*/  LDC R252, c[0x0][0x3a0] ;  /* 0x0000e800fffc7b82 */ /* 0x000e620000000800 */
[----:B------:R-:W4:Y:S01]  /*26b00*/  LDL.LU.64 R182, [R1+0xce8] ;  /* 0x000ce80001b67983 */ /* 0x000f220000300a00 */
[----:B-1----:R-:W-:-:S04]  /*26b10*/  IADD3 R252, PT, PT, R252, -0x2ff, RZ ;  /* 0xfffffd01fcfc7810 */ /* 0x002fc80007ffe0ff */
[----:B------:R-:W-:Y:S02]  /*26b20*/  ISETP.GE.U32.AND P5, PT, R252, 0x7ffffc82, PT ;  /* 0x7ffffc82fc00780c */ /* 0x000fe40003fa6070 */
[----:B------:R-:W1:Y:S02]  /*26b30*/  LDC R252, c[0x0][0x3a0] ;  /* 0x0000e800fffc7b82 */ /* 0x000e640000000800 */
[----:B-1----:R-:W-:Y:S02]  /*26b40*/  VIADD R252, R252, 0xfffffd00 ;  /* 0xfffffd00fcfc7836 */ /* 0x002fe40000000000 */
        /* <DEDUP_REMOVED lines=8> */
[----:B--2---:R-:W-:-:S05]  /*26bd0*/  IMAD.WIDE R184, R2, 0x4, R184 ;  /* 0x0000000402b87825 */ /* 0x004fca00078e02b8 */
[----:B------:R-:W-:Y:S01]  /*26be0*/  LDGSTS.E [R0+-0x3fe14], desc[UR22][R184.64], !P3 ;  /* 0xc01ec000b8007fae */ /* 0x000fe2000d9a1016 */
[----:B------:R-:W-:Y:S01]  /*26bf0*/  ISETP.GE.U32.AND P3, PT, R252, 0x7ffffc81, PT ;  /* 0x7ffffc81fc00780c */ /* 0x000fe20003f66070 */
[----:B------:R-:W-:Y:S02]  /*26c00*/  VIADD R252, R134, 0x100000 ;  /* 0x0010000086fc7836 */ /* 0x000fe40000000000 */
[C---:B---3--:R-:W-:Y:S01]  /*26c10*/  IMAD.WIDE R186, R2.reuse, 0x4, R186 ;  /* 0x0000000402ba7825 */ /* 0x048fe200078e02ba */
[----:B------:R1:W-:Y:S04]  /*26c20*/  STL.64 [R1+0x448], R184 ;  /* 0x000448b801007387 */ /* 0x0003e80000100a00 */
[----:B------:R-:W-:Y:S01]  /*26c30*/  LDGSTS.E [R252+-0x3fe10], desc[UR22][R186.64], !P4 ;  /* 0xc01f0000bafc7fae */ /* 0x000fe2000e1a1016 */
[----:B----4-:R-:W-:-:S04]  /*26c40*/  IMAD.WIDE R142, R2, 0x4, R142 ;  /* 0x00000004028e7825 */ /* 0x010fc800078e028e */
[C---:B------:R-:W-:Y:S01]  /*26c50*/  IMAD.WIDE R250, R2.reuse, 0x4, R250 ;  /* 0x0000000402fa7825 */ /* 0x040fe200078e02fa */
[----:B------:R-:W-:Y:S04]  /*26c60*/  LDGSTS.E [R0+-0x3fe0c], desc[UR22][R142.64], !P6 ;  /* 0xc01f40008e007fae */ /* 0x000fe8000f1a1016 */
[----:B-1----:R-:W2:Y:S01]  /*26c70*/  LDL.LU.64 R184, [R1+0xce0] ;  /* 0x000ce00001b87983 */ /* 0x002ea20000300a00 */
[----:B------:R-:W-:-:S03]  /*26c80*/  IMAD.WIDE R248, R2, 0x4, R248 ;  /* 0x0000000402f87825 */ /* 0x000fc600078e02f8 */
[----:B------:R1:W-:Y:S04]  /*26c90*/  STL.64 [R1+0x440], R186 ;  /* 0x000440ba01007387 */ /* 0x0003e80000100a00 */
[----:B------:R3:W-:Y:S04]  /*26ca0*/  LDGSTS.E [R252+-0x3fe08], desc[UR22][R250.64], !P5 ;  /* 0xc01f8000fafc7fae */ /* 0x0007e8000e9a1016 */
[----:B------:R4:W-:Y:S04]  /*26cb0*/  LDGSTS.E [R0+-0x3fe04], desc[UR22][R248.64], !P3 ;  /* 0xc01fc000f8007fae */ /* 0x0009e8000d9a1016 */
[----:B-1----:R-:W2:Y:S01]  /*26cc0*/  LDL.LU.64 R186, [R1+0xcd8] ;  /* 0x000cd80001ba7983 */ /* 0x002ea20000300a00 */
[----:B------:R-:W-:-:S03]  /*26cd0*/  IMAD.WIDE R246, R135, 0x4, R246 ;  /* 0x0000000487f67825 */ /* 0x000fc600078e02f6 */
[----:B------:R1:W-:Y:S01]  /*26ce0*/  STL.64 [R1+0x438], R142 ;  /* 0x0004388e01007387 */ /* 0x0003e20000100a00 */
[C---:B------:R-:W-:Y:S01]  /*26cf0*/  IMAD.WIDE R244, R135.reuse, 0x4, R244 ;  /* 0x0000000487f47825 */ /* 0x040fe200078e02f4 */
[----:B---3--:R-:W3:Y:S02]  /*26d00*/  LDC R252, c[0x0][0x3a0] ;  /* 0x0000e800fffc7b82 */ /* 0x008ee40000000800 */
[----:B------:R-:W0:Y:S01]  /*26d10*/  LDGDEPBAR ;  /* 0x00000000000079af */ /* 0x000e220000000000 */
[----:B------:R-:W-:-:S04]  /*26d20*/  IMAD.WIDE R112, R135, 0x4, R112 ;  /* 0x0000000487707825 */ /* 0x000fc800078e0270 */
[C---:B------:R-:W-:Y:S01]  /*26d30*/  IMAD.WIDE R106, R135.reuse, 0x4, R106 ;  /* 0x00000004876a7825 */ /* 0x040fe200078e026a */
[----:B----4-:R-:W4:Y:S01]  /*26d40*/  LDC R0, c[0x0][0x3a0] ;  /* 0x0000e800ff007b82 */ /* 0x010f220000000800 */
[----:B-1----:R-:W2:Y:S04]  /*26d50*/  LDL.LU.64 R142, [R1+0xcd0] ;  /* 0x000cd000018e7983 */ /* 0x002ea80000300a00 */
[----:B------:R1:W-:Y:S01]  /*26d60*/  STL.64 [R1+0xc50], R2 ;  /* 0x000c500201007387 */ /* 0x0003e20000100a00 */
[----:B------:R-:W-:-:S03]  /*26d70*/  IMAD.WIDE R240, R135, 0x4, R240 ;  /* 0x0000000487f07825 */ /* 0x000fc600078e02f0 */
[----:B------:R-:W-:Y:S01]  /*26d80*/  STL.64 [R1+0x430], R250 ;  /* 0x000430fa01007387 */ /* 0x000fe20000100a00 */
[----:B------:R-:W-:-:S03]  /*26d90*/  IMAD.WIDE R224, R135, 0x4, R224 ;  /* 0x0000000487e07825 */ /* 0x000fc600078e02e0 */
[----:B------:R-:W-:Y:S01]  /*26da0*/  STL.64 [R1+0x428], R248 ;  /* 0x000428f801007387 */ /* 0x000fe20000100a00 */
[----:B-1----:R-:W-:-:S03]  /*26db0*/  IMAD.WIDE R2, R135, 0x4, R242 ;  /* 0x0000000487027825 */ /* 0x002fc600078e02f2 */
[----:B------:R-:W-:Y:S04]  /*26dc0*/  STL.64 [R1+0x518], R246 ;  /* 0x000518f601007387 */ /* 0x000fe80000100a00 */
[----:B------:R-:W-:Y:S04]  /*26dd0*/  STL.64 [R1+0x550], R244 ;  /* 0x000550f401007387 */ /* 0x000fe80000100a00 */
[----:B------:R1:W-:Y:S01]  /*26de0*/  STL.64 [R1+0x578], R2 ;  /* 0x0005780201007387 */ /* 0x0003e20000100a00 */
[----:B------:R-:W-:-:S03]  /*26df0*/  IMAD.WIDE R242, R135, 0x4, R132 ;  /* 0x0000000487f27825 */ /* 0x000fc600078e0284 */
[----:B------:R-:W-:Y:S01]  /*26e00*/  STL.64 [R1+0x5a8], R240 ;  /* 0x0005a8f001007387 */ /* 0x000fe20000100a00 */
[----:B------:R-:W-:-:S03]  /*26e10*/  IMAD.WIDE R132, R135, 0x4, R138 ;  /* 0x0000000487847825 */ /* 0x000fc600078e028a */
[----:B------:R-:W-:Y:S01]  /*26e20*/  STL.64 [R1+0x5e8], R224 ;  /* 0x0005e8e001007387 */ /* 0x000fe20000100a00 */
[----:B-1----:R-:W-:-:S05]  /*26e30*/  IMAD.WIDE R2, R135, 0x4, R226 ;  /* 0x0000000487027825 */ /* 0x002fca00078e02e2 */
[----:B------:R1:W-:Y:S01]  /*26e40*/  STL.64 [R1+0x620], R2 ;  /* 0x0006200201007387 */ /* 0x0003e20000100a00 */
[----:B------:R-:W-:-:S03]  /*26e50*/  IMAD.WIDE R226, R135, 0x4, R140 ;  /* 0x0000000487e27825 */ /* 0x000fc600078e028c */
[----:B------:R-:W-:Y:S04]  /*26e60*/  STL.64 [R1+0x6a0], R242 ;  /* 0x0006a0f201007387 */ /* 0x000fe80000100a00 */
[----:B------:R3:W-:Y:S01]  /*26e70*/  STL.64 [R1+0x400], R132 ;  /* 0x0004008401007387 */ /* 0x0007e20000100a00 */
[----:B-1----:R-:W-:-:S03]  /*26e80*/  IMAD.WIDE R2, R135, 0x4, R136 ;  /* 0x0000000487027825 */ /* 0x002fc600078e0288 */
[----:B------:R-:W-:Y:S04]  /*26e90*/  STL.64 [R1+0xc60], R242 ;  /* 0x000c60f201007387 */ /* 0x000fe80000100a00 */
[----:B------:R1:W-:Y:S01]  /*26ea0*/  STL.64 [R1+0x510], R2 ;  /* 0x0005100201007387 */ /* 0x0003e20000100a00 */
[----:B------:R-:W-:-:S03]  /*26eb0*/  IMAD.WIDE R136, R135, 0x4, R170 ;  /* 0x0000000487887825 */ /* 0x000fc600078e02aa */
[----:B------:R-:W-:Y:S01]  /*26ec0*/  STL.64 [R1+0x6e0], R226 ;  /* 0x0006e0e201007387 */ /* 0x000fe20000100a00 */
[----:B---3--:R-:W-:-:S03]  /*26ed0*/  IMAD.WIDE R132, R135, 0x4, R172 ;  /* 0x0000000487847825 */ /* 0x008fc600078e02ac */
[----:B------:R-:W-:Y:S01]  /*26ee0*/  STL.64 [R1+0xc68], R226 ;  /* 0x000c68e201007387 */ /* 0x000fe20000100a00 */
[----:B-1----:R-:W-:-:S05]  /*26ef0*/  IMAD.WIDE R2, R135, 0x4, R168 ;  /* 0x0000000487027825 */ /* 0x002fca00078e02a8 */
[----:B------:R1:W-:Y:S01]  /*26f00*/  STL.64 [R1+0x558], R2 ;  /* 0x0005580201007387 */ /* 0x0003e20000100a00 */
[----:B------:R-:W-:-:S03]  /*26f10*/  IMAD.WIDE R240, R135, 0x4, R176 ;  /* 0x0000000487f07825 */ /* 0x000fc600078e02b0 */
[----:B------:R3:W-:Y:S04]  /*26f20*/  STL.64 [R1+0x590], R136 ;  /* 0x0005908801007387 */ /* 0x0007e80000100a00 */
[----:B------:R4:W-:Y:S01]  /*26f30*/  STL.64 [R1+0x5d0], R132 ;  /* 0x0005d08401007387 */ /* 0x0009e20000100a00 */
[----:B-1----:R-:W-:-:S04]  /*26f40*/  IMAD.WIDE R2, R135, 0x4, R174 ;  /* 0x0000000487027825 */ /* 0x002fc800078e02ae */
[C---:B---3--:R-:W-:Y:S01]  /*26f50*/  IMAD.WIDE R136, R135.reuse, 0x4, R180 ;  /* 0x0000000487887825 */ /* 0x048fe200078e02b4 */
[----:B------:R-:W-:Y:S04]  /*26f60*/  STL.64 [R1+0x618], R2 ;  /* 0x0006180201007387 */ /* 0x000fe80000100a00 */
[----:B------:R1:W-:Y:S01]  /*26f70*/  STL.64 [R1+0xc70], R2 ;  /* 0x000c700201007387 */ /* 0x0003e20000100a00 */
[----:B----4-:R-:W-:-:S03]  /*26f80*/  IMAD.WIDE R132, R135, 0x4, R178 ;  /* 0x0000000487847825 */ /* 0x010fc600078e02b2 */
[----:B------:R-:W-:Y:S04]  /*26f90*/  STL.64 [R1+0x3f8], R136 ;  /* 0x0003f88801007387 */ /* 0x000fe80000100a00 */
[----:B------:R-:W-:Y:S01]  /*26fa0*/  STL.64 [R1+0x670], R240 ;  /* 0x000670f001007387 */ /* 0x000fe20000100a00 */
[----:B-1----:R-:W-:-:S03]  /*26fb0*/  IMAD.WIDE R2, R135, 0x4, R4 ;  /* 0x0000000487027825 */ /* 0x002fc600078e0204 */
[----:B------:R-:W-:Y:S04]  /*26fc0*/  STL.64 [R1+0xc78], R240 ;  /* 0x000c78f001007387 */ /* 0x000fe80000100a00 */
[----:B------:R1:W-:Y:S01]  /*26fd0*/  STL.64 [R1+0x420], R2 ;  /* 0x0004200201007387 */ /* 0x0003e20000100a00 */
[----:B------:R-:W-:-:S03]  /*26fe0*/  IMAD.WIDE R4, R135, 0x4, R12 ;  /* 0x0000000487047825 */ /* 0x000fc600078e020c */
[----:B------:R-:W-:Y:S04]  /*26ff0*/  STL.64 [R1+0x6c8], R132 ;  /* 0x0006c88401007387 */ /* 0x000fe80000100a00 */
[----:B------:R-:W-:Y:S01]  /*27000*/  STL.64 [R1+0xc80], R132 ;  /* 0x000c808401007387 */ /* 0x000fe20000100a00 */
[----:B-1----:R-:W-:-:S05]  /*27010*/  IMAD.WIDE R2, R135, 0x4, R8 ;  /* 0x0000000487027825 */ /* 0x002fca00078e0208 */
[----:B------:R1:W-:Y:S01]  /*27020*/  STL.64 [R1+0x528], R2 ;  /* 0x0005280201007387 */ /* 0x0003e20000100a00 */
[----:B------:R-:W-:-:S03]  /*27030*/  IMAD.WIDE R250, R135, 0x4, R190 ;  /* 0x0000000487fa7825 */ /* 0x000fc600078e02be */
[----:B------:R-:W-:Y:S01]  /*27040*/  STL.64 [R1+0x568], R4 ;  /* 0x0005680401007387 */ /* 0x000fe20000100a00 */
[----:B-1----:R-:W-:-:S05]  /*27050*/  IMAD.WIDE R2, R135, 0x4, R188 ;  /* 0x0000000487027825 */ /* 0x002fca00078e02bc */
        /* <DEDUP_REMOVED lines=8> */
[----:B------:R-:W-:Y:S04]  /*270e0*/  STL.64 [R1+0x660], R224 ;  /* 0x000660e001007387 */ /* 0x000fe80000100a00 */
[----:B------:R-:W-:Y:S01]  /*270f0*/  STL.64 [R1+0xca0], R224 ;  /* 0x000ca0e001007387 */ /* 0x000fe20000100a00 */
[----:B-1----:R-:W-:-:S05]  /*27100*/  IMAD.WIDE R2, R135, 0x4, R198 ;  /* 0x0000000487027825 */ /* 0x002fca00078e02c6 */
[----:B------:R1:W-:Y:S04]  /*27110*/  STL.64 [R1+0x3f0], R2 ;  /* 0x0003f00201007387 */ /* 0x0003e80000100a00 */
[----:B------:R-:W-:Y:S04]  /*27120*/  STL.64 [R1+0x6a8], R8 ;  /* 0x0006a80801007387 */ /* 0x000fe80000100a00 */
[----:B------:R-:W-:Y:S01]  /*27130*/  STL.64 [R1+0xca8], R8 ;  /* 0x000ca80801007387 */ /* 0x000fe20000100a00 */
[----:B-1----:R-:W-:-:S05]  /*27140*/  IMAD.WIDE R2, R135, 0x4, R200 ;  /* 0x0000000487027825 */ /* 0x002fca00078e02c8 */
[----:B------:R1:W-:Y:S01]  /*27150*/  STL.64 [R1+0x418], R2 ;  /* 0x0004180201007387 */ /* 0x0003e20000100a00 */
[----:B------:R-:W-:-:S04]  /*27160*/  IMAD.WIDE R226, R135, 0x4, R204 ;  /* 0x0000000487e27825 */ /* 0x000fc800078e02cc */
[----:B------:R-:W-:-:S04]  /*27170*/  IMAD.WIDE R248, R135, 0x4, R206 ;  /* 0x0000000487f87825 */ /* 0x000fc800078e02ce */
[----:B-1----:R-:W-:-:S05]  /*27180*/  IMAD.WIDE R2, R135, 0x4, R202 ;  /* 0x0000000487027825 */ /* 0x002fca00078e02ca */
[----:B------:R-:W-:Y:S04]  /*27190*/  STL.64 [R1+0x538], R2 ;  /* 0x0005380201007387 */ /* 0x000fe80000100a00 */
[----:B------:R1:W-:Y:S04]  /*271a0*/  STL.64 [R1+0xcb0], R2 ;  /* 0x000cb00201007387 */ /* 0x0003e80000100a00 */
[----:B------:R-:W-:Y:S01]  /*271b0*/  STL.64 [R1+0x570], R226 ;  /* 0x000570e201007387 */ /* 0x000fe20000100a00 */
[----:B------:R-:W-:-:S03]  /*271c0*/  IMAD.WIDE R12, R135, 0x4, R208 ;  /* 0x00000004870c7825 */ /* 0x000fc600078e02d0 */
[----:B------:R-:W-:Y:S01]  /*271d0*/  STL.64 [R1+0xcb8], R226 ;  /* 0x000cb8e201007387 */ /* 0x000fe20000100a00 */
[----:B-1----:R-:W-:-:S03]  /*271e0*/  IMAD.WIDE R2, R135, 0x4, R212 ;  /* 0x0000000487027825 */ /* 0x002fc600078e02d4 */
[----:B------:R-:W-:Y:S04]  /*271f0*/  STL.64 [R1+0x5c8], R248 ;  /* 0x0005c8f801007387 */ /* 0x000fe80000100a00 */
[----:B------:R-:W-:Y:S01]  /*27200*/  STL.64 [R1+0xcc0], R248 ;  /* 0x000cc0f801007387 */ /* 0x000fe20000100a00 */
[----:B------:R-:W-:-:S03]  /*27210*/  IMAD.WIDE R4, R135, 0x4, R210 ;  /* 0x0000000487047825 */ /* 0x000fc600078e02d2 */
[----:B------:R1:W-:Y:S01]  /*27220*/  STL.64 [R1+0x3a8], R2 ;  /* 0x0003a80201007387 */ /* 0x0003e20000100a00 */
[----:B------:R-:W-:-:S03]  /*27230*/  IMAD.WIDE R224, R135, 0x4, R216 ;  /* 0x0000000487e07825 */ /* 0x000fc600078e02d8 */
[----:B------:R-:W-:Y:S01]  /*27240*/  STL.64 [R1+0x628], R12 ;  /* 0x0006280c01007387 */ /* 0x000fe20000100a00 */
[----:B------:R-:W-:-:S04]  /*27250*/  IMAD.WIDE R132, R135, 0x4, R218 ;  /* 0x0000000487847825 */ /* 0x000fc800078e02da */
[----:B-1----:R-:W-:-:S04]  /*27260*/  IMAD.WIDE R2, R135, 0x4, R214 ;  /* 0x0000000487027825 */ /* 0x002fc800078e02d6 */
[C---:B------:R-:W-:Y:S01]  /*27270*/  IMAD.WIDE R242, R135.reuse, 0x4, R220 ;  /* 0x0000000487f27825 */ /* 0x040fe200078e02dc */
[----:B------:R1:W-:Y:S03]  /*27280*/  STL.64 [R1+0x3c0], R2 ;  /* 0x0003c00201007387 */ /* 0x0003e60000100a00 */
[C---:B------:R-:W-:Y:S01]  /*27290*/  IMAD.WIDE R246, R135.reuse, 0x4, R222 ;  /* 0x0000000487f67825 */ /* 0x040fe200078e02de */
[----:B------:R-:W-:Y:S04]  /*272a0*/  STL.64 [R1+0x678], R4 ;  /* 0x0006780401007387 */ /* 0x000fe80000100a00 */
[----:B------:R-:W-:Y:S01]  /*272b0*/  STL.64 [R1+0x3e0], R224 ;  /* 0x0003e0e001007387 */ /* 0x000fe20000100a00 */
[----:B------:R-:W-:-:S04]  /*272c0*/  IMAD.WIDE R248, R135, 0x4, R230 ;  /* 0x0000000487f87825 */ /* 0x000fc800078e02e6 */
[C---:B-1----:R-:W-:Y:S01]  /*272d0*/  IMAD.WIDE R2, R135.reuse, 0x4, R228 ;  /* 0x0000000487027825 */ /* 0x042fe200078e02e4 */
[----:B------:R-:W-:Y:S03]  /*272e0*/  STL.64 [R1+0x410], R132 ;  /* 0x0004108401007387 */ /* 0x000fe60000100a00 */
[C---:B------:R-:W-:Y:S01]  /*272f0*/  IMAD.WIDE R138, R135.reuse, 0x4, R232 ;  /* 0x00000004878a7825 */ /* 0x040fe200078e02e8 */
[----:B------:R-:W-:Y:S03]  /*27300*/  STL.64 [R1+0x540], R242 ;  /* 0x000540f201007387 */ /* 0x000fe60000100a00 */
[C---:B------:R-:W-:Y:S01]  /*27310*/  IMAD.WIDE R240, R135.reuse, 0x4, R234 ;  /* 0x0000000487f07825 */ /* 0x040fe200078e02ea */
[----:B------:R-:W-:Y:S03]  /*27320*/  STL.64 [R1+0x598], R246 ;  /* 0x000598f601007387 */ /* 0x000fe60000100a00 */
[C---:B------:R-:W-:Y:S01]  /*27330*/  IMAD.WIDE R140, R135.reuse, 0x4, R236 ;  /* 0x00000004878c7825 */ /* 0x040fe200078e02ec */
[----:B------:R1:W-:Y:S03]  /*27340*/  STL.64 [R1+0x360], R2 ;  /* 0x0003600201007387 */ /* 0x0003e60000100a00 */
[C---:B------:R-:W-:Y:S01]  /*27350*/  IMAD.WIDE R244, R135.reuse, 0x4, R238 ;  /* 0x0000000487f47825 */ /* 0x040fe200078e02ee */
[----:B------:R-:W-:Y:S04]  /*27360*/  STL.64 [R1+0x5d8], R28 ;  /* 0x0005d81c01007387 */ /* 0x000fe80000100a00 */
        /* <DEDUP_REMOVED lines=8> */
[----:B------:R-:W-:Y:S04]  /*273f0*/  STL.64 [R1+0x560], R244 ;  /* 0x000560f401007387 */ /* 0x000fe80000100a00 */
[----:B------:R-:W-:Y:S01]  /*27400*/  STL.64 [R1+0x5c0], R130 ;  /* 0x0005c08201007387 */ /* 0x000fe20000100a00 */
[----:B------:R-:W-:-:S03]  /*27410*/  IMAD.WIDE R124, R135, 0x4, R110 ;  /* 0x00000004877c7825 */ /* 0x000fc600078e026e */
[----:B------:R-:W-:Y:S04]  /*27420*/  STL.64 [R1+0x308], R136 ;  /* 0x0003088801007387 */ /* 0x000fe80000100a00 */
[----:B------:R-:W-:Y:S01]  /*27430*/  STL.64 [R1+0x630], R128 ;  /* 0x0006308001007387 */ /* 0x000fe20000100a00 */
[----:B-1----:R-:W-:-:S03]  /*27440*/  IMAD.WIDE R2, R135, 0x4, R108 ;  /* 0x0000000487027825 */ /* 0x002fc600078e026c */
        /* <DEDUP_REMOVED lines=27> */
[----:B------:R1:W-:Y:S01]  /*27600*/  STL.64 [R1+0x268], R94 ;  /* 0x0002685e01007387 */ /* 0x0003e20000100a00 */
        /* <DEDUP_REMOVED lines=22> */
[----:B------:R-:W-:Y:S04]  /*27770*/  STL.64 [R1+0x260], R70 ;  /* 0x0002604601007387 */ /* 0x000fe80000100a00 */
[----:B------:R-:W-:Y:S04]  /*27780*/  STL.64 [R1+0x2a8], R68 ;  /* 0x0002a84401007387 */ /* 0x000fe80000100a00 */
[----:B------:R-:W-:Y:S04]  /*27790*/  STL.64 [R1+0x330], R66 ;  /* 0x0003304201007387 */ /* 0x000fe80000100a00 */
[----:B------:R3:W-:Y:S04]  /*277a0*/  STL.64 [R1+0x1d8], R62 ;  /* 0x0001d83e01007387 */ /* 0x0007e80000100a00 */
[----:B------:R4:W-:Y:S04]  /*277b0*/  STL.64 [R1+0x530], R64 ;  /* 0x0005304001007387 */ /* 0x0009e80000100a00 */
[----:B------:R4:W-:Y:S04]  /*277c0*/  STL.64 [R1+0x1c0], R60 ;  /* 0x0001c03c01007387 */ /* 0x0009e80000100a00 */
[----:B------:R-:W2:Y:S04]  /*277d0*/  LDL.LU.64 R188, [R1+0x688] ;  /* 0x0006880001bc7983 */ /* 0x000ea80000300a00 */
[----:B------:R-:W2:Y:S04]  /*277e0*/  LDL.LU.64 R190, [R1+0x698] ;  /* 0x0006980001be7983 */ /* 0x000ea80000300a00 */
        /* <DEDUP_REMOVED lines=10> */
[----:B------:R-:W-:-:S03]  /*27890*/  IMAD.MOV.U32 R54, RZ, RZ, R94 ;  /* 0x000000ffff367224 */ /* 0x000fc600078e005e */
[----:B------:R-:W2:Y:S01]  /*278a0*/  LDL.64 R48, [R1+0x518] ;  /* 0x0005180001307983 */ /* 0x000ea20000100a00 */
[----:B------:R-:W-:-:S03]  /*278b0*/  MOV R55, R95 ;  /* 0x0000005f00377202 */ /* 0x000fc60000000f00 */
[----:B------:R-:W4:Y:S04]  /*278c0*/  LDL.64 R50, [R1+0x400] ;  /* 0x0004000001327983 */ /* 0x000f280000100a00 */
[----:B------:R-:W4:Y:S04]  /*278d0*/  LDL.64 R52, [R1+0x3f8] ;  /* 0x0003f80001347983 */ /* 0x000f280000100a00 */
[----:B------:R-:W4:Y:S04]  /*278e0*/  LDL.64 R92, [R1+0x3b8] ;  /* 0x0003b800015c7983 */ /* 0x000f280000100a00 */
[----:B-1----:R-:W4:Y:S04]  /*278f0*/  LDL.64 R94, [R1+0x3a8] ;  /* 0x0003a800015e7983 */ /* 0x002f280000100a00 */
[----:B------:R-:W4:Y:S01]  /*27900*/  LDL.64 R122, [R1+0x360] ;  /* 0x00036000017a7983 */ /* 0x000f220000100a00 */
[----:B------:R-:W-:Y:S01]  /*27910*/  IMAD.WIDE R238, R135, 0x4, R58 ;  /* 0x0000000487ee7825 */ /* 0x000fe200078e023a */
[----:B------:R-:W-:-:S02]  /*27920*/  MOV R59, R63 ;  /* 0x0000003f003b7202 */ /* 0x000fc40000000f00 */
[----:B------:R-:W4:Y:S01]  /*27930*/  LDL.64 R108, [R1+0x420] ;  /* 0x00042000016c7983 */ /* 0x000f220000100a00 */
[----:B------:R-:W-:-:S03]  /*27940*/  IMAD.WIDE R236, R135, 0x4, R56 ;  /* 0x0000000487ec7825 */ /* 0x000fc600078e0238 */
[----:B------:R-:W4:Y:S01]  /*27950*/  LDL.64 R110, [R1+0x3f0] ;  /* 0x0003f000016e7983 */ /* 0x000f220000100a00 */
[----:B------:R-:W-:Y:S02]  /*27960*/  IMAD.MOV.U32 R58, RZ, RZ, R62 ;  /* 0x000000ffff3a7224 */ /* 0x000fe400078e003e */
[----:B------:R-:W-:Y:S01]  /*27970*/  IMAD.MOV.U32 R56, RZ, RZ, R78 ;  /* 0x000000ffff387224 */ /* 0x000fe200078e004e */
[----:B---3--:R-:W3:Y:S01]  /*27980*/  LDL.64 R62, [R1+0x550] ;  /* 0x00055000013e7983 */ /* 0x008ee20000100a00 */
[----:B------:R-:W-:-:S03]  /*27990*/  IMAD.MOV.U32 R57, RZ, RZ, R79 ;  /* 0x000000ffff397224 */ /* 0x000fc600078e004f */
[----:B------:R-:W3:Y:S04]  /*279a0*/  LDL.64 R78, [R1+0x510] ;  /* 0x00051000014e7983 */ /* 0x000ee80000100a00 */
[----:B------:R-:W3:Y:S04]  /*279b0*/  LDL.64 R126, [R1+0x3c0] ;  /* 0x0003c000017e7983 */ /* 0x000ee80000100a00 */
[----:B--2---:R-:W-:Y:S04]  /*279c0*/  LDGSTS.E [R143+0x50000], desc[UR22][R48.64], P2 ;  /* 0x50000000308f7fae */ /* 0x004fe800091a1016 */
[----:B----4-:R-:W-:Y:S04]  /*279d0*/  LDGSTS.E [R143+0x50400], desc[UR22][R50.64], P2 ;  /* 0x50400000328f7fae */ /* 0x010fe800091a1016 */
        /* <DEDUP_REMOVED lines=8> */
[----:B------:R-:W3:Y:S04]  /*27a60*/  LDL.LU.64 R136, [R1+0xcc8] ;  /* 0x000cc80001887983 */ /* 0x000ee80000300a00 */
[----:B------:R-:W2:Y:S04]  /*27a70*/  LDL.64 R92, [R1+0x578] ;  /* 0x00057800015c7983 */ /* 0x000ea80000100a00 */
[----:B------:R-:W4:Y:S04]  /*27a80*/  LDL.64 R94, [R1+0x558] ;  /* 0x00055800015e7983 */ /* 0x000f280000100a00 */
[----:B------:R-:W2:Y:S04]  /*27a90*/  LDL.64 R122, [R1+0x528] ;  /* 0x00052800017a7983 */ /* 0x000ea80000100a00 */
[----:B------:R-:W2:Y:S01]  /*27aa0*/  LDL.64 R124, [R1+0x418] ;  /* 0x00041800017c7983 */ /* 0x000ea20000100a00 */
        /* <DEDUP_REMOVED lines=32> */
[----:B------:R-:W3:Y:S04]  /*27cb0*/  LDL.64 R108, [R1+0x5a8] ;  /* 0x0005a800016c7983 */ /* 0x000ee80000100a00 */
[----:B------:R-:W3:Y:S04]  /*27cc0*/  LDL.64 R126, [R1+0x590] ;  /* 0x00059000017e7983 */ /* 0x000ee80000100a00 */
[----:B------:R-:W-:Y:S04]  /*27cd0*/  LDGSTS.E [R136+0x53c80], desc[UR22][R190.64], P2 ;  /* 0x53c80000be887fae */ /* 0x000fe800091a1016 */
[----:B------:R-:W3:Y:S04]  /*27ce0*/  LDL.LU.64 R226, [R1+0xcb8] ;  /* 0x000cb80001e27983 */ /* 0x000ee80000300a00 */
[----:B--2---:R-:W-:Y:S04]  /*27cf0*/  LDGSTS.E [R137+0x50100], desc[UR22][R92.64], P2 ;  /* 0x501000005c897fae */ /* 0x004fe800091a1016 */
[----:B------:R-:W2:Y:S04]  /*27d00*/  LDL.64 R110, [R1+0x568] ;  /* 0x00056800016e7983 */ /* 0x000ea80000100a00 */
[----:B----4-:R-:W-:Y:S04]  /*27d10*/  LDGSTS.E [R137+0x50500], desc[UR22][R94.64], P2 ;  /* 0x505000005e897fae */ /* 0x010fe800091a1016 */
[----:B------:R-:W4:Y:S04]  /*27d20*/  LDL.LU.64 R2, [R1+0xcb0] ;  /* 0x000cb00001027983 */ /* 0x000f280000300a00 */
[----:B------:R-:W-:Y:S04]  /*27d30*/  LDGSTS.E [R137+0x50900], desc[UR22][R122.64], P2 ;  /* 0x509000007a897fae */ /* 0x000fe800091a1016 */
[----:B------:R-:W2:Y:S04]  /*27d40*/  LDL.LU.64 R8, [R1+0xca8] ;  /* 0x000ca80001087983 */ /* 0x000ea80000300a00 */
[----:B------:R-:W-:Y:S04]  /*27d50*/  LDGSTS.E [R137+0x50d00], desc[UR22][R124.64], P2 ;  /* 0x50d000007c897fae */ /* 0x000fe800091a1016 */
[----:B------:R-:W2:Y:S04]  /*27d60*/  LDL.64 R122, [R1+0x5e8] ;  /* 0x0005e800017a7983 */ /* 0x000ea80000100a00 */
[----:B------:R-:W-:Y:S04]  /*27d70*/  LDGSTS.E [R137+0x51100], desc[UR22][R224.64], P2 ;  /* 0x51100000e0897fae */ /* 0x000fe800091a1016 */
[----:B------:R-:W2:Y:S04]  /*27d80*/  LDL.64 R124, [R1+0x5d0] ;  /* 0x0005d000017c7983 */ /* 0x000ea80000100a00 */
[----:B------:R-:W-:Y:S04]  /*27d90*/  LDGSTS.E [R137+0x51500], desc[UR22][R138.64], P2 ;  /* 0x515000008a897fae */ /* 0x000fe800091a1016 */
[----:B------:R-:W2:Y:S01]  /*27da0*/  LDL.LU.64 R224, [R1+0xca0] ;  /* 0x000ca00001e07983 */ /* 0x000ea20000300a00 */
[----:B------:R-:W-:-:S03]  /*27db0*/  IMAD.WIDE R218, R135, 0x4, R42 ;  /* 0x0000000487da7825 */ /* 0x000fc600078e022a */
[----:B------:R-:W-:Y:S04]  /*27dc0*/  LDGSTS.E [R137+0x51900], desc[UR22][R250.64], P2 ;  /* 0x51900000fa897fae */ /* 0x000fe800091a1016 */
        /* <DEDUP_REMOVED lines=14> */
[----:B------:R-:W4:Y:S04]  /*27eb0*/  LDL.LU.64 R250, [R1+0xc90] ;  /* 0x000c900001fa7983 */ /* 0x000f280000300a00 */
[----:B---3--:R-:W-:Y:S04]  /*27ec0*/  LDGSTS.E [R138+0x50180], desc[UR22][R108.64], P2 ;  /* 0x501800006c8a7fae */ /* 0x008fe800091a1016 */
[----:B------:R-:W-:Y:S04]  /*27ed0*/  LDGSTS.E [R138+0x50580], desc[UR22][R126.64], P2 ;  /* 0x505800007e8a7fae */ /* 0x000fe800091a1016 */
[----:B--2---:R-:W-:Y:S04]  /*27ee0*/  LDGSTS.E [R138+0x50980], desc[UR22][R110.64], P2 ;  /* 0x509800006e8a7fae */ /* 0x004fe800091a1016 */
[----:B----4-:R-:W-:Y:S04]  /*27ef0*/  LDGSTS.E [R138+0x50d80], desc[UR22][R2.64], P2 ;  /* 0x50d80000028a7fae */ /* 0x010fe800091a1016 */
[----:B------:R-:W2:Y:S01]  /*27f00*/  LDL.64 R126, [R1+0x620] ;  /* 0x00062000017e7983 */ /* 0x000ea20000100a00 */
        /* <DEDUP_REMOVED lines=21> */
[----:B------:R-:W2:Y:S04]  /*28060*/  LDL.LU.64 R240, [R1+0xc78] ;  /* 0x000c780001f07983 */ /* 0x000ea80000300a00 */
[----:B---3--:R-:W-:Y:S04]  /*28070*/  LDGSTS.E [R139+0x50a00], desc[UR22][R2.64], P2 ;  /* 0x50a00000028b7fae */ /* 0x008fe800091a1016 */
[----:B------:R-:W-:Y:S04]  /*28080*/  LDGSTS.E [R139+0x50e00], desc[UR22][R226.64], P2 ;  /* 0x50e00000e28b7fae */ /* 0x000fe800091a1016 */
[----:B------:R-:W-:Y:S04]  /*28090*/  LDGSTS.E [R139+0x51200], desc[UR22][R242.64], P2 ;  /* 0x51200000f28b7fae */ /* 0x000fe800091a1016 */
[----:B------:R-:W3:Y:S04]  /*280a0*/  LDL.LU.64 R2, [R1+0xc70] ;  /* 0x000c700001027983 */ /* 0x000ee80000300a00 */
[----:B------:R-:W2:Y:S04]  /*280b0*/  LDL.LU.64 R226, [R1+0xc68] ;  /* 0x000c680001e27983 */ /* 0x000ea80000300a00 */
[----:B------:R-:W2:Y:S04]  /*280c0*/  LDL.LU.64 R242, [R1+0xc60] ;  /* 0x000c600001f27983 */ /* 0x000ea80000300a00 */
[----:B------:R-:W-:Y:S01]  /*280d0*/  LDGSTS.E [R139+0x51600], desc[UR22][R140.64], P2 ;  /* 0x516000008c8b7fae */ /* 0x000fe200091a1016 */
[----:B------:R-:W-:-:S03]  /*280e0*/  IMAD.WIDE R214, R135, 0x4, R38 ;  /* 0x0000000487d67825 */ /* 0x000fc600078e0226 */
[----:B------:R-:W-:Y:S01]  /*280f0*/  LDGSTS.E [R139+0x51a00], desc[UR22][R118.64], P2 ;  /* 0x51a00000768b7fae */ /* 0x000fe200091a1016 */
[----:B------:R-:W-:-:S03]  /*28100*/  IMAD.WIDE R148, R135, 0x4, R148 ;  /* 0x0000000487947825 */ /* 0x000fc600078e0294 */
[----:B------:R-:W-:Y:S04]  /*28110*/  LDGSTS.E [R139+0x51e00], desc[UR22][R102.64], P2 ;  /* 0x51e00000668b7fae */ /* 0x000fe800091a1016 */
[----:B------:R-:W2:Y:S01]  /*28120*/  LDL.LU.64 R140, [R1+0xc58] ;  /* 0x000c5800018c7983 */ /* 0x000ea20000300a00 */
        /* <DEDUP_REMOVED lines=21> */
[----:B--2---:R-:W-:Y:S04]  /*28280*/  LDGSTS.E [R140+0x50280], desc[UR22][R126.64], P2 ;  /* 0x502800007e8c7fae */ /* 0x004fe800091a1016 */
        /* <DEDUP_REMOVED lines=26> */
[----:B------:R-:W5:Y:S04]  /*28430*/  LDL.LU.64 R250, [R1+0xc48] ;  /* 0x000c480001fa7983 */ /* 0x000f680000300a00 */
        /* <DEDUP_REMOVED lines=13> */
[----:B----4-:R-:W-:Y:S04]  /*28510*/  LDGSTS.E [R142+0x50780], desc[UR22][R132.64], P2 ;  /* 0x50780000848e7fae */ /* 0x010fe800091a1016 */
[----:B------:R-:W-:Y:S04]  /*28520*/  LDGSTS.E [R142+0x50b80], desc[UR22][R8.64], P2 ;  /* 0x50b80000088e7fae */ /* 0x000fe800091a1016 */
[----:B------:R-:W5:Y:S04]  /*28530*/  LDL.LU.64 R226, [R1+0xc10] ;  /* 0x000c100001e27983 */ /* 0x000f680000300a00 */
[----:B------:R-:W5:Y:S01]  /*28540*/  LDL.LU.64 R132, [R1+0xc08] ;  /* 0x000c080001847983 */ /* 0x000f620000300a00 */
[----:B------:R-:W-:-:S03]  /*28550*/  IMAD.WIDE R208, R135, 0x4, R30 ;  /* 0x0000000487d07825 */ /* 0x000fc600078e021e */
[----:B------:R1:W-:Y:S01]  /*28560*/  LDGSTS.E [R142+0x50f80], desc[UR22][R4.64], P2 ;  /* 0x50f80000048e7fae */ /* 0x0003e200091a1016 */
[----:B------:R-:W-:-:S03]  /*28570*/  IMAD.WIDE R154, R135, 0x4, R154 ;  /* 0x00000004879a7825 */ /* 0x000fc600078e029a */
[----:B------:R3:W-:Y:S01]  /*28580*/  LDGSTS.E [R142+0x51380], desc[UR22][R32.64], P2 ;  /* 0x51380000208e7fae */ /* 0x0007e200091a1016 */
[----:B------:R-:W-:-:S03]  /*28590*/  IMAD.WIDE R170, R135, 0x4, R20 ;  /* 0x0000000487aa7825 */ /* 0x000fc600078e0214 */
[----:B------:R3:W-:Y:S01]  /*285a0*/  LDGSTS.E [R142+0x51780], desc[UR22][R128.64], P2 ;  /* 0x51780000808e7fae */ /* 0x0007e200091a1016 */
[----:B------:R-:W-:-:S03]  /*285b0*/  IMAD.WIDE R186, R135, 0x4, R186 ;  /* 0x0000000487ba7825 */ /* 0x000fc600078e02ba */
[----:B------:R3:W-:Y:S01]  /*285c0*/  LDGSTS.E [R142+0x51b80], desc[UR22][R112.64], P2 ;  /* 0x51b80000708e7fae */ /* 0x0007e200091a1016 */
[----:B------:R-:W-:-:S03]  /*285d0*/  IMAD.WIDE R202, R135, 0x4, R202 ;  /* 0x0000000487ca7825 */ /* 0x000fc600078e02ca */
[----:B------:R3:W-:Y:S04]  /*285e0*/  LDGSTS.E [R142+0x51f80], desc[UR22][R96.64], P2 ;  /* 0x51f80000608e7fae */ /* 0x0007e800091a1016 */
        /* <DEDUP_REMOVED lines=8> */
[----:B------:R-:W0:Y:S01]  /*28670*/  LDGDEPBAR ;  /* 0x00000000000079af */ /* 0x000e220000000000 */
[----:B------:R-:W-:-:S02]  /*28680*/  VIADD R0, R0, 0xfffffcfe ;  /* 0xfffffcfe00007836 */ /* 0x000fc40000000000 */
[----:B-1----:R-:W-:-:S03]  /*28690*/  VIADD R4, R252, 0xfffffcff ;  /* 0xfffffcfffc047836 */ /* 0x002fc60000000000 */
[----:B------:R-:W-:Y:S02]  /*286a0*/  ISETP.GE.U32.AND P3, PT, R0, 0x7ffffc7f, PT ;  /* 0x7ffffc7f0000780c */ /* 0x000fe40003f66070 */
[----:B------:R-:W-:Y:S01]  /*286b0*/  ISETP.GE.U32.AND P2, PT, R4, 0x7ffffc80, PT ;  /* 0x7ffffc800400780c */ /* 0x000fe20003f46070 */
[----:B------:R-:W-:-:S04]  /*286c0*/  DEPBAR.LE SB0, 0xa ;  /* 0x000082800000791a */ /* 0x000fc80000000000 */
[----:B--2---:R-:W-:-:S04]  /*286d0*/  SHF.R.S32.HI R0, RZ, 0x1f, R2 ;  /* 0x0000001fff007819 */ /* 0x004fc80000011402 */
[C---:B------:R-:W-:Y:S01]  /*286e0*/  SHF.L.U64.HI R0, R2.reuse, 0x2, R0 ;  /* 0x0000000202007819 */ /* 0x040fe20000010200 */
[----:B------:R-:W-:Y:S01]  /*286f0*/  IMAD.SHL.U32 R2, R2, 0x4, RZ ;  /* 0x0000000402027824 */ /* 0x000fe200078e00ff */
[----:B------:R-:W-:Y:S06]  /*28700*/  BAR.SYNC.DEFER_BLOCKING 0x0 ;  /* 0x0000000000007b1d */ /* 0x000fec0000010000 */
[----:B---3--:R-:W-:Y:S05]  /*28710*/  @!P0 BRA `(.L_x_6) ;  /* 0x0000000000848947 */ /* 0x008fea0003800000 */
[----:B------:R-:W-:Y:S04]  /*28720*/  LDS.128 R4, [R134+0x70000] ;  /* 0x0700000086047984 */ /* 0x000fe80000000c00 */
        /* <DEDUP_REMOVED lines=30> */
[----:B------:R-:W1:Y:S02]  /*28910*/  LDS.128 R128, [R134+0x701f0] ;  /* 0x0701f00086807984 */ /* 0x000e640000000c00 */
[----:B-1----:R1:W-:Y:S02]  /*28920*/  STTM.x128 tmem[UR11+0x80], R4 ;  /* 0x00008004000079ed */ /* 0x0023e400083c000b */
.L_x_6:
[----:B------:R-:W2:Y:S01]  /*28930*/  LDC R252, c[0x0][0x3a0] ;  /* 0x0000e800fffc7b82 */ /* 0x000ea20000000800 */
[----:B-----5:R-:W-:Y:S01]  /*28940*/  IADD3 R226, P4, PT, R226, R2, RZ ;  /* 0x00000002e2e27210 */ /* 0x020fe20007f9e0ff */
[----:B------:R-:W3:Y:S01]  /*28950*/  FENCE.VIEW.ASYNC.T ;  /* 0x00000000000073c6 */ /* 0x000ee20000000200 */
[----:B------:R-:W-:Y:S01]  /*28960*/  ISETP.NE.U32.AND P0, PT, RZ, UR8, PT ;  /* 0x00000008ff007c0c */ /* 0x000fe2000bf05070 */
[----:B------:R-:W-:-:S04]  /*28970*/  UIADD3 UR12, UPT, UPT, UR10, 0x80, URZ ;  /* 0x000000800a0c7890 */ /* 0x000fc8000fffe0ff */
[----:B---3--:R-:W-:Y:S01]  /*28980*/  BAR.SYNC.DEFER_BLOCKING 0x0 ;  /* 0x0000000000007b1d */ /* 0x008fe20000010000 */
[----:B------:R-:W-:Y:S01]  /*28990*/  IMAD.X R227, R227, 0x1, R0, P4 ;  /* 0x00000001e3e37824 */ /* 0x000fe200020e0600 */
[----:B------:R-:W-:-:S06]  /*289a0*/  IADD3 R224, P5, PT, R224, R2, RZ ;  /* 0x00000002e0e07210 */ /* 0x000fcc0007fbe0ff */
[----:B-1----:R-:W1:Y:S01]  /*289b0*/  LDC R4, c[0x0][0x3a0] ;  /* 0x0000e800ff047b82 */ /* 0x002e620000000800 */
[----:B------:R-:W-:-:S07]  /*289c0*/  IMAD.X R225, R225, 0x1, R0, P5 ;  /* 0x00000001e1e17824 */ /* 0x000fce00028e0600 */
[----:B------:R-:W3:Y:S01]  /*289d0*/  LDC R5, c[0x0][0x3a0] ;  /* 0x0000e800ff057b82 */ /* 0x000ee20000000800 */
[----:B--2---:R-:W-:-:S07]  /*289e0*/  IADD3 R252, PT, PT, R252, 0x7f, RZ ;  /* 0x0000007ffcfc7810 */ /* 0x004fce0007ffe0ff */
[----:B------:R-:W2:Y:S01]  /*289f0*/  LDC R6, c[0x0][0x3a0] ;  /* 0x0000e800ff067b82 */ /* 0x000ea20000000800 */
[----:B------:R-:W-:-:S13]  /*28a00*/  ISETP.LT.OR P4, PT, R252, 0x80, P0 ;  /* 0x00000080fc00780c */ /* 0x000fda0000781670 */
[----:B-1----:R-:W-:Y:S05]  /*28a10*/  @P4 BRA `(.L_x_7) ;  /* 0x0000000400384947 */ /* 0x002fea0003800000 */
[----:B------:R-:W-:Y:S01]  /*28a20*/  USHF.R.U32.HI UR70, URZ, 0x4, UR9 ;  /* 0x00000004ff467899 */ /* 0x000fe20008011609 */
[----:B------:R-:W-:Y:S01]  /*28a30*/  UMOV UR20, URZ ;  /* 0x000000ff00147c82 */ /* 0x000fe20008000000 */
[----:B------:R-:W-:Y:S02]  /*28a40*/  UIADD3 UR28, UPT, UPT, UR10, 0x88, URZ ;  /* 0x000000880a1c7890 */ /* 0x000fe4000fffe0ff */
[----:B------:R-:W-:Y:S02]  /*28a50*/  USGXT.U32 UR70, UR70, 0xe ;  /* 0x0000000e4646789a */ /* 0x000fe40008000000 */
[----:B------:R-:W-:Y:S02]  /*28a60*/  UIADD3 UR77, UPT, UPT, UR10, 0x90, URZ ;  /* 0x000000900a4d7890 */ /* 0x000fe4000fffe0ff */
[----:B------:R-:W-:Y:S02]  /*28a70*/  UIADD3 UR60, UP1, UPT, UR70, 0x2, URZ ;  /* 0x00000002463c7890 */ /* 0x000fe4000ff3e0ff */
[----:B------:R-:W-:-:S02]  /*28a80*/  UIADD3 UR13, UPT, UPT, UR10, 0x98, URZ ;  /* 0x000000980a0d7890 */ /* 0x000fc4000fffe0ff */
[----:B------:R-:W-:Y:S02]  /*28a90*/  UIADD3.X UR61, UPT, UPT, UR20, 0x40004040, URZ, UP1, !UPT ;  /* 0x40004040143d7890 */ /* 0x000fe40008ffe4ff */
[----:B------:R-:W-:Y:S02]  /*28aa0*/  UIADD3 UR6, UPT, UPT, UR10, 0xa0, URZ ;  /* 0x000000a00a067890 */ /* 0x000fe4000fffe0ff */
[----:B------:R-:W-:Y:S02]  /*28ab0*/  UIADD3.64 UR66, UPT, UPT, UR60, 0x2, URZ ;  /* 0x000000023c427897 */ /* 0x000fe4000fffe0ff */
[----:B------:R-:W-:Y:S02]  /*28ac0*/  UIADD3.64 UR58, UPT, UPT, UR60, 0x4, URZ ;  /* 0x000000043c3a7897 */ /* 0x000fe4000fffe0ff */
[----:B------:R-:W-:Y:S02]  /*28ad0*/  UIADD3.64 UR56, UPT, UPT, UR60, 0x3fe, URZ ;  /* 0x000003fe3c387897 */ /* 0x000fe4000fffe0ff */
[----:B------:R-:W-:-:S02]  /*28ae0*/  UIADD3 UR5, UPT, UPT, UR10, 0xa8, URZ ;  /* 0x000000a80a057890 */ /* 0x000fc4000fffe0ff */
[----:B------:R-:W-:Y:S02]  /*28af0*/  UIADD3.64 UR54, UPT, UPT, UR60, 0x400, URZ ;  /* 0x000004003c367897 */ /* 0x000fe4000fffe0ff */
[----:B------:R-:W-:Y:S02]  /*28b00*/  UIADD3 UR7, UPT, UPT, UR10, 0xb0, URZ ;  /* 0x000000b00a077890 */ /* 0x000fe4000fffe0ff */
[----:B------:R-:W-:Y:S01]  /*28b10*/  UIADD3.64 UR52, UPT, UPT, UR60, 0x402, URZ ;  /* 0x000004023c347897 */ /* 0x000fe2000fffe0ff */
[----:B------:R-:W-:Y:S01]  /*28b20*/  UMOV UR72, 0x0 ;  /* 0x0000000000487882 */ /* 0x000fe20000000000 */
[----:B------:R-:W-:Y:S01]  /*28b30*/  UMOV UR73, 0x8200910 ;  /* 0x0820091000497882 */ /* 0x000fe20000000000 */
[----:B------:R-:W-:Y:S02]  /*28b40*/  UIADD3 UR8, UPT, UPT, UR10, 0xb8, URZ ;  /* 0x000000b80a087890 */ /* 0x000fe4000fffe0ff */
[----:B------:R-:W-:Y:S01]  /*28b50*/  UIADD3.64 UR50, UPT, UPT, UR60, 0x404, URZ ;  /* 0x000004043c327897 */ /* 0x000fe2000fffe0ff */
[----:B------:R-:W-:Y:S01]  /*28b60*/  UMOV UR71, 0x40004040 ;  /* 0x4000404000477882 */ /* 0x000fe20000000000 */
[----:B------:R-:W-:Y:S01]  /*28b70*/  UMOV UR68, 0x0 ;  /* 0x0000000000447882 */ /* 0x000fe20000000000 */
[----:B------:R-:W-:Y:S01]  /*28b80*/  UMOV UR69, 0x8200910 ;  /* 0x0820091000457882 */ /* 0x000fe20000000000 */
[----:B------:R-:W-:-:S02]  /*28b90*/  UIADD3 UR14, UPT, UPT, UR10, 0xc0, URZ ;  /* 0x000000c00a0e7890 */ /* 0x000fc4000fffe0ff */
[----:B------:R1:W-:Y:S01]  /*28ba0*/  UTCHMMA tmem[UR12], gdesc[UR70], tmem[UR10], tmem[UR72], idesc[UR73], !UPT ;  /* 0x00ff48460c0079ea */ /* 0x0003e2000f80000a */
[----:B------:R-:W-:Y:S02]  /*28bb0*/  UIADD3.64 UR48, UPT, UPT, UR60, 0x7fe, URZ ;  /* 0x000007fe3c307897 */ /* 0x000fe4000fffe0ff */
[----:B------:R4:W-:Y:S01]  /*28bc0*/  UTCHMMA tmem[UR28], gdesc[UR60], tmem[UR10], tmem[UR68], idesc[UR69], UPT ;  /* 0x00ff443c1c0079ea */ /* 0x0009e2000b80000a */
[----:B------:R-:W-:Y:S01]  /*28bd0*/  UMOV UR64, 0x0 ;  /* 0x0000000000407882 */ /* 0x000fe20000000000 */
[----:B------:R-:W-:Y:S01]  /*28be0*/  UMOV UR65, 0x8200910 ;  /* 0x0820091000417882 */ /* 0x000fe20000000000 */
[----:B------:R-:W-:Y:S02]  /*28bf0*/  UIADD3 UR15, UPT, UPT, UR10, 0xc8, URZ ;  /* 0x000000c80a0f7890 */ /* 0x000fe4000fffe0ff */
[----:B------:R3:W-:Y:S01]  /*28c00*/  UTCHMMA tmem[UR77], gdesc[UR66], tmem[UR10], tmem[UR64], idesc[UR65], UPT ;  /* 0x00ff40424d0079ea */ /* 0x0007e2000b80000a */
[----:B------:R-:W-:Y:S02]  /*28c10*/  UIADD3.64 UR44, UPT, UPT, UR60, 0x800, URZ ;  /* 0x000008003c2c7897 */ /* 0x000fe4000fffe0ff */
[----:B------:R-:W-:-:S02]  /*28c20*/  UIADD3 UR16, UPT, UPT, UR10, 0xd0, URZ ;  /* 0x000000d00a107890 */ /* 0x000fc4000fffe0ff */
[----:B------:R-:W-:Y:S01]  /*28c30*/  UIADD3.64 UR40, UPT, UPT, UR60, 0x802, URZ ;  /* 0x000008023c287897 */ /* 0x000fe2000fffe0ff */
[----:B-1----:R-:W-:Y:S01]  /*28c40*/  UMOV UR70, 0x0 ;  /* 0x0000000000467882 */ /* 0x002fe20000000000 */
[----:B------:R-:W-:Y:S01]  /*28c50*/  UMOV UR71, 0x8200910 ;  /* 0x0820091000477882 */ /* 0x000fe20000000000 */
[----:B------:R-:W-:Y:S02]  /*28c60*/  UIADD3 UR17, UPT, UPT, UR10, 0xd8, URZ ;  /* 0x000000d80a117890 */ /* 0x000fe4000fffe0ff */
[----:B------:R3:W-:Y:S01]  /*28c70*/  UTCHMMA tmem[UR13], gdesc[UR58], tmem[UR10], tmem[UR70], idesc[UR71], UPT ;  /* 0x00ff463a0d0079ea */ /* 0x0007e2000b80000a */
[----:B------:R-:W-:Y:S01]  /*28c80*/  UMOV UR24, UR4 ;  /* 0x0000000400187c82 */ /* 0x000fe20008000000 */
[----:B------:R-:W-:Y:S01]  /*28c90*/  UMOV UR25, URZ ;  /* 0x000000ff00197c82 */ /* 0x000fe20008000000 */
[----:B------:R-:W-:Y:S01]  /*28ca0*/  UIADD3.64 UR36, UPT, UPT, UR60, 0x804, URZ ;  /* 0x000008043c247897 */ /* 0x000fe2000fffe0ff */
[----:B------:R3:W-:Y:S01]  /*28cb0*/  UTCHMMA tmem[UR6], gdesc[UR56], tmem[UR10], tmem[UR72], idesc[UR73], UPT ;  /* 0x00ff4838060079ea */ /* 0x0007e2000b80000a */
[----:B------:R-:W-:-:S02]  /*28cc0*/  UIADD3 UR18, UPT, UPT, UR10, 0xe0, URZ ;  /* 0x000000e00a127890 */ /* 0x000fc4000fffe0ff */
[----:B------:R3:W-:Y:S01]  /*28cd0*/  UTCHMMA tmem[UR5], gdesc[UR54], tmem[UR10], tmem[UR64], idesc[UR65], UPT ;  /* 0x00ff4036050079ea */ /* 0x0007e2000b80000a */
[----:B------:R-:W-:Y:S01]  /*28ce0*/  UIADD3.64 UR32, UPT, UPT, UR60, 0xbfe, URZ ;  /* 0x00000bfe3c207897 */ /* 0x000fe2000fffe0ff */
[----:B------:R3:W-:Y:S01]  /*28cf0*/  UTCHMMA tmem[UR7], gdesc[UR52], tmem[UR10], tmem[UR68], idesc[UR69], UPT ;  /* 0x00ff4434070079ea */ /* 0x0007e2000b80000a */
[----:B------:R-:W-:Y:S02]  /*28d00*/  UIADD3 UR19, UPT, UPT, UR10, 0xe8, URZ ;  /* 0x000000e80a137890 */ /* 0x000fe4000fffe0ff */
[----:B------:R3:W-:Y:S01]  /*28d10*/  UTCHMMA tmem[UR8], gdesc[UR50], tmem[UR10], tmem[UR70], idesc[UR71], UPT ;  /* 0x00ff4632080079ea */ /* 0x0007e2000b80000a */
[----:B------:R-:W-:Y:S01]  /*28d20*/  UMOV UR76, UR24 ;  /* 0x00000018004c7c82 */ /* 0x000fe20008000000 */
[----:B----4-:R-:W-:Y:S01]  /*28d30*/  UIADD3.64 UR28, UPT, UPT, UR60, 0xc00, URZ ;  /* 0x00000c003c1c7897 */ /* 0x010fe2000fffe0ff */
[----:B------:R3:W-:Y:S01]  /*28d40*/  UTCHMMA tmem[UR14], gdesc[UR48], tmem[UR10], tmem[UR72], idesc[UR73], UPT ;  /* 0x00ff48300e0079ea */ /* 0x0007e2000b80000a */
[----:B------:R-:W-:Y:S02]  /*28d50*/  UIADD3 UR74, UPT, UPT, UR10, 0xf0, URZ ;  /* 0x000000f00a4a7890 */ /* 0x000fe4000fffe0ff */
[----:B------:R-:W-:-:S02]  /*28d60*/  UIADD3.64 UR24, UPT, UPT, UR60, 0xc02, URZ ;  /* 0x00000c023c187897 */ /* 0x000fc4000fffe0ff */
[----:B------:R-:W-:Y:S02]  /*28d70*/  UIADD3 UR75, UPT, UPT, UR10, 0xf8, URZ ;  /* 0x000000f80a4b7890 */ /* 0x000fe4000fffe0ff */
[----:B------:R-:W-:Y:S01]  /*28d80*/  UIADD3.64 UR62, UPT, UPT, UR60, 0xc04, URZ ;  /* 0x00000c043c3e7897 */ /* 0x000fe2000fffe0ff */
[----:B------:R-:W-:Y:S01]  /*28d90*/  UMOV UR46, 0x0 ;  /* 0x00000000002e7882 */ /* 0x000fe20000000000 */
[----:B------:R-:W-:Y:S01]  /*28da0*/  UMOV UR47, 0x8200910 ;  /* 0x08200910002f7882 */ /* 0x000fe20000000000 */
[----:B------:R-:W-:Y:S01]  /*28db0*/  UMOV UR42, 0x0 ;  /* 0x00000000002a7882 */ /* 0x000fe20000000000 */
[----:B------:R-:W-:Y:S01]  /*28dc0*/  UMOV UR43, 0x8200910 ;  /* 0x08200910002b7882 */ /* 0x000fe20000000000 */
[----:B------:R-:W-:Y:S01]  /*28dd0*/  UMOV UR38, 0x0 ;  /* 0x0000000000267882 */ /* 0x000fe20000000000 */
[----:B------:R-:W-:Y:S01]  /*28de0*/  UMOV UR39, 0x8200910 ;  /* 0x0820091000277882 */ /* 0x000fe20000000000 */
[----:B------:R3:W-:Y:S01]  /*28df0*/  UTCHMMA tmem[UR15], gdesc[UR44], tmem[UR10], tmem[UR46], idesc[UR47], UPT ;  /* 0x00ff2e2c0f0079ea */ /* 0x0007e2000b80000a */
        /* <DEDUP_REMOVED lines=12> */
[----:B------:R3:W-:Y:S01]  /*28ec0*/  UTCHMMA tmem[UR74], gdesc[UR24], tmem[UR10], tmem[UR26], idesc[UR27], UPT ;  /* 0x00ff1a184a0079ea */ /* 0x0007e2000b80000a */
[----:B------:R3:W-:Y:S01]  /*28ed0*/  UTCHMMA tmem[UR75], gdesc[UR62], tmem[UR10], tmem[UR20], idesc[UR21], UPT ;  /* 0x00ff143e4b0079ea */ /* 0x0007e2000b80000a */
[----:B------:R3:W-:Y:S01]  /*28ee0*/  UTCBAR [UR76], URZ ;  /* 0x000000ff4c0073e9 */ /* 0x0007e200080000ff */
[----:B------:R-:W-:Y:S01]  /*28ef0*/  NOP ;  /* 0x0000000000007918 */ /* 0x000fe20000000000 */
.L_x_7:
[----:B------:R-:W4:Y:S01]  /*28f00*/  LDL.LU.64 R18, [R1] ;  /* 0x0000000001127983 */ /* 0x000f220000300a00 */
[----:B------:R-:W-:Y:S01]  /*28f10*/  BAR.SYNC.DEFER_BLOCKING 0x0 ;  /* 0x0000000000007b1d */ /* 0x000fe20000010000 */
[----:B------:R-:W-:Y:S01]  /*28f20*/  IADD3 R130, P5, PT, R240, R2, RZ ;  /* 0x00000002f0827210 */ /* 0x000fe20007fbe0ff */
[----:B------:R-:W-:Y:S01]  /*28f30*/  VIADD R4, R4, 0xfffffcfd ;  /* 0xfffffcfd04047836 */ /* 0x000fe20000000000 */
[----:B---3--:R-:W-:-:S05]  /*28f40*/  IADD3 R5, PT, PT, R5, -0x304, RZ ;  /* 0xfffffcfc05057810 */ /* 0x008fca0007ffe0ff */
[----:B------:R-:W1:Y:S01]  /*28f50*/  LDC R38, c[0x0][0x3a0] ;  /* 0x0000e800ff267b82 */ /* 0x000e620000000800 */
[----:B------:R-:W3:Y:S04]  /*28f60*/  LDL.LU.64 R16, [R1+0x8] ;  /* 0x0000080001107983 */ /* 0x000ee80000300a00 */
[----:B------:R-:W5:Y:S01]  /*28f70*/  LDL.LU.64 R8, [R1+0x10] ;  /* 0x0000100001087983 */ /* 0x000f620000300a00 */
[--C-:B------:R-:W-:Y:S01]  /*28f80*/  IMAD.X R131, R241, 0x1, R0.reuse, P5 ;  /* 0x00000001f1837824 */ /* 0x100fe200028e0600 */
[-C--:B------:R-:W-:Y:S01]  /*28f90*/  IADD3 R126, P5, PT, R242, R2.reuse, RZ ;  /* 0x00000002f27e7210 */ /* 0x080fe20007fbe0ff */
[----:B------:R-:W2:Y:S01]  /*28fa0*/  LDC R240, c[0x0][0x3a0] ;  /* 0x0000e800fff07b82 */ /* 0x000ea20000000800 */
[----:B------:R-:W2:Y:S03]  /*28fb0*/  LDL.LU.64 R14, [R1+0x18] ;  /* 0x00001800010e7983 */ /* 0x000ea60000300a00 */
[----:B------:R-:W-:Y:S01]  /*28fc0*/  IMAD.X R127, R243, 0x1, R0, P5 ;  /* 0x00000001f37f7824 */ /* 0x000fe200028e0600 */
[----:B------:R-:W-:Y:S01]  /*28fd0*/  IADD3 R122, P5, PT, R244, R2, RZ ;  /* 0x00000002f47a7210 */ /* 0x000fe20007fbe0ff */
[----:B------:R-:W2:Y:S01]  /*28fe0*/  LDL.LU.64 R12, [R1+0x20] ;  /* 0x00002000010c7983 */ /* 0x000ea20000300a00 */
[----:B------:R-:W-:Y:S01]  /*28ff0*/  ISETP.GE.U32.AND P4, PT, R4, 0x7ffffc7e, PT ;  /* 0x7ffffc7e0400780c */ /* 0x000fe20003f86070 */
[----:B------:R-:W1:Y:S01]  /*29000*/  LDC R242, c[0x0][0x3a0] ;  /* 0x0000e800fff27b82 */ /* 0x000e620000000800 */
[----:B------:R-:W-:Y:S01]  /*29010*/  IADD3.X R123, PT, PT, R245, R0, RZ, P5, !PT ;  /* 0x00000000f57b7210 */ /* 0x000fe20002ffe4ff */
[----:B------:R-:W2:Y:S01]  /*29020*/  LDL.LU.64 R10, [R1+0x28] ;  /* 0x00002800010a7983 */ /* 0x000ea20000300a00 */
[----:B------:R-:W-:Y:S01]  /*29030*/  IADD3 R118, P5, PT, R246, R2, RZ ;  /* 0x00000002f6767210 */ /* 0x000fe20007fbe0ff */
[----:B--2---:R-:W-:-:S02]  /*29040*/  VIADD R4, R6, 0xfffffcfb ;  /* 0xfffffcfb06047836 */ /* 0x004fc40000000000 */
[----:B------:R-:W-:Y:S01]  /*29050*/  STL.64 [R1+0xc28], R208 ;  /* 0x000c28d001007387 */ /* 0x000fe20000100a00 */
[----:B------:R-:W-:Y:S01]  /*29060*/  IADD3.X R119, PT, PT, R247, R0, RZ, P5, !PT ;  /* 0x00000000f7777210 */ /* 0x000fe20002ffe4ff */
[----:B------:R-:W2:Y:S01]  /*29070*/  LDC R6, c[0x0][0x3a0] ;  /* 0x0000e800ff067b82 */ /* 0x000ea20000000800 */
[-C--:B------:R-:W-:Y:S01]  /*29080*/  IADD3 R114, P5, PT, R248, R2.reuse, RZ ;  /* 0x00000002f8727210 */ /* 0x080fe20007fbe0ff */
[----:B------:R-:W-:Y:S04]  /*29090*/  STL.64 [R1+0xc20], R154 ;  /* 0x000c209a01007387 */ /* 0x000fe80000100a00 */
[--C-:B------:R-:W-:Y:S01]  /*290a0*/  IMAD.X R115, R249, 0x1, R0.reuse, P5 ;  /* 0x00000001f9737824 */ /* 0x100fe200028e0600 */
[----:B------:R-:W-:Y:S01]  /*290b0*/  IADD3 R110, P5, PT, R250, R2, RZ ;  /* 0x00000002fa6e7210 */ /* 0x000fe20007fbe0ff */
[----:B------:R-:W-:Y:S01]  /*290c0*/  STL.64 [R1+0xc18], R170 ;  /* 0x000c18aa01007387 */ /* 0x000fe20000100a00 */
[----:B------:R-:W1:Y:S03]  /*290d0*/  LDC R241, c[0x0][0x3a0] ;  /* 0x0000e800fff17b82 */ /* 0x000e660000000800 */
[----:B------:R-:W-:Y:S01]  /*290e0*/  IMAD.X R111, R251, 0x1, R0, P5 ;  /* 0x00000001fb6f7824 */ /* 0x000fe200028e0600 */
[----:B------:R1:W-:Y:S04]  /*290f0*/  STL.64 [R1+0xc10], R186 ;  /* 0x000c10ba01007387 */ /* 0x0003e80000100a00 */
[----:B------:R1:W-:Y:S04]  /*29100*/  STL.64 [R1+0xc08], R202 ;  /* 0x000c08ca01007387 */ /* 0x0003e80000100a00 */
[----:B------:R-:W-:Y:S01]  /*29110*/  @!PT LDS RZ, [RZ] ;  /* 0x00000000fffff984 */ /* 0x000fe20000000800 */
[----:B------:R-:W-:Y:S01]  /*29120*/  @!PT LDS RZ, [RZ] ;  /* 0x00000000fffff984 */ /* 0x000fe20000000800 */
[----:B------:R-:W-:Y:S01]  /*29130*/  @!PT LDS RZ, [RZ] ;  /* 0x00000000fffff984 */ /* 0x000fe20000000800 */
[----:B------:R-:W-:Y:S01]  /*29140*/  LDGSTS.E [R134+0x70000], desc[UR22][R226.64], !P2 ;  /* 0x70000000e2867fae */ /* 0x000fe2000d1a1016 */
[----:B------:R-:W-:-:S02]  /*29150*/  ISETP.GE.U32.AND P2, PT, R4, 0x7ffffc7c, PT ;  /* 0x7ffffc7c0400780c */ /* 0x000fc40003f46070 */
[----:B------:R-:W1:Y:S01]  /*29160*/  LDC R4, c[0x0][0x3a0] ;  /* 0x0000e800ff047b82 */ /* 0x000e620000000800 */
[----:B------:R-:W-:Y:S01]  /*29170*/  LDGSTS.E [R134+0x70004], desc[UR22][R224.64], !P3 ;  /* 0x70004000e0867fae */ /* 0x000fe2000d9a1016 */
[----:B------:R-:W-:-:S03]  /*29180*/  ISETP.GE.U32.AND P3, PT, R5, 0x7ffffc7d, PT ;  /* 0x7ffffc7d0500780c */ /* 0x000fc60003f66070 */
[----:B------:R-:W-:Y:S03]  /*29190*/  LDGSTS.E [R134+0x70008], desc[UR22][R130.64], !P4 ;  /* 0x7000800082867fae */ /* 0x000fe6000e1a1016 */
[----:B------:R-:W2:Y:S07]  /*291a0*/  LDC R5, c[0x0][0x3a0] ;  /* 0x0000e800ff057b82 */ /* 0x000eae0000000800 */
[----:B------:R-:W-:Y:S04]  /*291b0*/  LDGSTS.E [R134+0x7000c], desc[UR22][R126.64], !P3 ;  /* 0x7000c0007e867fae */ /* 0x000fe8000d9a1016 */
[----:B------:R-:W-:Y:S01]  /*291c0*/  LDGSTS.E [R134+0x70010], desc[UR22][R122.64], !P2 ;  /* 0x700100007a867fae */ /* 0x000fe2000d1a1016 */
[----:B-1----:R-:W-:-:S05]  /*291d0*/  VIADD R4, R4, 0xfffffcfa ;  /* 0xfffffcfa04047836 */ /* 0x002fca0000000000 */
[----:B------:R-:W-:Y:S01]  /*291e0*/  ISETP.GE.U32.AND P4, PT, R4, 0x7ffffc7b, PT ;  /* 0x7ffffc7b0400780c */ /* 0x000fe20003f86070 */
[----:B--2---:R-:W-:Y:S02]  /*291f0*/  VIADD R4, R6, 0xfffffcf8 ;  /* 0xfffffcf806047836 */ /* 0x004fe40000000000 */
[----:B------:R-:W1:Y:S01]  /*29200*/  LDC R6, c[0x0][0x3a0] ;  /* 0x0000e800ff067b82 */ /* 0x000e620000000800 */
[----:B------:R-:W-:Y:S02]  /*29210*/  VIADD R5, R5, 0xfffffcf9 ;  /* 0xfffffcf905057836 */ /* 0x000fe40000000000 */
[----:B------:R-:W-:-:S03]  /*29220*/  ISETP.GE.U32.AND P2, PT, R4, 0x7ffffc79, PT ;  /* 0x7ffffc790400780c */ /* 0x000fc60003f46070 */
[----:B------:R-:W-:Y:S02]  /*29230*/  ISETP.GE.U32.AND P3, PT, R5, 0x7ffffc7a, PT ;  /* 0x7ffffc7a0500780c */ /* 0x000fe40003f66070 */
[----:B------:R-:W2:Y:S02]  /*29240*/  LDC R4, c[0x0][0x3a0] ;  /* 0x0000e800ff047b82 */ /* 0x000ea40000000800 */
[----:B------:R-:W-:Y:S06]  /*29250*/  LDGSTS.E [R134+0x70014], desc[UR22][R118.64], !P4 ;  /* 0x7001400076867fae */ /* 0x000fec000e1a1016 */
[----:B------:R-:W2:Y:S03]  /*29260*/  LDC R5, c[0x0][0x3a0] ;  /* 0x0000e800ff057b82 */ /* 0x000ea60000000800 */
[----:B------:R-:W-:Y:S04]  /*29270*/  LDGSTS.E [R134+0x70018], desc[UR22][R114.64], !P3 ;  /* 0x7001800072867fae */ /* 0x000fe8000d9a1016 */
[----:B------:R-:W-:Y:S01]  /*29280*/  LDGSTS.E [R134+0x7001c], desc[UR22][R110.64], !P2 ;  /* 0x7001c0006e867fae */ /* 0x000fe2000d1a1016 */
[----:B--2---:R-:W-:-:S05]  /*29290*/  VIADD R4, R4, 0xfffffcf7 ;  /* 0xfffffcf704047836 */ /* 0x004fca0000000000 */
[----:B------:R-:W-:Y:S01]  /*292a0*/  ISETP.GE.U32.AND P4, PT, R4, 0x7ffffc78, PT ;  /* 0x7ffffc780400780c */ /* 0x000fe20003f86070 */
[----:B-1----:R-:W-:Y:S02]  /*292b0*/  VIADD R4, R6, 0xfffffcf5 ;  /* 0xfffffcf506047836 */ /* 0x002fe40000000000 */
[----:B------:R-:W1:Y:S01]  /*292c0*/  LDC R6, c[0x0][0x3a0] ;  /* 0x0000e800ff067b82 */ /* 0x000e620000000800 */
[----:B------:R-:W-:Y:S02]  /*292d0*/  IADD3 R5, PT, PT, R5, -0x30a, RZ ;  /* 0xfffffcf605057810 */ /* 0x000fe40007ffe0ff */
[----:B------:R-:W-:Y:S02]  /*292e0*/  ISETP.GE.U32.AND P2, PT, R4, 0x7ffffc76, PT ;  /* 0x7ffffc760400780c */ /* 0x000fe40003f46070 */
[----:B------:R-:W-:-:S03]  /*292f0*/  ISETP.GE.U32.AND P3, PT, R5, 0x7ffffc77, PT ;  /* 0x7ffffc770500780c */ /* 0x000fc60003f66070 */
[----:B------:R-:W2:Y:S08]  /*29300*/  LDC R4, c[0x0][0x3a0] ;  /* 0x0000e800ff047b82 */ /* 0x000eb00000000800 */
[----:B------:R-:W1:Y:S01]  /*29310*/  LDC R5, c[0x0][0x3a0] ;  /* 0x0000e800ff057b82 */ /* 0x000e620000000800 */
[----:B----4-:R-:W-:-:S05]  /*29320*/  IADD3 R106, P5, PT, R18, R2, RZ ;  /* 0x00000002126a7210 */ /* 0x010fca0007fbe0ff */
[----:B------:R-:W-:Y:S02]  /*29330*/  IMAD.X R107, R19, 0x1, R0, P5 ;  /* 0x00000001136b7824 */ /* 0x000fe400028e0600 */
[----:B------:R-:W4:Y:S01]  /*29340*/  LDL.LU.64 R18, [R1+0x30] ;  /* 0x0000300001127983 */ /* 0x000f220000300a00 */
[----:B--2---:R-:W-:-:S03]  /*29350*/  VIADD R4, R4, 0xfffffcf4 ;  /* 0xfffffcf404047836 */ /* 0x004fc60000000000 */
[----:B------:R-:W-:Y:S01]  /*29360*/  LDGSTS.E [R134+0x70020], desc[UR22][R106.64], !P4 ;  /* 0x700200006a867fae */ /* 0x000fe2000e1a1016 */
[----:B---3--:R-:W-:-:S05]  /*29370*/  IADD3 R102, P5, PT, R16, R2, RZ ;  /* 0x0000000210667210 */ /* 0x008fca0007fbe0ff */
[----:B------:R-:W-:Y:S01]  /*29380*/  IMAD.X R103, R17, 0x1, R0, P5 ;  /* 0x0000000111677824 */ /* 0x000fe200028e0600 */
[----:B-----5:R-:W-:Y:S01]  /*29390*/  IADD3 R98, P5, PT, R8, R2, RZ ;  /* 0x0000000208627210 */ /* 0x020fe20007fbe0ff */
[----:B------:R-:W2:Y:S03]  /*293a0*/  LDL.LU.64 R16, [R1+0x38] ;  /* 0x0000380001107983 */ /* 0x000ea60000300a00 */
[----:B------:R-:W-:Y:S01]  /*293b0*/  IADD3.X R99, PT, PT, R9, R0, RZ, P5, !PT ;  /* 0x0000000009637210 */ /* 0x000fe20002ffe4ff */
[----:B------:R-:W-:Y:S04]  /*293c0*/  LDGSTS.E [R134+0x70024], desc[UR22][R102.64], !P3 ;  /* 0x7002400066867fae */ /* 0x000fe8000d9a1016 */
[----:B------:R-:W3:Y:S01]  /*293d0*/  LDL.LU.64 R8, [R1+0x40] ;  /* 0x0000400001087983 */ /* 0x000ee20000300a00 */
[----:B------:R-:W-:-:S02]  /*293e0*/  IADD3 R94, P5, PT, R14, R2, RZ ;  /* 0x000000020e5e7210 */ /* 0x000fc40007fbe0ff */
[----:B------:R-:W-:Y:S01]  /*293f0*/  ISETP.GE.U32.AND P4, PT, R4, 0x7ffffc75, PT ;  /* 0x7ffffc750400780c */ /* 0x000fe20003f86070 */
[----:B------:R-:W-:Y:S01]  /*29400*/  LDGSTS.E [R134+0x70028], desc[UR22][R98.64], !P2 ;  /* 0x7002800062867fae */ /* 0x000fe2000d1a1016 */
[----:B------:R-:W-:Y:S02]  /*29410*/  IADD3.X R95, PT, PT, R15, R0, RZ, P5, !PT ;  /* 0x000000000f5f7210 */ /* 0x000fe40002ffe4ff */
[-C--:B------:R-:W-:Y:S01]  /*29420*/  IADD3 R90, P5, PT, R12, R2.reuse, RZ ;  /* 0x000000020c5a7210 */ /* 0x080fe20007fbe0ff */
[----:B------:R-:W5:Y:S04]  /*29430*/  LDL.LU.64 R14, [R1+0x48] ;  /* 0x00004800010e7983 */ /* 0x000f680000300a00 */
[--C-:B------:R-:W-:Y:S01]  /*29440*/  IMAD.X R91, R13, 0x1, R0.reuse, P5 ;  /* 0x000000010d5b7824 */ /* 0x100fe200028e0600 */
[-C--:B------:R-:W-:Y:S01]  /*29450*/  IADD3 R86, P5, PT, R10, R2.reuse, RZ ;  /* 0x000000020a567210 */ /* 0x080fe20007fbe0ff */
[----:B------:R-:W5:Y:S04]  /*29460*/  LDL.LU.64 R12, [R1+0x50] ;  /* 0x00005000010c7983 */ /* 0x000f680000300a00 */
[----:B------:R-:W-:Y:S01]  /*29470*/  IMAD.X R87, R11, 0x1, R0, P5 ;  /* 0x000000010b577824 */ /* 0x000fe200028e0600 */
[----:B------:R-:W-:Y:S04]  /*29480*/  LDGSTS.E [R134+0x7002c], desc[UR22][R94.64], !P4 ;  /* 0x7002c0005e867fae */ /* 0x000fe8000e1a1016 */
[----:B------:R-:W5:Y:S01]  /*29490*/  LDL.LU.64 R10, [R1+0x58] ;  /* 0x00005800010a7983 */ /* 0x000f620000300a00 */
[----:B----4-:R-:W-:-:S05]  /*294a0*/  IADD3 R82, P5, PT, R18, R2, RZ ;  /* 0x0000000212527210 */ /* 0x010fca0007fbe0ff */
[----:B------:R-:W-:Y:S02]  /*294b0*/  IMAD.X R83, R19, 0x1, R0, P5 ;  /* 0x0000000113537824 */ /* 0x000fe400028e0600 */
[----:B------:R-:W4:Y:S01]  /*294c0*/  LDL.LU.64 R18, [R1+0x60] ;  /* 0x0000600001127983 */ /* 0x000f220000300a00 */
[----:B--2---:R-:W-:-:S05]  /*294d0*/  IADD3 R78, P5, PT, R16, R2, RZ ;  /* 0x00000002104e7210 */ /* 0x004fca0007fbe0ff */
[----:B------:R-:W-:Y:S02]  /*294e0*/  IMAD.X R79, R17, 0x1, R0, P5 ;  /* 0x00000001114f7824 */ /* 0x000fe400028e0600 */
[----:B------:R-:W2:Y:S01]  /*294f0*/  LDL.LU.64 R16, [R1+0x68] ;  /* 0x0000680001107983 */ /* 0x000ea20000300a00 */
[----:B---3--:R-:W-:-:S04]  /*29500*/  IADD3 R74, P5, PT, R8, R2, RZ ;  /* 0x00000002084a7210 */ /* 0x008fc80007fbe0ff */
[----:B------:R-:W-:Y:S02]  /*29510*/  IADD3.X R75, PT, PT, R9, R0, RZ, P5, !PT ;  /* 0x00000000094b7210 */ /* 0x000fe40002ffe4ff */
[----:B------:R-:W3:Y:S01]  /*29520*/  LDL.LU.64 R8, [R1+0x70] ;  /* 0x0000700001087983 */ /* 0x000ee20000300a00 */
[----:B-----5:R-:W-:-:S04]  /*29530*/  IADD3 R72, P5, PT, R14, R2, RZ ;  /* 0x000000020e487210 */ /* 0x020fc80007fbe0ff */
[----:B------:R-:W-:Y:S02]  /*29540*/  IADD3.X R73, PT, PT, R15, R0, RZ, P5, !PT ;  /* 0x000000000f497210 */ /* 0x000fe40002ffe4ff */
[-C--:B------:R-:W-:Y:S01]  /*29550*/  IADD3 R70, P5, PT, R12, R2.reuse, RZ ;  /* 0x000000020c467210 */ /* 0x080fe20007fbe0ff */
[----:B------:R-:W5:Y:S04]  /*29560*/  LDL.LU.64 R14, [R1+0x78] ;  /* 0x00007800010e7983 */ /* 0x000f680000300a00 */
[----:B------:R-:W-:Y:S02]  /*29570*/  IMAD.X R71, R13, 0x1, R0, P5 ;  /* 0x000000010d477824 */ /* 0x000fe400028e0600 */
[----:B------:R-:W5:Y:S01]  /*29580*/  LDL.LU.64 R12, [R1+0x80] ;  /* 0x00008000010c7983 */ /* 0x000f620000300a00 */
[----:B------:R-:W-:-:S05]  /*29590*/  IADD3 R66, P5, PT, R10, R2, RZ ;  /* 0x000000020a427210 */ /* 0x000fca0007fbe0ff */
[----:B------:R-:W-:Y:S02]  /*295a0*/  IMAD.X R67, R11, 0x1, R0, P5 ;  /* 0x000000010b437824 */ /* 0x000fe400028e0600 */
        /* <DEDUP_REMOVED lines=55> */
[----:B-1----:R-:W-:Y:S02]  /*29920*/  VIADD R4, R6, 0xfffffcf2 ;  /* 0xfffffcf206047836 */ /* 0x002fe40000000000 */
[----:B------:R-:W1:Y:S03]  /*29930*/  LDC R6, c[0x0][0x3a0] ;  /* 0x0000e800ff067b82 */ /* 0x000e660000000800 */
[----:B------:R-:W-:-:S05]  /*29940*/  ISETP.GE.U32.AND P2, PT, R4, 0x7ffffc73, PT ;  /* 0x7ffffc730400780c */ /* 0x000fca0003f46070 */
[----:B------:R-:W1:Y:S01]  /*29950*/  LDC R4, c[0x0][0x3a0] ;  /* 0x0000e800ff047b82 */ /* 0x000e620000000800 */
[----:B------:R-:W-:-:S05]  /*29960*/  VIADD R5, R5, 0xfffffcf3 ;  /* 0xfffffcf305057836 */ /* 0x000fca0000000000 */
[----:B------:R-:W-:Y:S02]  /*29970*/  ISETP.GE.U32.AND P3, PT, R5, 0x7ffffc74, PT ;  /* 0x7ffffc740500780c */ /* 0x000fe40003f66070 */
[----:B------:R-:W1:Y:S11]  /*29980*/  LDC R5, c[0x0][0x3a0] ;  /* 0x0000e800ff057b82 */ /* 0x000e760000000800 */
[----:B------:R-:W-:Y:S04]  /*29990*/  LDGSTS.E [R134+0x70030], desc[UR22][R90.64], !P3 ;  /* 0x700300005a867fae */ /* 0x000fe8000d9a1016 */
[----:B------:R-:W-:Y:S01]  /*299a0*/  LDGSTS.E [R134+0x70034], desc[UR22][R86.64], !P2 ;  /* 0x7003400056867fae */ /* 0x000fe2000d1a1016 */
[----:B-1----:R-:W-:-:S05]  /*299b0*/  VIADD R4, R4, 0xfffffcf1 ;  /* 0xfffffcf104047836 */ /* 0x002fca0000000000 */
[----:B------:R-:W-:Y:S01]  /*299c0*/  ISETP.GE.U32.AND P4, PT, R4, 0x7ffffc72, PT ;  /* 0x7ffffc720400780c */ /* 0x000fe20003f86070 */
[----:B------:R-:W-:Y:S02]  /*299d0*/  VIADD R4, R6, 0xfffffcef ;  /* 0xfffffcef06047836 */ /* 0x000fe40000000000 */
[----:B------:R-:W1:Y:S03]  /*299e0*/  LDC R6, c[0x0][0x3a0] ;  /* 0x0000e800ff067b82 */ /* 0x000e660000000800 */
[----:B------:R-:W-:-:S05]  /*299f0*/  ISETP.GE.U32.AND P2, PT, R4, 0x7ffffc70, PT ;  /* 0x7ffffc700400780c */ /* 0x000fca0003f46070 */
[----:B------:R-:W1:Y:S01]  /*29a00*/  LDC R4, c[0x0][0x3a0] ;  /* 0x0000e800ff047b82 */ /* 0x000e620000000800 */
[----:B------:R-:W-:Y:S01]  /*29a10*/  IADD3 R5, PT, PT, R5, -0x310, RZ ;  /* 0xfffffcf005057810 */ /* 0x000fe20007ffe0ff */
[----:B------:R-:W-:Y:S01]  /*29a20*/  LDGSTS.E [R134+0x70038], desc[UR22][R82.64], !P4 ;  /* 0x7003800052867fae */ /* 0x000fe2000e1a1016 */
[----:B----4-:R-:W-:-:S05]  /*29a30*/  IADD3 R22, P5, PT, R18, R2, RZ ;  /* 0x0000000212167210 */ /* 0x010fca0007fbe0ff */
[----:B------:R-:W-:Y:S01]  /*29a40*/  IMAD.X R23, R19, 0x1, R0, P5 ;  /* 0x0000000113177824 */ /* 0x000fe200028e0600 */
[----:B--2---:R-:W-:-:S05]  /*29a50*/  IADD3 R20, P5, PT, R16, R2, RZ ;  /* 0x0000000210147210 */ /* 0x004fca0007fbe0ff */
[----:B------:R-:W-:Y:S01]  /*29a60*/  IMAD.X R21, R17, 0x1, R0, P5 ;  /* 0x0000000111157824 */ /* 0x000fe200028e0600 */
[----:B---3--:R-:W-:-:S04]  /*29a70*/  IADD3 R18, P5, PT, R8, R2, RZ ;  /* 0x0000000208127210 */ /* 0x008fc80007fbe0ff */
[----:B------:R-:W-:Y:S02]  /*29a80*/  IADD3.X R19, PT, PT, R9, R0, RZ, P5, !PT ;  /* 0x0000000009137210 */ /* 0x000fe40002ffe4ff */
[----:B------:R-:W2:Y:S04]  /*29a90*/  LDL.LU.64 R8, [R1+0x120] ;  /* 0x0001200001087983 */ /* 0x000ea80000300a00 */
[----:B------:R-:W3:Y:S01]  /*29aa0*/  LDL.LU.64 R76, [R1+0x128] ;  /* 0x00012800014c7983 */ /* 0x000ee20000300a00 */
[----:B------:R-:W-:Y:S01]  /*29ab0*/  ISETP.GE.U32.AND P3, PT, R5, 0x7ffffc71, PT ;  /* 0x7ffffc710500780c */ /* 0x000fe20003f66070 */
[----:B-1----:R-:W-:Y:S01]  /*29ac0*/  VIADD R4, R4, 0xfffffcee ;  /* 0xfffffcee04047836 */ /* 0x002fe20000000000 */
[----:B------:R-:W1:Y:S01]  /*29ad0*/  LDC R5, c[0x0][0x3a0] ;  /* 0x0000e800ff057b82 */ /* 0x000e620000000800 */
[----:B------:R-:W4:Y:S03]  /*29ae0*/  LDL.LU.64 R58, [R1+0x130] ;  /* 0x00013000013a7983 */ /* 0x000f260000300a00 */
[----:B------:R-:W-:Y:S01]  /*29af0*/  ISETP.GE.U32.AND P4, PT, R4, 0x7ffffc6f, PT ;  /* 0x7ffffc6f0400780c */ /* 0x000fe20003f86070 */
[----:B------:R-:W-:Y:S01]  /*29b00*/  VIADD R4, R6, 0xfffffcec ;  /* 0xfffffcec06047836 */ /* 0x000fe20000000000 */
[----:B------:R-:W2:Y:S02]  /*29b10*/  LDL.LU.64 R68, [R1+0x138] ;  /* 0x0001380001447983 */ /* 0x000ea40000300a00 */
[----:B------:R-:W5:Y:S02]  /*29b20*/  LDC R6, c[0x0][0x3a0] ;  /* 0x0000e800ff067b82 */ /* 0x000f640000000800 */
[----:B------:R-:W2:Y:S04]  /*29b30*/  LDL.LU.64 R48, [R1+0x140] ;  /* 0x0001400001307983 */ /* 0x000ea80000300a00 */
[----:B------:R-:W-:Y:S04]  /*29b40*/  LDGSTS.E [R134+0x7003c], desc[UR22][R78.64], !P3 ;  /* 0x7003c0004e867fae */ /* 0x000fe8000d9a1016 */
[----:B------:R-:W-:Y:S01]  /*29b50*/  LDGSTS.E [R134+0x70040], desc[UR22][R74.64], !P2 ;  /* 0x700400004a867fae */ /* 0x000fe2000d1a1016 */
[----:B------:R-:W-:-:S02]  /*29b60*/  ISETP.GE.U32.AND P2, PT, R4, 0x7ffffc6d, PT ;  /* 0x7ffffc6d0400780c */ /* 0x000fc40003f46070 */
[----:B------:R-:W5:Y:S01]  /*29b70*/  LDC R4, c[0x0][0x3a0] ;  /* 0x0000e800ff047b82 */ /* 0x000f620000000800 */
[----:B------:R-:W-:Y:S01]  /*29b80*/  LDGSTS.E [R134+0x70044], desc[UR22][R72.64], !P4 ;  /* 0x7004400048867fae */ /* 0x000fe2000e1a1016 */
[----:B-1----:R-:W-:Y:S01]  /*29b90*/  VIADD R5, R5, 0xfffffced ;  /* 0xfffffced05057836 */ /* 0x002fe20000000000 */
[----:B-----5:R-:W-:Y:S02]  /*29ba0*/  IADD3 R16, P5, PT, R14, R2, RZ ;  /* 0x000000020e107210 */ /* 0x020fe40007fbe0ff */
[----:B------:R-:W5:Y:S02]  /*29bb0*/  LDL.LU.64 R80, [R1+0x148] ;  /* 0x0001480001507983 */ /* 0x000f640000300a00 */
[----:B------:R-:W-:Y:S02]  /*29bc0*/  ISETP.GE.U32.AND P3, PT, R5, 0x7ffffc6e, PT ;  /* 0x7ffffc6e0500780c */ /* 0x000fe40003f66070 */
[----:B------:R-:W4:Y:S01]  /*29bd0*/  LDL.LU.64 R84, [R1+0x150] ;  /* 0x0001500001547983 */ /* 0x000f220000300a00 */
[----:B------:R-:W1:Y:S10]  /*29be0*/  LDC R5, c[0x0][0x3a0] ;  /* 0x0000e800ff057b82 */ /* 0x000e740000000800 */
[----:B------:R-:W-:Y:S01]  /*29bf0*/  LDGSTS.E [R134+0x70048], desc[UR22][R70.64], !P3 ;  /* 0x7004800046867fae */ /* 0x000fe2000d9a1016 */
[----:B------:R-:W-:-:S03]  /*29c00*/  VIADD R4, R4, 0xfffffceb ;  /* 0xfffffceb04047836 */ /* 0x000fc60000000000 */
[----:B------:R-:W-:Y:S02]  /*29c10*/  LDGSTS.E [R134+0x7004c], desc[UR22][R66.64], !P2 ;  /* 0x7004c00042867fae */ /* 0x000fe4000d1a1016 */
[----:B------:R-:W-:Y:S01]  /*29c20*/  ISETP.GE.U32.AND P4, PT, R4, 0x7ffffc6c, PT ;  /* 0x7ffffc6c0400780c */ /* 0x000fe20003f86070 */
[----:B------:R-:W-:Y:S02]  /*29c30*/  VIADD R4, R6, 0xfffffce9 ;  /* 0xfffffce906047836 */ /* 0x000fe40000000000 */
[----:B------:R-:W1:Y:S03]  /*29c40*/  LDC R6, c[0x0][0x3a0] ;  /* 0x0000e800ff067b82 */ /* 0x000e660000000800 */
[----:B------:R-:W-:-:S05]  /*29c50*/  ISETP.GE.U32.AND P2, PT, R4, 0x7ffffc6a, PT ;  /* 0x7ffffc6a0400780c */ /* 0x000fca0003f46070 */
[----:B------:R-:W1:Y:S02]  /*29c60*/  LDC R4, c[0x0][0x3a0] ;  /* 0x0000e800ff047b82 */ /* 0x000e640000000800 */
[----:B-1----:R-:W-:Y:S01]  /*29c70*/  IADD3 R5, PT, PT, R5, -0x316, RZ ;  /* 0xfffffcea05057810 */ /* 0x002fe20007ffe0ff */
[----:B------:R-:W-:Y:S03]  /*29c80*/  LDGSTS.E [R134+0x70050], desc[UR22][R64.64], !P4 ;  /* 0x7005000040867fae */ /* 0x000fe6000e1a1016 */
[----:B------:R-:W-:Y:S02]  /*29c90*/  ISETP.GE.U32.AND P3, PT, R5, 0x7ffffc6b, PT ;  /* 0x7ffffc6b0500780c */ /* 0x000fe40003f66070 */
[----:B------:R-:W1:Y:S11]  /*29ca0*/  LDC R5, c[0x0][0x3a0] ;  /* 0x0000e800ff057b82 */ /* 0x000e760000000800 */
[----:B------:R-:W-:Y:S04]  /*29cb0*/  LDGSTS.E [R134+0x70054], desc[UR22][R62.64], !P3 ;  /* 0x700540003e867fae */ /* 0x000fe8000d9a1016 */
[----:B------:R-:W-:Y:S01]  /*29cc0*/  LDGSTS.E [R134+0x70058], desc[UR22][R60.64], !P2 ;  /* 0x700580003c867fae */ /* 0x000fe2000d1a1016 */
[----:B------:R-:W-:-:S05]  /*29cd0*/  VIADD R4, R4, 0xfffffce8 ;  /* 0xfffffce804047836 */ /* 0x000fca0000000000 */
[----:B------:R-:W-:Y:S01]  /*29ce0*/  ISETP.GE.U32.AND P4, PT, R4, 0x7ffffc69, PT ;  /* 0x7ffffc690400780c */ /* 0x000fe20003f86070 */
[----:B------:R-:W-:Y:S02]  /*29cf0*/  VIADD R4, R6, 0xfffffce6 ;  /* 0xfffffce606047836 */ /* 0x000fe40000000000 */
[----:B------:R-:W1:Y:S03]  /*29d00*/  LDC R6, c[0x0][0x3a0] ;  /* 0x0000e800ff067b82 */ /* 0x000e660000000800 */
[----:B------:R-:W-:-:S05]  /*29d10*/  ISETP.GE.U32.AND P2, PT, R4, 0x7ffffc67, PT ;  /* 0x7ffffc670400780c */ /* 0x000fca0003f46070 */
[----:B------:R-:W1:Y:S01]  /*29d20*/  LDC R4, c[0x0][0x3a0] ;  /* 0x0000e800ff047b82 */ /* 0x000e620000000800 */
[----:B------:R-:W-:Y:S01]  /*29d30*/  IADD3.X R17, PT, PT, R15, R0, RZ, P5, !PT ;  /* 0x000000000f117210 */ /* 0x000fe20002ffe4ff */
[----:B-1----:R-:W-:Y:S01]  /*29d40*/  VIADD R5, R5, 0xfffffce7 ;  /* 0xfffffce705057836 */ /* 0x002fe20000000000 */
[-C--:B------:R-:W-:Y:S01]  /*29d50*/  IADD3 R14, P5, PT, R12, R2.reuse, RZ ;  /* 0x000000020c0e7210 */ /* 0x080fe20007fbe0ff */
[----:B------:R-:W-:Y:S04]  /*29d60*/  LDGSTS.E [R134+0x7005c], desc[UR22][R56.64], !P4 ;  /* 0x7005c00038867fae */ /* 0x000fe8000e1a1016 */
[----:B------:R-:W-:Y:S01]  /*29d70*/  IMAD.X R15, R13, 0x1, R0, P5 ;  /* 0x000000010d0f7824 */ /* 0x000fe200028e0600 */
[----:B------:R-:W-:Y:S02]  /*29d80*/  IADD3 R12, P5, PT, R10, R2, RZ ;  /* 0x000000020a0c7210 */ /* 0x000fe40007fbe0ff */
[----:B------:R-:W-:-:S02]  /*29d90*/  ISETP.GE.U32.AND P3, PT, R5, 0x7ffffc68, PT ;  /* 0x7ffffc680500780c */ /* 0x000fc40003f66070 */
[----:B------:R-:W1:Y:S01]  /*29da0*/  LDC R5, c[0x0][0x3a0] ;  /* 0x0000e800ff057b82 */ /* 0x000e620000000800 */
[----:B------:R-:W-:Y:S02]  /*29db0*/  IMAD.X R13, R11, 0x1, R0, P5 ;  /* 0x000000010b0d7824 */ /* 0x000fe400028e0600 */
[----:B------:R-:W-:-:S08]  /*29dc0*/  VIADD R4, R4, 0xfffffce5 ;  /* 0xfffffce504047836 */ /* 0x000fd00000000000 */
[----:B------:R-:W-:Y:S01]  /*29dd0*/  LDGSTS.E [R134+0x70060], desc[UR22][R54.64], !P3 ;  /* 0x7006000036867fae */ /* 0x000fe2000d9a1016 */
[----:B------:R-:W-:Y:S01]  /*29de0*/  ISETP.GE.U32.AND P4, PT, R4, 0x7ffffc66, PT ;  /* 0x7ffffc660400780c */ /* 0x000fe20003f86070 */
[----:B------:R-:W-:Y:S02]  /*29df0*/  VIADD R4, R6, 0xfffffce3 ;  /* 0xfffffce306047836 */ /* 0x000fe40000000000 */
[----:B------:R-:W-:Y:S01]  /*29e00*/  LDGSTS.E [R134+0x70064], desc[UR22][R52.64], !P2 ;  /* 0x7006400034867fae */ /* 0x000fe2000d1a1016 */
[----:B------:R-:W3:Y:S02]  /*29e10*/  LDC R6, c[0x0][0x3a0] ;  /* 0x0000e800ff067b82 */ /* 0x000ee40000000800 */
[----:B------:R-:W-:-:S06]  /*29e20*/  ISETP.GE.U32.AND P2, PT, R4, 0x7ffffc64, PT ;  /* 0x7ffffc640400780c */ /* 0x000fcc0003f46070 */
[----:B------:R-:W3:Y:S01]  /*29e30*/  LDC R4, c[0x0][0x3a0] ;  /* 0x0000e800ff047b82 */ /* 0x000ee20000000800 */
[----:B-1----:R-:W-:Y:S01]  /*29e40*/  IADD3 R5, PT, PT, R5, -0x31c, RZ ;  /* 0xfffffce405057810 */ /* 0x002fe20007ffe0ff */
[----:B------:R-:W-:Y:S03]  /*29e50*/  LDGSTS.E [R134+0x70068], desc[UR22][R50.64], !P4 ;  /* 0x7006800032867fae */ /* 0x000fe6000e1a1016 */
[----:B------:R-:W-:-:S03]  /*29e60*/  ISETP.GE.U32.AND P3, PT, R5, 0x7ffffc65, PT ;  /* 0x7ffffc650500780c */ /* 0x000fc60003f66070 */
[----:B------:R-:W1:Y:S10]  /*29e70*/  LDC R5, c[0x0][0x3a0] ;  /* 0x0000e800ff057b82 */ /* 0x000e740000000800 */
[----:B------:R-:W-:Y:S04]  /*29e80*/  LDGSTS.E [R134+0x7006c], desc[UR22][R46.64], !P3 ;  /* 0x7006c0002e867fae */ /* 0x000fe8000d9a1016 */
[----:B------:R-:W-:Y:S01]  /*29e90*/  LDGSTS.E [R134+0x70070], desc[UR22][R44.64], !P2 ;  /* 0x700700002c867fae */ /* 0x000fe2000d1a1016 */
[----:B---3--:R-:W-:-:S05]  /*29ea0*/  VIADD R4, R4, 0xfffffce2 ;  /* 0xfffffce204047836 */ /* 0x008fca0000000000 */
[----:B------:R-:W-:Y:S01]  /*29eb0*/  ISETP.GE.U32.AND P4, PT, R4, 0x7ffffc63, PT ;  /* 0x7ffffc630400780c */ /* 0x000fe20003f86070 */
[----:B------:R-:W-:Y:S02]  /*29ec0*/  VIADD R4, R6, 0xfffffce0 ;  /* 0xfffffce006047836 */ /* 0x000fe40000000000 */
[----:B------:R-:W3:Y:S03]  /*29ed0*/  LDC R6, c[0x0][0x3a0] ;  /* 0x0000e800ff067b82 */ /* 0x000ee60000000800 */
[----:B------:R-:W-:-:S05]  /*29ee0*/  ISETP.GE.U32.AND P2, PT, R4, 0x7ffffc61, PT ;  /* 0x7ffffc610400780c */ /* 0x000fca0003f46070 */
[----:B------:R-:W2:Y:S01]  /*29ef0*/  LDC R4, c[0x0][0x3a0] ;  /* 0x0000e800ff047b82 */ /* 0x000ea20000000800 */
[----:B-1----:R-:W-:Y:S01]  /*29f00*/  VIADD R5, R5, 0xfffffce1 ;  /* 0xfffffce105057836 */ /* 0x002fe20000000000 */
[----:B------:R-:W-:Y:S04]  /*29f10*/  LDGSTS.E [R134+0x70074], desc[UR22][R42.64], !P4 ;  /* 0x700740002a867fae */ /* 0x000fe8000e1a1016 */
[----:B------:R-:W-:Y:S02]  /*29f20*/  ISETP.GE.U32.AND P3, PT, R5, 0x7ffffc62, PT ;  /* 0x7ffffc620500780c */ /* 0x000fe40003f66070 */
[----:B------:R-:W1:Y:S11]  /*29f30*/  LDC R5, c[0x0][0x3a0] ;  /* 0x0000e800ff057b82 */ /* 0x000e760000000800 */
[----:B------:R-:W-:Y:S04]  /*29f40*/  LDGSTS.E [R134+0x70078], desc[UR22][R40.64], !P3 ;  /* 0x7007800028867fae */ /* 0x000fe8000d9a1016 */
[----:B------:R-:W-:Y:S01]  /*29f50*/  LDGSTS.E [R134+0x7007c], desc[UR22][R36.64], !P2 ;  /* 0x7007c00024867fae */ /* 0x000fe2000d1a1016 */
[----:B--2---:R-:W-:-:S05]  /*29f60*/  VIADD R4, R4, 0xfffffcdf ;  /* 0xfffffcdf04047836 */ /* 0x004fca0000000000 */
[----:B------:R-:W-:Y:S01]  /*29f70*/  ISETP.GE.U32.AND P4, PT, R4, 0x7ffffc60, PT ;  /* 0x7ffffc600400780c */ /* 0x000fe20003f86070 */
[----:B---3--:R-:W-:Y:S02]  /*29f80*/  VIADD R4, R6, 0xfffffcdd ;  /* 0xfffffcdd06047836 */ /* 0x008fe40000000000 */
[----:B------:R-:W2:Y:S01]  /*29f90*/  LDC R6, c[0x0][0x3a0] ;  /* 0x0000e800ff067b82 */ /* 0x000ea20000000800 */
[----:B------:R-:W-:-:S09]  /*29fa0*/  IADD3 R10, P5, PT, R8, R2, RZ ;  /* 0x00000002080a7210 */ /* 0x000fd20007fbe0ff */
[----:B------:R-:W-:Y:S01]  /*29fb0*/  LDGSTS.E [R134+0x70080], desc[UR22][R34.64], !P4 ;  /* 0x7008000022867fae */ /* 0x000fe2000e1a1016 */
[----:B------:R-:W-:Y:S01]  /*29fc0*/  IMAD.X R11, R9, 0x1, R0, P5 ;  /* 0x00000001090b7824 */ /* 0x000fe200028e0600 */
[----:B------:R-:W-:-:S05]  /*29fd0*/  IADD3 R8, P5, PT, R76, R2, RZ ;  /* 0x000000024c087210 */ /* 0x000fca0007fbe0ff */
[----:B------:R-:W-:Y:S02]  /*29fe0*/  IMAD.X R9, R77, 0x1, R0, P5 ;  /* 0x000000014d097824 */ /* 0x000fe400028e0600 */
[----:B------:R-:W3:Y:S04]  /*29ff0*/  LDL.LU.64 R76, [R1+0x158] ;  /* 0x00015800014c7983 */ /* 0x000ee80000300a00 */
[----:B------:R-:W3:Y:S04]  /*2a000*/  LDL.LU.64 R92, [R1+0x160] ;  /* 0x00016000015c7983 */ /* 0x000ee80000300a00 */
[----:B------:R-:W3:Y:S04]  /*2a010*/  LDL.LU.64 R96, [R1+0x168] ;  /* 0x0001680001607983 */ /* 0x000ee80000300a00 */
[----:B------:R-:W3:Y:S04]  /*2a020*/  LDL.LU.64 R88, [R1+0x170] ;  /* 0x0001700001587983 */ /* 0x000ee80000300a00 */
[----:B------:R-:W3:Y:S04]  /*2a030*/  LDL.LU.64 R104, [R1+0x178] ;  /* 0x0001780001687983 */ /* 0x000ee80000300a00 */
[----:B------:R-:W3:Y:S04]  /*2a040*/  LDL.LU.64 R108, [R1+0x180] ;  /* 0x00018000016c7983 */ /* 0x000ee80000300a00 */
[----:B------:R-:W3:Y:S04]  /*2a050*/  LDL.LU.64 R100, [R1+0x188] ;  /* 0x0001880001647983 */ /* 0x000ee80000300a00 */
[----:B------:R-:W3:Y:S01]  /*2a060*/  LDL.LU.64 R116, [R1+0x190] ;  /* 0x0001900001747983 */ /* 0x000ee20000300a00 */
[----:B------:R-:W-:-:S02]  /*2a070*/  ISETP.GE.U32.AND P2, PT, R4, 0x7ffffc5e, PT ;  /* 0x7ffffc5e0400780c */ /* 0x000fc40003f46070 */
[----:B------:R-:W2:Y:S01]  /*2a080*/  LDC R4, c[0x0][0x3a0] ;  /* 0x0000e800ff047b82 */ /* 0x000ea20000000800 */
[----:B------:R-:W3:Y:S01]  /*2a090*/  LDL.LU.64 R120, [R1+0x198] ;  /* 0x0001980001787983 */ /* 0x000ee20000300a00 */
[----:B-1----:R-:W-:-:S03]  /*2a0a0*/  IADD3 R5, PT, PT, R5, -0x322, RZ ;  /* 0xfffffcde05057810 */ /* 0x002fc60007ffe0ff */
[----:B------:R-:W3:Y:S01]  /*2a0b0*/  LDL.LU.64 R112, [R1+0x1a0] ;  /* 0x0001a00001707983 */ /* 0x000ee20000300a00 */
[----:B------:R-:W-:Y:S02]  /*2a0c0*/  ISETP.GE.U32.AND P3, PT, R5, 0x7ffffc5f, PT ;  /* 0x7ffffc5f0500780c */ /* 0x000fe40003f66070 */
[----:B------:R-:W1:Y:S01]  /*2a0d0*/  LDC R5, c[0x0][0x3a0] ;  /* 0x0000e800ff057b82 */ /* 0x000e620000000800 */
[----:B------:R-:W3:Y:S04]  /*2a0e0*/  LDL.LU.64 R128, [R1+0x1a8] ;  /* 0x0001a80001807983 */ /* 0x000ee80000300a00 */
[----:B------:R-:W3:Y:S04]  /*2a0f0*/  LDL.LU.64 R186, [R1+0x1b0] ;  /* 0x0001b00001ba7983 */ /* 0x000ee80000300a00 */
[----:B------:R-:W3:Y:S04]  /*2a100*/  LDL.LU.64 R124, [R1+0x1b8] ;  /* 0x0001b800017c7983 */ /* 0x000ee80000300a00 */
[----:B------:R-:W-:Y:S01]  /*2a110*/  LDGSTS.E [R134+0x70084], desc[UR22][R32.64], !P3 ;  /* 0x7008400020867fae */ /* 0x000fe2000d9a1016 */
[----:B--2---:R-:W-:-:S03]  /*2a120*/  VIADD R4, R4, 0xfffffcdc ;  /* 0xfffffcdc04047836 */ /* 0x004fc60000000000 */
[----:B------:R-:W-:Y:S02]  /*2a130*/  LDGSTS.E [R134+0x70088], desc[UR22][R30.64], !P2 ;  /* 0x700880001e867fae */ /* 0x000fe4000d1a1016 */
[----:B------:R-:W-:Y:S01]  /*2a140*/  ISETP.GE.U32.AND P4, PT, R4, 0x7ffffc5d, PT ;  /* 0x7ffffc5d0400780c */ /* 0x000fe20003f86070 */
[----:B------:R-:W-:Y:S01]  /*2a150*/  VIADD R4, R6, 0xfffffcda ;  /* 0xfffffcda06047836 */ /* 0x000fe20000000000 */
[----:B------:R-:W2:Y:S01]  /*2a160*/  LDL.LU.64 R154, [R1+0x1c8] ;  /* 0x0001c800019a7983 */ /* 0x000ea20000300a00 */
[----:B------:R-:W4:Y:S03]  /*2a170*/  LDC R6, c[0x0][0x3a0] ;  /* 0x0000e800ff067b82 */ /* 0x000f260000000800 */
[----:B------:R-:W-:Y:S01]  /*2a180*/  ISETP.GE.U32.AND P2, PT, R4, 0x7ffffc5b, PT ;  /* 0x7ffffc5b0400780c */ /* 0x000fe20003f46070 */
[----:B-1----:R-:W-:Y:S01]  /*2a190*/  VIADD R5, R5, 0xfffffcdb ;  /* 0xfffffcdb05057836 */ /* 0x002fe20000000000 */
[----:B------:R-:W2:Y:S03]  /*2a1a0*/  LDL.LU.64 R202, [R1+0x1d0] ;  /* 0x0001d00001ca7983 */ /* 0x000ea60000300a00 */
[----:B------:R-:W1:Y:S01]  /*2a1b0*/  LDC R4, c[0x0][0x3a0] ;  /* 0x0000e800ff047b82 */ /* 0x000e620000000800 */
[----:B------:R-:W-:Y:S01]  /*2a1c0*/  ISETP.GE.U32.AND P3, PT, R5, 0x7ffffc5c, PT ;  /* 0x7ffffc5c0500780c */ /* 0x000fe20003f66070 */
[----:B------:R-:W2:Y:S04]  /*2a1d0*/  LDL.LU.64 R170, [R1+0x1e0] ;  /* 0x0001e00001aa7983 */ /* 0x000ea80000300a00 */
[----:B------:R-:W-:Y:S02]  /*2a1e0*/  LDGSTS.E [R134+0x7008c], desc[UR22][R28.64], !P4 ;  /* 0x7008c0001c867fae */ /* 0x000fe4000e1a1016 */
[----:B------:R-:W5:Y:S02]  /*2a1f0*/  LDC R5, c[0x0][0x3a0] ;  /* 0x0000e800ff057b82 */ /* 0x000f640000000800 */
[----:B------:R-:W2:Y:S04]  /*2a200*/  LDL.LU.64 R208, [R1+0x1e8] ;  /* 0x0001e80001d07983 */ /* 0x000ea80000300a00 */
[----:B------:R-:W-:Y:S04]  /*2a210*/  LDGSTS.E [R134+0x70090], desc[UR22][R26.64], !P3 ;  /* 0x700900001a867fae */ /* 0x000fe8000d9a1016 */
[----:B------:R-:W-:Y:S01]  /*2a220*/  LDGSTS.E [R134+0x70094], desc[UR22][R24.64], !P2 ;  /* 0x7009400018867fae */ /* 0x000fe2000d1a1016 */
[----:B-1----:R-:W-:-:S05]  /*2a230*/  VIADD R4, R4, 0xfffffcd9 ;  /* 0xfffffcd904047836 */ /* 0x002fca0000000000 */
[----:B------:R-:W-:Y:S01]  /*2a240*/  ISETP.GE.U32.AND P4, PT, R4, 0x7ffffc5a, PT ;  /* 0x7ffffc5a0400780c */ /* 0x000fe20003f86070 */
[----:B----4-:R-:W-:Y:S02]  /*2a250*/  VIADD R4, R6, 0xfffffcd7 ;  /* 0xfffffcd706047836 */ /* 0x010fe40000000000 */
[----:B------:R-:W1:Y:S03]  /*2a260*/  LDC R6, c[0x0][0x3a0] ;  /* 0x0000e800ff067b82 */ /* 0x000e660000000800 */
[----:B------:R-:W-:-:S05]  /*2a270*/  ISETP.GE.U32.AND P2, PT, R4, 0x7ffffc58, PT ;  /* 0x7ffffc580400780c */ /* 0x000fca0003f46070 */
[----:B------:R-:W4:Y:S01]  /*2a280*/  LDC R4, c[0x0][0x3a0] ;  /* 0x0000e800ff047b82 */ /* 0x000f220000000800 */
[----:B-----5:R-:W-:Y:S01]  /*2a290*/  IADD3 R5, PT, PT, R5, -0x328, RZ ;  /* 0xfffffcd805057810 */ /* 0x020fe20007ffe0ff */
[----:B------:R-:W-:Y:S03]  /*2a2a0*/  LDGSTS.E [R134+0x70098], desc[UR22][R22.64], !P4 ;  /* 0x7009800016867fae */ /* 0x000fe6000e1a1016 */
[----:B------:R-:W-:-:S03]  /*2a2b0*/  ISETP.GE.U32.AND P3, PT, R5, 0x7ffffc59, PT ;  /* 0x7ffffc590500780c */ /* 0x000fc60003f66070 */
[----:B------:R-:W5:Y:S10]  /*2a2c0*/  LDC R5, c[0x0][0x3a0] ;  /* 0x0000e800ff057b82 */ /* 0x000f740000000800 */
[----:B------:R-:W-:Y:S04]  /*2a2d0*/  LDGSTS.E [R134+0x7009c], desc[UR22][R20.64], !P3 ;  /* 0x7009c00014867fae */ /* 0x000fe8000d9a1016 */
[----:B------:R-:W-:Y:S01]  /*2a2e0*/  LDGSTS.E [R134+0x700a0], desc[UR22][R18.64], !P2 ;  /* 0x700a000012867fae */ /* 0x000fe2000d1a1016 */
[----:B----4-:R-:W-:-:S05]  /*2a2f0*/  VIADD R4, R4, 0xfffffcd6 ;  /* 0xfffffcd604047836 */ /* 0x010fca0000000000 */
[----:B------:R-:W-:Y:S01]  /*2a300*/  ISETP.GE.U32.AND P4, PT, R4, 0x7ffffc57, PT ;  /* 0x7ffffc570400780c */ /* 0x000fe20003f86070 */
[----:B-1----:R-:W-:Y:S02]  /*2a310*/  VIADD R4, R6, 0xfffffcd4 ;  /* 0xfffffcd406047836 */ /* 0x002fe40000000000 */
[----:B------:R-:W1:Y:S03]  /*2a320*/  LDC R6, c[0x0][0x3a0] ;  /* 0x0000e800ff067b82 */ /* 0x000e660000000800 */
[----:B------:R-:W-:-:S05]  /*2a330*/  ISETP.GE.U32.AND P2, PT, R4, 0x7ffffc55, PT ;  /* 0x7ffffc550400780c */ /* 0x000fca0003f46070 */
[----:B------:R-:W4:Y:S01]  /*2a340*/  LDC R4, c[0x0][0x3a0] ;  /* 0x0000e800ff047b82 */ /* 0x000f220000000800 */
[----:B-----5:R-:W-:Y:S01]  /*2a350*/  VIADD R5, R5, 0xfffffcd5 ;  /* 0xfffffcd505057836 */ /* 0x020fe20000000000 */
[----:B------:R-:W-:Y:S04]  /*2a360*/  LDGSTS.E [R134+0x700a4], desc[UR22][R16.64], !P4 ;  /* 0x700a400010867fae */ /* 0x000fe8000e1a1016 */
[----:B------:R-:W-:Y:S02]  /*2a370*/  ISETP.GE.U32.AND P3, PT, R5, 0x7ffffc56, PT ;  /* 0x7ffffc560500780c */ /* 0x000fe40003f66070 */
[----:B------:R-:W5:Y:S11]  /*2a380*/  LDC R5, c[0x0][0x3a0] ;  /* 0x0000e800ff057b82 */ /* 0x000f760000000800 */
[----:B------:R-:W-:Y:S04]  /*2a390*/  LDGSTS.E [R134+0x700a8], desc[UR22][R14.64], !P3 ;  /* 0x700a80000e867fae */ /* 0x000fe8000d9a1016 */
[----:B------:R-:W-:Y:S01]  /*2a3a0*/  LDGSTS.E [R134+0x700ac], desc[UR22][R12.64], !P2 ;  /* 0x700ac0000c867fae */ /* 0x000fe2000d1a1016 */
[----:B----4-:R-:W-:-:S05]  /*2a3b0*/  VIADD R4, R4, 0xfffffcd3 ;  /* 0xfffffcd304047836 */ /* 0x010fca0000000000 */
[----:B------:R-:W-:Y:S01]  /*2a3c0*/  ISETP.GE.U32.AND P4, PT, R4, 0x7ffffc54, PT ;  /* 0x7ffffc540400780c */ /* 0x000fe20003f86070 */
[----:B-1----:R-:W-:-:S05]  /*2a3d0*/  VIADD R4, R6, 0xfffffcd1 ;  /* 0xfffffcd106047836 */ /* 0x002fca0000000000 */
[----:B------:R-:W-:Y:S02]  /*2a3e0*/  ISETP.GE.U32.AND P2, PT, R4, 0x7ffffc52, PT ;  /* 0x7ffffc520400780c */ /* 0x000fe40003f46070 */
[----:B------:R-:W1:Y:S01]  /*2a3f0*/  LDC R4, c[0x0][0x3a0] ;  /* 0x0000e800ff047b82 */ /* 0x000e620000000800 */
[----:B-----5:R-:W-:-:S04]  /*2a400*/  IADD3 R5, PT, PT, R5, -0x32e, RZ ;  /* 0xfffffcd205057810 */ /* 0x020fc80007ffe0ff */
[----:B------:R-:W-:Y:S01]  /*2a410*/  ISETP.GE.U32.AND P3, PT, R5, 0x7ffffc53, PT ;  /* 0x7ffffc530500780c */ /* 0x000fe20003f66070 */
[----:B------:R-:W-:Y:S02]  /*2a420*/  LDGSTS.E [R134+0x700b0], desc[UR22][R10.64], !P4 ;  /* 0x700b00000a867fae */ /* 0x000fe4000e1a1016 */
[----:B------:R-:W4:Y:S01]  /*2a430*/  LDC R5, c[0x0][0x3a0] ;  /* 0x0000e800ff057b82 */ /* 0x000f220000000800 */
[----:B------:R-:W-:-:S04]  /*2a440*/  IADD3 R6, P5, PT, R58, R2, RZ ;  /* 0x000000023a067210 */ /* 0x000fc80007fbe0ff */
[----:B------:R-:W-:-:S03]  /*2a450*/  IADD3.X R7, PT, PT, R59, R0, RZ, P5, !PT ;  /* 0x000000003b077210 */ /* 0x000fc60002ffe4ff */
[----:B------:R-:W5:Y:S02]  /*2a460*/  LDC R58, c[0x0][0x3a0] ;  /* 0x0000e800ff3a7b82 */ /* 0x000f640000000800 */
[----:B------:R-:W-:Y:S04]  /*2a470*/  LDGSTS.E [R134+0x700b4], desc[UR22][R8.64], !P3 ;  /* 0x700b400008867fae */ /* 0x000fe8000d9a1016 */
[----:B------:R-:W-:Y:S01]  /*2a480*/  LDGSTS.E [R134+0x700b8], desc[UR22][R6.64], !P2 ;  /* 0x700b800006867fae */ /* 0x000fe2000d1a1016 */
[----:B-1----:R-:W-:Y:S01]  /*2a490*/  VIADD R4, R4, 0xfffffcd0 ;  /* 0xfffffcd004047836 */ /* 0x002fe20000000000 */
[----:B------:R-:W1:Y:S04]  /*2a4a0*/  LDC R59, c[0x0][0x3a0] ;  /* 0x0000e800ff3b7b82 */ /* 0x000e680000000800 */
[----:B------:R-:W-:Y:S01]  /*2a4b0*/  ISETP.GE.U32.AND P4, PT, R4, 0x7ffffc51, PT ;  /* 0x7ffffc510400780c */ /* 0x000fe20003f86070 */
[----:B------:R-:W-:-:S05]  /*2a4c0*/  VIADD R4, R38, 0xfffffcce ;  /* 0xfffffcce26047836 */ /* 0x000fca0000000000 */
[----:B------:R-:W-:Y:S02]  /*2a4d0*/  ISETP.GE.U32.AND P2, PT, R4, 0x7ffffc4f, PT ;  /* 0x7ffffc4f0400780c */ /* 0x000fe40003f46070 */
[----:B------:R-:W-:Y:S02]  /*2a4e0*/  IADD3 R4, P5, PT, R68, R2, RZ ;  /* 0x0000000244047210 */ /* 0x000fe40007fbe0ff */
[----:B------:R-:W1:Y:S01]  /*2a4f0*/  LDC R68, c[0x0][0x3a0] ;  /* 0x0000e800ff447b82 */ /* 0x000e620000000800 */
[----:B----4-:R-:W-:-:S05]  /*2a500*/  VIADD R5, R5, 0xfffffccf ;  /* 0xfffffccf05057836 */ /* 0x010fca0000000000 */
[----:B------:R-:W-:Y:S02]  /*2a510*/  ISETP.GE.U32.AND P3, PT, R5, 0x7ffffc50, PT ;  /* 0x7ffffc500500780c */ /* 0x000fe40003f66070 */
[----:B------:R-:W-:Y:S02]  /*2a520*/  IADD3.X R5, PT, PT, R69, R0, RZ, P5, !PT ;  /* 0x0000000045057210 */ /* 0x000fe40002ffe4ff */
[-C--:B------:R-:W-:Y:S01]  /*2a530*/  IADD3 R38, P5, PT, R48, R2.reuse, RZ ;  /* 0x0000000230267210 */ /* 0x080fe20007fbe0ff */
[----:B-----5:R-:W-:Y:S02]  /*2a540*/  VIADD R58, R58, 0xfffffccd ;  /* 0xfffffccd3a3a7836 */ /* 0x020fe40000000000 */
[----:B------:R-:W-:Y:S02]  /*2a550*/  LDGSTS.E [R134+0x700bc], desc[UR22][R4.64], !P4 ;  /* 0x700bc00004867fae */ /* 0x000fe4000e1a1016 */
[----:B------:R-:W-:Y:S01]  /*2a560*/  IMAD.X R39, R49, 0x1, R0, P5 ;  /* 0x0000000131277824 */ /* 0x000fe200028e0600 */
[----:B------:R-:W-:-:S02]  /*2a570*/  IADD3 R48, P5, PT, R80, R2, RZ ;  /* 0x0000000250307210 */ /* 0x000fc40007fbe0ff */
[----:B------:R-:W-:Y:S01]  /*2a580*/  ISETP.GE.U32.AND P4, PT, R58, 0x7ffffc4e, PT ;  /* 0x7ffffc4e3a00780c */ /* 0x000fe20003f86070 */
[----:B------:R-:W4:Y:S01]  /*2a590*/  LDC R80, c[0x0][0x3a0] ;  /* 0x0000e800ff507b82 */ /* 0x000f220000000800 */
[----:B------:R-:W-:Y:S01]  /*2a5a0*/  LDGSTS.E [R134+0x700c0], desc[UR22][R38.64], !P3 ;  /* 0x700c000026867fae */ /* 0x000fe2000d9a1016 */
[----:B------:R-:W-:Y:S02]  /*2a5b0*/  IMAD.X R49, R81, 0x1, R0, P5 ;  /* 0x0000000151317824 */ /* 0x000fe400028e0600 */
[----:B-1----:R-:W-:-:S03]  /*2a5c0*/  VIADD R58, R68, 0xfffffccb ;  /* 0xfffffccb443a7836 */ /* 0x002fc60000000000 */
[----:B------:R-:W-:Y:S01]  /*2a5d0*/  LDGSTS.E [R134+0x700c4], desc[UR22][R48.64], !P2 ;  /* 0x700c400030867fae */ /* 0x000fe2000d1a1016 */
[----:B------:R-:W-:Y:S01]  /*2a5e0*/  IADD3 R59, PT, PT, R59, -0x334, RZ ;  /* 0xfffffccc3b3b7810 */ /* 0x000fe20007ffe0ff */
[----:B------:R-:W1:Y:S01]  /*2a5f0*/  LDC R81, c[0x0][0x3a0] ;  /* 0x0000e800ff517b82 */ /* 0x000e620000000800 */
[----:B------:R-:W-:Y:S02]  /*2a600*/  ISETP.GE.U32.AND P2, PT, R58, 0x7ffffc4c, PT ;  /* 0x7ffffc4c3a00780c */ /* 0x000fe40003f46070 */
[----:B------:R-:W-:-:S05]  /*2a610*/  IADD3 R58, P5, PT, R84, R2, RZ ;  /* 0x00000002543a7210 */ /* 0x000fca0007fbe0ff */
[----:B------:R-:W5:Y:S01]  /*2a620*/  LDC R84, c[0x0][0x3a0] ;  /* 0x0000e800ff547b82 */ /* 0x000f620000000800 */
[----:B------:R-:W-:Y:S01]  /*2a630*/  ISETP.GE.U32.AND P3, PT, R59, 0x7ffffc4d, PT ;  /* 0x7ffffc4d3b00780c */ /* 0x000fe20003f66070 */
[----:B------:R-:W-:Y:S02]  /*2a640*/  IMAD.X R59, R85, 0x1, R0, P5 ;  /* 0x00000001553b7824 */ /* 0x000fe400028e0600 */
[----:B----4-:R-:W-:-:S03]  /*2a650*/  VIADD R80, R80, 0xfffffcca ;  /* 0xfffffcca50507836 */ /* 0x010fc60000000000 */
[----:B------:R-:W-:Y:S02]  /*2a660*/  LDGSTS.E [R134+0x700c8], desc[UR22][R58.64], !P4 ;  /* 0x700c80003a867fae */ /* 0x000fe4000e1a1016 */
[----:B------:R-:W-:Y:S01]  /*2a670*/  ISETP.GE.U32.AND P4, PT, R80, 0x7ffffc4b, PT ;  /* 0x7ffffc4b5000780c */ /* 0x000fe20003f86070 */
[----:B-----5:R-:W-:Y:S01]  /*2a680*/  VIADD R80, R84, 0xfffffcc8 ;  /* 0xfffffcc854507836 */ /* 0x020fe20000000000 */
[----:B---3--:R-:W-:-:S05]  /*2a690*/  IADD3 R68, P5, PT, R76, R2, RZ ;  /* 0x000000024c447210 */ /* 0x008fca0007fbe0ff */
[----:B------:R-:W-:Y:S01]  /*2a6a0*/  IMAD.X R69, R77, 0x1, R0, P5 ;  /* 0x000000014d457824 */ /* 0x000fe200028e0600 */
[----:B------:R-:W-:Y:S02]  /*2a6b0*/  IADD3 R76, P5, PT, R92, R2, RZ ;  /* 0x000000025c4c7210 */ /* 0x000fe40007fbe0ff */
[----:B------:R-:W3:Y:S02]  /*2a6c0*/  LDC R92, c[0x0][0x3a0] ;  /* 0x0000e800ff5c7b82 */ /* 0x000ee40000000800 */
[----:B------:R-:W-:Y:S01]  /*2a6d0*/  IADD3.X R77, PT, PT, R93, R0, RZ, P5, !PT ;  /* 0x000000005d4d7210 */ /* 0x000fe20002ffe4ff */
[----:B------:R-:W-:Y:S04]  /*2a6e0*/  LDGSTS.E [R134+0x700cc], desc[UR22][R68.64], !P3 ;  /* 0x700cc00044867fae */ /* 0x000fe8000d9a1016 */
[----:B------:R-:W-:Y:S01]  /*2a6f0*/  LDGSTS.E [R134+0x700d0], desc[UR22][R76.64], !P2 ;  /* 0x700d00004c867fae */ /* 0x000fe2000d1a1016 */
[----:B------:R-:W-:Y:S01]  /*2a700*/  ISETP.GE.U32.AND P2, PT, R80, 0x7ffffc49, PT ;  /* 0x7ffffc495000780c */ /* 0x000fe20003f46070 */
[----:B-1----:R-:W-:Y:S01]  /*2a710*/  VIADD R81, R81, 0xfffffcc9 ;  /* 0xfffffcc951517836 */ /* 0x002fe20000000000 */
[----:B------:R-:W-:Y:S01]  /*2a720*/  IADD3 R80, P5, PT, R96, R2, RZ ;  /* 0x0000000260507210 */ /* 0x000fe20007fbe0ff */
[----:B------:R-:W1:Y:S08]  /*2a730*/  LDC R93, c[0x0][0x3a0] ;  /* 0x0000e800ff5d7b82 */ /* 0x000e700000000800 */
[----:B------:R-:W4:Y:S01]  /*2a740*/  LDC R96, c[0x0][0x3a0] ;  /* 0x0000e800ff607b82 */ /* 0x000f220000000800 */
[----:B------:R-:W-:-:S02]  /*2a750*/  ISETP.GE.U32.AND P3, PT, R81, 0x7ffffc4a, PT ;  /* 0x7ffffc4a5100780c */ /* 0x000fc40003f66070 */
[----:B------:R-:W-:Y:S02]  /*2a760*/  IADD3.X R81, PT, PT, R97, R0, RZ, P5, !PT ;  /* 0x0000000061517210 */ /* 0x000fe40002ffe4ff */
[-C--:B------:R-:W-:Y:S01]  /*2a770*/  IADD3 R84, P5, PT, R88, R2.reuse, RZ ;  /* 0x0000000258547210 */ /* 0x080fe20007fbe0ff */
[----:B---3--:R-:W-:Y:S02]  /*2a780*/  VIADD R92, R92, 0xfffffcc7 ;  /* 0xfffffcc75c5c7836 */ /* 0x008fe40000000000 */
[----:B------:R-:W-:Y:S02]  /*2a790*/  LDGSTS.E [R134+0x700d4], desc[UR22][R80.64], !P4 ;  /* 0x700d400050867fae */ /* 0x000fe4000e1a1016 */
[--C-:B------:R-:W-:Y:S01]  /*2a7a0*/  IMAD.X R85, R89, 0x1, R0.reuse, P5 ;  /* 0x0000000159557824 */ /* 0x100fe200028e0600 */
[----:B------:R-:W-:Y:S02]  /*2a7b0*/  IADD3 R88, P5, PT, R104, R2, RZ ;  /* 0x0000000268587210 */ /* 0x000fe40007fbe0ff */
[----:B------:R-:W-:Y:S01]  /*2a7c0*/  ISETP.GE.U32.AND P4, PT, R92, 0x7ffffc48, PT ;  /* 0x7ffffc485c00780c */ /* 0x000fe20003f86070 */
[----:B------:R-:W3:Y:S01]  /*2a7d0*/  LDC R104, c[0x0][0x3a0] ;  /* 0x0000e800ff687b82 */ /* 0x000ee20000000800 */
[----:B------:R-:W-:Y:S01]  /*2a7e0*/  LDGSTS.E [R134+0x700d8], desc[UR22][R84.64], !P3 ;  /* 0x700d800054867fae */ /* 0x000fe2000d9a1016 */
[----:B------:R-:W-:-:S05]  /*2a7f0*/  IMAD.X R89, R105, 0x1, R0, P5 ;  /* 0x0000000169597824 */ /* 0x000fca00028e0600 */
[----:B------:R-:W-:Y:S01]  /*2a800*/  LDGSTS.E [R134+0x700dc], desc[UR22][R88.64], !P2 ;  /* 0x700dc00058867fae */ /* 0x000fe2000d1a1016 */
[----:B-1----:R-:W-:Y:S01]  /*2a810*/  IADD3 R93, PT, PT, R93, -0x33a, RZ ;  /* 0xfffffcc65d5d7810 */ /* 0x002fe20007ffe0ff */
[----:B------:R-:W1:Y:S01]  /*2a820*/  LDC R105, c[0x0][0x3a0] ;  /* 0x0000e800ff697b82 */ /* 0x000e620000000800 */
[----:B----4-:R-:W-:-:S05]  /*2a830*/  VIADD R92, R96, 0xfffffcc5 ;  /* 0xfffffcc5605c7836 */ /* 0x010fca0000000000 */
[----:B------:R-:W-:Y:S02]  /*2a840*/  ISETP.GE.U32.AND P2, PT, R92, 0x7ffffc46, PT ;  /* 0x7ffffc465c00780c */ /* 0x000fe40003f46070 */
[-C--:B------:R-:W-:Y:S02]  /*2a850*/  IADD3 R92, P5, PT, R108, R2.reuse, RZ ;  /* 0x000000026c5c7210 */ /* 0x080fe40007fbe0ff */
[----:B------:R-:W4:Y:S01]  /*2a860*/  LDC R108, c[0x0][0x3a0] ;  /* 0x0000e800ff6c7b82 */ /* 0x000f220000000800 */
[----:B------:R-:W-:Y:S02]  /*2a870*/  ISETP.GE.U32.AND P3, PT, R93, 0x7ffffc47, PT ;  /* 0x7ffffc475d00780c */ /* 0x000fe40003f66070 */
[----:B------:R-:W-:Y:S01]  /*2a880*/  IMAD.X R93, R109, 0x1, R0, P5 ;  /* 0x000000016d5d7824 */ /* 0x000fe200028e0600 */
[----:B------:R-:W-:Y:S01]  /*2a890*/  IADD3 R96, P5, PT, R100, R2, RZ ;  /* 0x0000000264607210 */ /* 0x000fe20007fbe0ff */
[----:B---3--:R-:W-:-:S03]  /*2a8a0*/  VIADD R104, R104, 0xfffffcc4 ;  /* 0xfffffcc468687836 */ /* 0x008fc60000000000 */
[----:B------:R-:W-:Y:S01]  /*2a8b0*/  LDGSTS.E [R134+0x700e0], desc[UR22][R92.64], !P4 ;  /* 0x700e00005c867fae */ /* 0x000fe2000e1a1016 */
[----:B------:R-:W-:Y:S01]  /*2a8c0*/  IMAD.X R97, R101, 0x1, R0, P5 ;  /* 0x0000000165617824 */ /* 0x000fe200028e0600 */
[----:B------:R-:W-:Y:S02]  /*2a8d0*/  IADD3 R100, P5, PT, R116, R2, RZ ;  /* 0x0000000274647210 */ /* 0x000fe40007fbe0ff */
[----:B------:R-:W-:Y:S01]  /*2a8e0*/  ISETP.GE.U32.AND P4, PT, R104, 0x7ffffc45, PT ;  /* 0x7ffffc456800780c */ /* 0x000fe20003f86070 */
[----:B------:R-:W3:Y:S01]  /*2a8f0*/  LDC R116, c[0x0][0x3a0] ;  /* 0x0000e800ff747b82 */ /* 0x000ee20000000800 */
[----:B------:R-:W-:Y:S01]  /*2a900*/  IADD3.X R101, PT, PT, R117, R0, RZ, P5, !PT ;  /* 0x0000000075657210 */ /* 0x000fe20002ffe4ff */
[----:B------:R-:W-:Y:S04]  /*2a910*/  LDGSTS.E [R134+0x700e4], desc[UR22][R96.64], !P3 ;  /* 0x700e400060867fae */ /* 0x000fe8000d9a1016 */
[----:B------:R-:W-:Y:S01]  /*2a920*/  LDGSTS.E [R134+0x700e8], desc[UR22][R100.64], !P2 ;  /* 0x700e800064867fae */ /* 0x000fe2000d1a1016 */
[----:B-1----:R-:W-:Y:S01]  /*2a930*/  VIADD R105, R105, 0xfffffcc3 ;  /* 0xfffffcc369697836 */ /* 0x002fe20000000000 */
[----:B------:R-:W1:Y:S01]  /*2a940*/  LDC R117, c[0x0][0x3a0] ;  /* 0x0000e800ff757b82 */ /* 0x000e620000000800 */
[----:B----4-:R-:W-:-:S05]  /*2a950*/  VIADD R104, R108, 0xfffffcc2 ;  /* 0xfffffcc26c687836 */ /* 0x010fca0000000000 */
[----:B------:R-:W-:Y:S02]  /*2a960*/  ISETP.GE.U32.AND P2, PT, R104, 0x7ffffc43, PT ;  /* 0x7ffffc436800780c */ /* 0x000fe40003f46070 */
[----:B------:R-:W-:Y:S02]  /*2a970*/  IADD3 R104, P5, PT, R120, R2, RZ ;  /* 0x0000000278687210 */ /* 0x000fe40007fbe0ff */
[----:B------:R-:W4:Y:S01]  /*2a980*/  LDC R120, c[0x0][0x3a0] ;  /* 0x0000e800ff787b82 */ /* 0x000f220000000800 */
[----:B------:R-:W-:Y:S02]  /*2a990*/  ISETP.GE.U32.AND P3, PT, R105, 0x7ffffc44, PT ;  /* 0x7ffffc446900780c */ /* 0x000fe40003f66070 */
[----:B------:R-:W-:Y:S02]  /*2a9a0*/  IADD3.X R105, PT, PT, R121, R0, RZ, P5, !PT ;  /* 0x0000000079697210 */ /* 0x000fe40002ffe4ff */
[----:B------:R-:W-:Y:S01]  /*2a9b0*/  IADD3 R108, P5, PT, R112, R2, RZ ;  /* 0x00000002706c7210 */ /* 0x000fe20007fbe0ff */
[----:B---3--:R-:W-:-:S02]  /*2a9c0*/  VIADD R116, R116, 0xfffffcc1 ;  /* 0xfffffcc174747836 */ /* 0x008fc40000000000 */
[----:B------:R-:W-:Y:S02]  /*2a9d0*/  LDGSTS.E [R134+0x700ec], desc[UR22][R104.64], !P4 ;  /* 0x700ec00068867fae */ /* 0x000fe4000e1a1016 */
[--C-:B------:R-:W-:Y:S01]  /*2a9e0*/  IMAD.X R109, R113, 0x1, R0.reuse, P5 ;  /* 0x00000001716d7824 */ /* 0x100fe200028e0600 */
[----:B------:R-:W-:Y:S02]  /*2a9f0*/  IADD3 R112, P5, PT, R128, R2, RZ ;  /* 0x0000000280707210 */ /* 0x000fe40007fbe0ff */
[----:B------:R-:W3:Y:S01]  /*2aa00*/  LDC R128, c[0x0][0x3a0] ;  /* 0x0000e800ff807b82 */ /* 0x000ee20000000800 */
[----:B------:R-:W-:Y:S01]  /*2aa10*/  ISETP.GE.U32.AND P4, PT, R116, 0x7ffffc42, PT ;  /* 0x7ffffc427400780c */ /* 0x000fe20003f86070 */
[----:B------:R-:W-:Y:S01]  /*2aa20*/  LDGSTS.E [R134+0x700f0], desc[UR22][R108.64], !P3 ;  /* 0x700f00006c867fae */ /* 0x000fe2000d9a1016 */
[----:B------:R-:W-:Y:S01]  /*2aa30*/  IMAD.X R113, R129, 0x1, R0, P5 ;  /* 0x0000000181717824 */ /* 0x000fe200028e0600 */
[----:B-1----:R-:W-:-:S04]  /*2aa40*/  IADD3 R117, PT, PT, R117, -0x340, RZ ;  /* 0xfffffcc075757810 */ /* 0x002fc80007ffe0ff */
[----:B------:R-:W1:Y:S01]  /*2aa50*/  LDC R129, c[0x0][0x3a0] ;  /* 0x0000e800ff817b82 */ /* 0x000e620000000800 */
[----:B------:R-:W-:Y:S01]  /*2aa60*/  LDGSTS.E [R134+0x700f4], desc[UR22][R112.64], !P2 ;  /* 0x700f400070867fae */ /* 0x000fe2000d1a1016 */
[----:B----4-:R-:W-:-:S05]  /*2aa70*/  VIADD R116, R120, 0xfffffcbf ;  /* 0xfffffcbf78747836 */ /* 0x010fca0000000000 */
[----:B------:R-:W-:Y:S02]  /*2aa80*/  ISETP.GE.U32.AND P2, PT, R116, 0x7ffffc40, PT ;  /* 0x7ffffc407400780c */ /* 0x000fe40003f46070 */
[----:B------:R-:W-:Y:S02]  /*2aa90*/  IADD3 R116, P5, PT, R186, R2, RZ ;  /* 0x00000002ba747210 */ /* 0x000fe40007fbe0ff */
[----:B------:R-:W-:-:S03]  /*2aaa0*/  ISETP.GE.U32.AND P3, PT, R117, 0x7ffffc41, PT ;  /* 0x7ffffc417500780c */ /* 0x000fc60003f66070 */
[--C-:B------:R-:W-:Y:S01]  /*2aab0*/  IMAD.X R117, R187, 0x1, R0.reuse, P5 ;  /* 0x00000001bb757824 */ /* 0x100fe200028e0600 */
[-C--:B------:R-:W-:Y:S01]  /*2aac0*/  IADD3 R120, P5, PT, R124, R2.reuse, RZ ;  /* 0x000000027c787210 */ /* 0x080fe20007fbe0ff */
[----:B---3--:R-:W-:Y:S01]  /*2aad0*/  VIADD R128, R128, 0xfffffcbe ;  /* 0xfffffcbe80807836 */ /* 0x008fe20000000000 */
[----:B------:R-:W3:Y:S03]  /*2aae0*/  LDL.LU.64 R186, [R1+0x1f0] ;  /* 0x0001f00001ba7983 */ /* 0x000ee60000300a00 */
[----:B------:R-:W-:Y:S01]  /*2aaf0*/  IMAD.X R121, R125, 0x1, R0, P5 ;  /* 0x000000017d797824 */ /* 0x000fe200028e0600 */
[----:B--2---:R-:W-:Y:S01]  /*2ab00*/  IADD3 R124, P5, PT, R154, R2, RZ ;  /* 0x000000029a7c7210 */ /* 0x004fe20007fbe0ff */
[----:B------:R-:W-:Y:S01]  /*2ab10*/  LDGSTS.E [R134+0x700f8], desc[UR22][R116.64], !P4 ;  /* 0x700f800074867fae */ /* 0x000fe2000e1a1016 */
[----:B------:R-:W-:Y:S01]  /*2ab20*/  ISETP.GE.U32.AND P4, PT, R128, 0x7ffffc3f, PT ;  /* 0x7ffffc3f8000780c */ /* 0x000fe20003f86070 */
[----:B------:R-:W-:Y:S01]  /*2ab30*/  VIADD R128, R240, 0xfffffcbc ;  /* 0xfffffcbcf0807836 */ /* 0x000fe20000000000 */
[----:B------:R-:W-:Y:S01]  /*2ab40*/  IADD3.X R125, PT, PT, R155, R0, RZ, P5, !PT ;  /* 0x000000009b7d7210 */ /* 0x000fe20002ffe4ff */
[----:B------:R-:W-:Y:S01]  /*2ab50*/  LDGSTS.E [R134+0x700fc], desc[UR22][R120.64], !P3 ;  /* 0x700fc00078867fae */ /* 0x000fe2000d9a1016 */
[----:B-1----:R-:W-:Y:S01]  /*2ab60*/  VIADD R129, R129, 0xfffffcbd ;  /* 0xfffffcbd81817836 */ /* 0x002fe20000000000 */
[----:B------:R-:W1:Y:S02]  /*2ab70*/  LDC R240, c[0x0][0x3a0] ;  /* 0x0000e800fff07b82 */ /* 0x000e640000000800 */
[----:B------:R-:W-:Y:S01]  /*2ab80*/  LDGSTS.E [R134+0x70100], desc[UR22][R124.64], !P2 ;  /* 0x701000007c867fae */ /* 0x000fe2000d1a1016 */
[----:B------:R-:W-:-:S02]  /*2ab90*/  ISETP.GE.U32.AND P2, PT, R128, 0x7ffffc3d, PT ;  /* 0x7ffffc3d8000780c */ /* 0x000fc40003f46070 */
[----:B------:R-:W-:Y:S01]  /*2aba0*/  IADD3 R128, P5, PT, R202, R2, RZ ;  /* 0x00000002ca807210 */ /* 0x000fe20007fbe0ff */
[----:B------:R-:W2:Y:S01]  /*2abb0*/  LDL.LU.64 R154, [R1+0x1f8] ;  /* 0x0001f800019a7983 */ /* 0x000ea20000300a00 */
[----:B------:R-:W-:Y:S02]  /*2abc0*/  ISETP.GE.U32.AND P3, PT, R129, 0x7ffffc3e, PT ;  /* 0x7ffffc3e8100780c */ /* 0x000fe40003f66070 */
[----:B------:R-:W-:Y:S01]  /*2abd0*/  IADD3.X R129, PT, PT, R203, R0, RZ, P5, !PT ;  /* 0x00000000cb817210 */ /* 0x000fe20002ffe4ff */
[----:B------:R-:W4:Y:S01]  /*2abe0*/  LDL.LU.64 R244, [R1+0x200] ;  /* 0x0002000001f47983 */ /* 0x000f220000300a00 */
[----:B------:R-:W-:-:S03]  /*2abf0*/  IADD3 R202, P5, PT, R170, R2, RZ ;  /* 0x00000002aaca7210 */ /* 0x000fc60007fbe0ff */
[----:B------:R-:W-:Y:S02]  /*2ac00*/  LDGSTS.E [R134+0x70104], desc[UR22][R128.64], !P4 ;  /* 0x7010400080867fae */ /* 0x000fe4000e1a1016 */
[----:B------:R-:W-:Y:S01]  /*2ac10*/  IMAD.X R203, R171, 0x1, R0, P5 ;  /* 0x00000001abcb7824 */ /* 0x000fe200028e0600 */
[----:B------:R-:W-:-:S04]  /*2ac20*/  IADD3 R170, P5, PT, R208, R2, RZ ;  /* 0x00000002d0aa7210 */ /* 0x000fc80007fbe0ff */
[----:B------:R-:W-:Y:S01]  /*2ac30*/  LDGSTS.E [R134+0x70108], desc[UR22][R202.64], !P3 ;  /* 0x70108000ca867fae */ /* 0x000fe2000d9a1016 */
[----:B------:R-:W-:-:S03]  /*2ac40*/  IMAD.X R171, R209, 0x1, R0, P5 ;  /* 0x00000001d1ab7824 */ /* 0x000fc600028e0600 */
[----:B------:R5:W-:Y:S04]  /*2ac50*/  STL.64 [R1+0x48], R202 ;  /* 0x000048ca01007387 */ /* 0x000be80000100a00 */
[----:B------:R1:W-:Y:S04]  /*2ac60*/  STL.64 [R1+0x50], R170 ;  /* 0x000050aa01007387 */ /* 0x0003e80000100a00 */
[----:B------:R-:W-:Y:S04]  /*2ac70*/  LDGSTS.E [R134+0x7010c], desc[UR22][R170.64], !P2 ;  /* 0x7010c000aa867fae */ /* 0x000fe8000d1a1016 */
[----:B-----5:R-:W5:Y:S04]  /*2ac80*/  LDL.LU.64 R202, [R1+0x208] ;  /* 0x0002080001ca7983 */ /* 0x020f680000300a00 */
[----:B-1----:R-:W5:Y:S04]  /*2ac90*/  LDL.LU.64 R170, [R1+0x210] ;  /* 0x0002100001aa7983 */ /* 0x002f680000300a00 */
[----:B------:R-:W5:Y:S01]  /*2aca0*/  LDL.LU.64 R246, [R1+0x218] ;  /* 0x0002180001f67983 */ /* 0x000f620000300a00 */
[----:B------:R-:W-:Y:S01]  /*2acb0*/  VIADD R240, R240, 0xfffffcbb ;  /* 0xfffffcbbf0f07836 */ /* 0x000fe20000000000 */
[----:B------:R-:W-:-:S04]  /*2acc0*/  IADD3 R241, PT, PT, R241, -0x346, RZ ;  /* 0xfffffcbaf1f17810 */ /* 0x000fc80007ffe0ff */
[----:B------:R-:W-:Y:S01]  /*2acd0*/  ISETP.GE.U32.AND P4, PT, R240, 0x7ffffc3c, PT ;  /* 0x7ffffc3cf000780c */ /* 0x000fe20003f86070 */
[----:B------:R-:W-:Y:S01]  /*2ace0*/  VIADD R240, R242, 0xfffffcb9 ;  /* 0xfffffcb9f2f07836 */ /* 0x000fe20000000000 */
[----:B------:R-:W-:Y:S01]  /*2acf0*/  ISETP.GE.U32.AND P3, PT, R241, 0x7ffffc3b, PT ;  /* 0x7ffffc3bf100780c */ /* 0x000fe20003f66070 */
[----:B------:R-:W1:Y:S03]  /*2ad00*/  LDC R242, c[0x0][0x3a0] ;  /* 0x0000e800fff27b82 */ /* 0x000e660000000800 */
[----:B------:R-:W-:-:S05]  /*2ad10*/  ISETP.GE.U32.AND P2, PT, R240, 0x7ffffc3a, PT ;  /* 0x7ffffc3af000780c */ /* 0x000fca0003f46070 */
[----:B------:R-:W1:Y:S08]  /*2ad20*/  LDC R240, c[0x0][0x3a0] ;  /* 0x0000e800fff07b82 */ /* 0x000e700000000800 */
[----:B------:R-:W1:Y:S02]  /*2ad30*/  LDC R241, c[0x0][0x3a0] ;  /* 0x0000e800fff17b82 */ /* 0x000e640000000800 */
[----:B-1----:R-:W-:-:S02]  /*2ad40*/  VIADD R240, R240, 0xfffffcb8 ;  /* 0xfffffcb8f0f07836 */ /* 0x002fc40000000000 */
[----:B------:R-:W-:Y:S01]  /*2ad50*/  VIADD R241, R241, 0xfffffcb7 ;  /* 0xfffffcb7f1f17836 */ /* 0x000fe20000000000 */
[----:B---3--:R-:W-:-:S05]  /*2ad60*/  IADD3 R208, P5, PT, R186, R2, RZ ;  /* 0x00000002bad07210 */ /* 0x008fca0007fbe0ff */
[----:B------:R-:W-:Y:S01]  /*2ad70*/  IMAD.X R209, R187, 0x1, R0, P5 ;  /* 0x00000001bbd17824 */ /* 0x000fe200028e0600 */
[----:B--2---:R-:W-:-:S04]  /*2ad80*/  IADD3 R186, P5, PT, R154, R2, RZ ;  /* 0x000000029aba7210 */ /* 0x004fc80007fbe0ff */
[----:B------:R5:W-:Y:S01]  /*2ad90*/  LDGSTS.E [R134+0x70110], desc[UR22][R208.64], !P4 ;  /* 0x70110000d0867fae */ /* 0x000be2000e1a1016 */
[----:B------:R-:W-:Y:S01]  /*2ada0*/  IMAD.X R187, R155, 0x1, R0, P5 ;  /* 0x000000019bbb7824 */ /* 0x000fe200028e0600 */
[----:B----4-:R-:W-:Y:S02]  /*2adb0*/  IADD3 R154, P5, PT, R244, R2, RZ ;  /* 0x00000002f49a7210 */ /* 0x010fe40007fbe0ff */
[----:B------:R-:W-:Y:S02]  /*2adc0*/  STL.64 [R1+0x58], R208 ;  /* 0x000058d001007387 */ /* 0x000fe40000100a00 */
[----:B------:R-:W-:Y:S02]  /*2add0*/  IADD3.X R155, PT, PT, R245, R0, RZ, P5, !PT ;  /* 0x00000000f59b7210 */ /* 0x000fe40002ffe4ff */
[----:B------:R1:W-:Y:S04]  /*2ade0*/  STL.64 [R1+0x60], R186 ;  /* 0x000060ba01007387 */ /* 0x0003e80000100a00 */
[----:B------:R-:W-:Y:S04]  /*2adf0*/  LDGSTS.E [R134+0x70114], desc[UR22][R186.64], !P3 ;  /* 0x70114000ba867fae */ /* 0x000fe8000d9a1016 */
[----:B------:R2:W-:Y:S01]  /*2ae00*/  STL.64 [R1+0x68], R154 ;  /* 0x0000689a01007387 */ /* 0x0005e20000100a00 */
[----:B------:R-:W-:-:S03]  /*2ae10*/  ISETP.GE.U32.AND P4, PT, R240, 0x7ffffc39, PT ;  /* 0x7ffffc39f000780c */ /* 0x000fc60003f86070 */
[----:B------:R-:W-:Y:S04]  /*2ae20*/  LDGSTS.E [R134+0x70118], desc[UR22][R154.64], !P2 ;  /* 0x701180009a867fae */ /* 0x000fe8000d1a1016 */
[----:B-1----:R-:W3:Y:S01]  /*2ae30*/  LDL.LU.64 R186, [R1+0x220] ;  /* 0x0002200001ba7983 */ /* 0x002ee20000300a00 */
[----:B-----5:R-:W-:-:S04]  /*2ae40*/  IADD3 R208, P5, PT, R202, R2, RZ ;  /* 0x00000002cad07210 */ /* 0x020fc80007fbe0ff */
[----:B------:R-:W-:Y:S01]  /*2ae50*/  IADD3.X R209, PT, PT, R203, R0, RZ, P5, !PT ;  /* 0x00000000cbd17210 */ /* 0x000fe20002ffe4ff */
[----:B--2---:R-:W2:Y:S01]  /*2ae60*/  LDL.LU.64 R154, [R1+0x228] ;  /* 0x00022800019a7983 */ /* 0x004ea20000300a00 */
[-C--:B------:R-:W-:Y:S01]  /*2ae70*/  IADD3 R202, P5, PT, R170, R2.reuse, RZ ;  /* 0x00000002aaca7210 */ /* 0x080fe20007fbe0ff */
[----:B------:R-:W-:Y:S01]  /*2ae80*/  VIADD R240, R242, 0xfffffcb6 ;  /* 0xfffffcb6f2f07836 */ /* 0x000fe20000000000 */
[----:B------:R-:W-:Y:S01]  /*2ae90*/  ISETP.GE.U32.AND P3, PT, R241, 0x7ffffc38, PT ;  /* 0x7ffffc38f100780c */ /* 0x000fe20003f66070 */
[----:B------:R-:W4:Y:S01]  /*2aea0*/  LDL.LU.64 R244, [R1+0x230] ;  /* 0x0002300001f47983 */ /* 0x000f220000300a00 */
[----:B------:R-:W1:Y:S01]  /*2aeb0*/  LDC R242, c[0x0][0x3a0] ;  /* 0x0000e800fff27b82 */ /* 0x000e620000000800 */
[----:B------:R-:W-:Y:S01]  /*2aec0*/  IMAD.X R203, R171, 0x1, R0, P5 ;  /* 0x00000001abcb7824 */ /* 0x000fe200028e0600 */
[----:B------:R-:W-:Y:S01]  /*2aed0*/  IADD3 R170, P5, PT, R246, R2, RZ ;  /* 0x00000002f6aa7210 */ /* 0x000fe20007fbe0ff */
[----:B------:R3:W-:Y:S01]  /*2aee0*/  LDGSTS.E [R134+0x7011c], desc[UR22][R208.64], !P4 ;  /* 0x7011c000d0867fae */ /* 0x0007e2000e1a1016 */
[----:B------:R-:W-:-:S03]  /*2aef0*/  ISETP.GE.U32.AND P2, PT, R240, 0x7ffffc37, PT ;  /* 0x7ffffc37f000780c */ /* 0x000fc60003f46070 */
[----:B------:R-:W-:Y:S01]  /*2af00*/  IMAD.X R171, R247, 0x1, R0, P5 ;  /* 0x00000001f7ab7824 */ /* 0x000fe200028e0600 */
[----:B------:R-:W-:Y:S01]  /*2af10*/  STL.64 [R1+0x70], R208 ;  /* 0x000070d001007387 */ /* 0x000fe20000100a00 */
[----:B------:R-:W5:Y:S03]  /*2af20*/  LDC R240, c[0x0][0x3a0] ;  /* 0x0000e800fff07b82 */ /* 0x000f660000000800 */
[----:B------:R1:W-:Y:S04]  /*2af30*/  STL.64 [R1+0x78], R202 ;  /* 0x000078ca01007387 */ /* 0x0003e80000100a00 */
[----:B------:R-:W-:Y:S01]  /*2af40*/  LDGSTS.E [R134+0x70120], desc[UR22][R202.64], !P3 ;  /* 0x70120000ca867fae */ /* 0x000fe2000d9a1016 */
[----:B------:R-:W5:Y:S03]  /*2af50*/  LDC R241, c[0x0][0x3a0] ;  /* 0x0000e800fff17b82 */ /* 0x000f660000000800 */
[----:B------:R1:W-:Y:S04]  /*2af60*/  STL.64 [R1+0x80], R170 ;  /* 0x000080aa01007387 */ /* 0x0003e80000100a00 */
[----:B------:R-:W-:Y:S04]  /*2af70*/  LDGSTS.E [R134+0x70124], desc[UR22][R170.64], !P2 ;  /* 0x70124000aa867fae */ /* 0x000fe8000d1a1016 */
[----:B-1----:R-:W4:Y:S04]  /*2af80*/  LDL.LU.64 R202, [R1+0x238] ;  /* 0x0002380001ca7983 */ /* 0x002f280000300a00 */
[----:B------:R-:W4:Y:S04]  /*2af90*/  LDL.LU.64 R170, [R1+0x278] ;  /* 0x0002780001aa7983 */ /* 0x000f280000300a00 */
[----:B------:R-:W4:Y:S01]  /*2afa0*/  LDL.LU.64 R246, [R1+0x280] ;  /* 0x0002800001f67983 */ /* 0x000f220000300a00 */
[----:B-----5:R-:W-:Y:S01]  /*2afb0*/  VIADD R240, R240, 0xfffffcb5 ;  /* 0xfffffcb5f0f07836 */ /* 0x020fe20000000000 */
[----:B------:R-:W-:-:S04]  /*2afc0*/  IADD3 R241, PT, PT, R241, -0x34c, RZ ;  /* 0xfffffcb4f1f17810 */ /* 0x000fc80007ffe0ff */
[----:B------:R-:W-:Y:S01]  /*2afd0*/  ISETP.GE.U32.AND P4, PT, R240, 0x7ffffc36, PT ;  /* 0x7ffffc36f000780c */ /* 0x000fe20003f86070 */
[----:B------:R-:W-:Y:S01]  /*2afe0*/  VIADD R240, R242, 0xfffffcb3 ;  /* 0xfffffcb3f2f07836 */ /* 0x000fe20000000000 */
[----:B------:R-:W-:Y:S01]  /*2aff0*/  ISETP.GE.U32.AND P3, PT, R241, 0x7ffffc35, PT ;  /* 0x7ffffc35f100780c */ /* 0x000fe20003f66070 */
[----:B------:R-:W1:Y:S03]  /*2b000*/  LDC R242, c[0x0][0x3a0] ;  /* 0x0000e800fff27b82 */ /* 0x000e660000000800 */
[----:B------:R-:W-:-:S05]  /*2b010*/  ISETP.GE.U32.AND P2, PT, R240, 0x7ffffc34, PT ;  /* 0x7ffffc34f000780c */ /* 0x000fca0003f46070 */
[----:B------:R-:W5:Y:S08]  /*2b020*/  LDC R240, c[0x0][0x3a0] ;  /* 0x0000e800fff07b82 */ /* 0x000f700000000800 */
[----:B------:R-:W1:Y:S01]  /*2b030*/  LDC R241, c[0x0][0x3a0] ;  /* 0x0000e800fff17b82 */ /* 0x000e620000000800 */
[----:B-----5:R-:W-:Y:S02]  /*2b040*/  VIADD R240, R240, 0xfffffcb2 ;  /* 0xfffffcb2f0f07836 */ /* 0x020fe40000000000 */
[----:B-1----:R-:W-:Y:S01]  /*2b050*/  VIADD R241, R241, 0xfffffcb1 ;  /* 0xfffffcb1f1f17836 */ /* 0x002fe20000000000 */
        /* <DEDUP_REMOVED lines=13> */
[----:B--2---:R-:W2:Y:S01]  /*2b130*/  LDL.LU.64 R186, [R1+0x288] ;  /* 0x0002880001ba7983 */ /* 0x004ea20000300a00 */
[----:B-1----:R-:W-:-:S03]  /*2b140*/  IADD3 R208, P5, PT, R202, R2, RZ ;  /* 0x00000002cad07210 */ /* 0x002fc60007fbe0ff */
[----:B---3--:R-:W3:Y:S01]  /*2b150*/  LDL.LU.64 R154, [R1+0x298] ;  /* 0x00029800019a7983 */ /* 0x008ee20000300a00 */
[----:B------:R-:W-:Y:S01]  /*2b160*/  IADD3.X R209, PT, PT, R203, R0, RZ, P5, !PT ;  /* 0x00000000cbd17210 */ /* 0x000fe20002ffe4ff */
[----:B------:R-:W-:Y:S01]  /*2b170*/  VIADD R240, R242, 0xfffffcb0 ;  /* 0xfffffcb0f2f07836 */ /* 0x000fe20000000000 */
[----:B------:R-:W-:Y:S01]  /*2b180*/  ISETP.GE.U32.AND P3, PT, R241, 0x7ffffc32, PT ;  /* 0x7ffffc32f100780c */ /* 0x000fe20003f66070 */
[----:B------:R-:W4:Y:S01]  /*2b190*/  LDL.LU.64 R244, [R1+0x2a0] ;  /* 0x0002a00001f47983 */ /* 0x000f220000300a00 */
[-C--:B------:R-:W-:Y:S01]  /*2b1a0*/  IADD3 R202, P5, PT, R170, R2.reuse, RZ ;  /* 0x00000002aaca7210 */ /* 0x080fe20007fbe0ff */
[----:B------:R-:W1:Y:S01]  /*2b1b0*/  LDC R242, c[0x0][0x3a0] ;  /* 0x0000e800fff27b82 */ /* 0x000e620000000800 */
[----:B------:R-:W-:Y:S01]  /*2b1c0*/  ISETP.GE.U32.AND P2, PT, R240, 0x7ffffc31, PT ;  /* 0x7ffffc31f000780c */ /* 0x000fe20003f46070 */
[----:B------:R2:W-:Y:S02]  /*2b1d0*/  LDGSTS.E [R134+0x70134], desc[UR22][R208.64], !P4 ;  /* 0x70134000d0867fae */ /* 0x0005e4000e1a1016 */
[--C-:B------:R-:W-:Y:S01]  /*2b1e0*/  IMAD.X R203, R171, 0x1, R0.reuse, P5 ;  /* 0x00000001abcb7824 */ /* 0x100fe200028e0600 */
[----:B------:R-:W-:Y:S01]  /*2b1f0*/  IADD3 R170, P5, PT, R246, R2, RZ ;  /* 0x00000002f6aa7210 */ /* 0x000fe20007fbe0ff */
[----:B------:R-:W-:Y:S02]  /*2b200*/  STL.64 [R1+0xa0], R208 ;  /* 0x0000a0d001007387 */ /* 0x000fe40000100a00 */
[----:B------:R-:W5:Y:S02]  /*2b210*/  LDC R240, c[0x0][0x3a0] ;  /* 0x0000e800fff07b82 */ /* 0x000f640000000800 */
[----:B------:R-:W-:Y:S01]  /*2b220*/  IMAD.X R171, R247, 0x1, R0, P5 ;  /* 0x00000001f7ab7824 */ /* 0x000fe200028e0600 */
        /* <DEDUP_REMOVED lines=19> */
[----:B--2---:R-:W-:-:S05]  /*2b360*/  IADD3 R208, P5, PT, R186, R2, RZ ;  /* 0x00000002bad07210 */ /* 0x004fca0007fbe0ff */
[----:B------:R-:W-:Y:S01]  /*2b370*/  IMAD.X R209, R187, 0x1, R0, P5 ;  /* 0x00000001bbd17824 */ /* 0x000fe200028e0600 */
[----:B---3--:R-:W-:-:S04]  /*2b380*/  IADD3 R186, P5, PT, R154, R2, RZ ;  /* 0x000000029aba7210 */ /* 0x008fc80007fbe0ff */
        /* <DEDUP_REMOVED lines=226> */
[----:B-----5:R-:W-:-:S05]  /*2c1b0*/  VIADD R240, R240, 0xfffffc91 ;  /* 0xfffffc91f0f07836 */ /* 0x020fca0000000000 */
[----:B------:R-:W-:Y:S01]  /*2c1c0*/  ISETP.GE.U32.AND P4, PT, R240, 0x7ffffc12, PT ;  /* 0x7ffffc12f000780c */ /* 0x000fe20003f86070 */
[----:B------:R-:W-:Y:S01]  /*2c1d0*/  VIADD R240, R242, 0xfffffc8f ;  /* 0xfffffc8ff2f07836 */ /* 0x000fe20000000000 */
[----:B------:R-:W-:Y:S01]  /*2c1e0*/  IADD3 R241, PT, PT, R241, -0x370, RZ ;  /* 0xfffffc90f1f17810 */ /* 0x000fe20007ffe0ff */
[----:B------:R-:W1:Y:S03]  /*2c1f0*/  LDC R242, c[0x0][0x3a0] ;  /* 0x0000e800fff27b82 */ /* 0x000e660000000800 */
[----:B------:R-:W-:-:S05]  /*2c200*/  ISETP.GE.U32.AND P2, PT, R240, 0x7ffffc10, PT ;  /* 0x7ffffc10f000780c */ /* 0x000fca0003f46070 */
[----:B------:R-:W5:Y:S01]  /*2c210*/  LDC R240, c[0x0][0x3a0] ;  /* 0x0000e800fff07b82 */ /* 0x000f620000000800 */
[----:B------:R-:W-:-:S07]  /*2c220*/  ISETP.GE.U32.AND P3, PT, R241, 0x7ffffc11, PT ;  /* 0x7ffffc11f100780c */ /* 0x000fce0003f66070 */
        /* <DEDUP_REMOVED lines=14> */
[----:B------:R-:W-:Y:S01]  /*2c310*/  ISETP.GE.U32.AND P4, PT, R240, 0x7ffffc0f, PT ;  /* 0x7ffffc0ff000780c */ /* 0x000fe20003f86070 */
[----:B------:R-:W-:-:S02]  /*2c320*/  VIADD R240, R242, 0xfffffc8c ;  /* 0xfffffc8cf2f07836 */ /* 0x000fc40000000000 */
[----:B------:R-:W-:Y:S01]  /*2c330*/  LDGSTS.E [R134+0x701c0], desc[UR22][R154.64], !P2 ;  /* 0x701c00009a867fae */ /* 0x000fe2000d1a1016 */
[----:B------:R-:W-:Y:S01]  /*2c340*/  ISETP.GE.U32.AND P3, PT, R241, 0x7ffffc0e, PT ;  /* 0x7ffffc0ef100780c */ /* 0x000fe20003f66070 */
[----:B------:R-:W4:Y:S02]  /*2c350*/  LDC R242, c[0x0][0x3a0] ;  /* 0x0000e800fff27b82 */ /* 0x000f240000000800 */
[----:B--2---:R-:W2:Y:S01]  /*2c360*/  LDL.LU.64 R186, [R1+0x480] ;  /* 0x0004800001ba7983 */ /* 0x004ea20000300a00 */
[----:B-1----:R-:W-:-:S03]  /*2c370*/  IADD3 R208, P5, PT, R202, R2, RZ ;  /* 0x00000002cad07210 */ /* 0x002fc60007fbe0ff */
[----:B---3--:R-:W3:Y:S01]  /*2c380*/  LDL.LU.64 R154, [R1+0x478] ;  /* 0x00047800019a7983 */ /* 0x008ee20000300a00 */
[----:B------:R-:W-:Y:S01]  /*2c390*/  ISETP.GE.U32.AND P2, PT, R240, 0x7ffffc0d, PT ;  /* 0x7ffffc0df000780c */ /* 0x000fe20003f46070 */
[----:B------:R-:W1:Y:S01]  /*2c3a0*/  LDC R241, c[0x0][0x3a0] ;  /* 0x0000e800fff17b82 */ /* 0x000e620000000800 */
[----:B------:R-:W-:Y:S01]  /*2c3b0*/  IADD3.X R209, PT, PT, R203, R0, RZ, P5, !PT ;  /* 0x00000000cbd17210 */ /* 0x000fe20002ffe4ff */
[----:B------:R-:W5:Y:S01]  /*2c3c0*/  LDL.LU.64 R244, [R1+0x470] ;  /* 0x0004700001f47983 */ /* 0x000f620000300a00 */
[----:B------:R-:W-:-:S03]  /*2c3d0*/  IADD3 R202, P5, PT, R170, R2, RZ ;  /* 0x00000002aaca7210 */ /* 0x000fc60007fbe0ff */
[----:B------:R-:W-:Y:S02]  /*2c3e0*/  LDGSTS.E [R134+0x701c4], desc[UR22][R208.64], !P4 ;  /* 0x701c4000d0867fae */ /* 0x000fe4000e1a1016 */
[----:B------:R-:W1:Y:S01]  /*2c3f0*/  LDC R240, c[0x0][0x3a0] ;  /* 0x0000e800fff07b82 */ /* 0x000e620000000800 */
[--C-:B------:R-:W-:Y:S01]  /*2c400*/  IMAD.X R203, R171, 0x1, R0.reuse, P5 ;  /* 0x00000001abcb7824 */ /* 0x100fe200028e0600 */
[----:B------:R-:W-:Y:S01]  /*2c410*/  IADD3 R170, P5, PT, R246, R2, RZ ;  /* 0x00000002f6aa7210 */ /* 0x000fe20007fbe0ff */
[----:B------:R-:W-:Y:S04]  /*2c420*/  STL.64 [R1+0x1c8], R208 ;  /* 0x0001c8d001007387 */ /* 0x000fe80000100a00 */
[----:B------:R-:W-:Y:S01]  /*2c430*/  IMAD.X R171, R247, 0x1, R0, P5 ;  /* 0x00000001f7ab7824 */ /* 0x000fe200028e0600 */
[----:B------:R-:W-:Y:S04]  /*2c440*/  STL.64 [R1+0x1d0], R202 ;  /* 0x0001d0ca01007387 */ /* 0x000fe80000100a00 */
[----:B------:R2:W-:Y:S04]  /*2c450*/  LDGSTS.E [R134+0x701c8], desc[UR22][R202.64], !P3 ;  /* 0x701c8000ca867fae */ /* 0x0005e8000d9a1016 */
[----:B------:R4:W-:Y:S04]  /*2c460*/  STL.64 [R1+0x1e0], R170 ;  /* 0x0001e0aa01007387 */ /* 0x0009e80000100a00 */
[----:B------:R-:W-:Y:S04]  /*2c470*/  LDGSTS.E [R134+0x701cc], desc[UR22][R170.64], !P2 ;  /* 0x701cc000aa867fae */ /* 0x000fe8000d1a1016 */
[----:B----4-:R-:W4:Y:S04]  /*2c480*/  LDL.LU.64 R170, [R1+0x468] ;  /* 0x0004680001aa7983 */ /* 0x010f280000300a00 */
[----:B------:R-:W4:Y:S04]  /*2c490*/  LDL.LU.64 R208, [R1+0x460] ;  /* 0x0004600001d07983 */ /* 0x000f280000300a00 */
[----:B------:R-:W4:Y:S01]  /*2c4a0*/  LDL.LU.64 R248, [R1+0x458] ;  /* 0x0004580001f87983 */ /* 0x000f220000300a00 */
[----:B-1----:R-:W-:Y:S01]  /*2c4b0*/  VIADD R240, R240, 0xfffffc8b ;  /* 0xfffffc8bf0f07836 */ /* 0x002fe20000000000 */
        /* <DEDUP_REMOVED lines=10> */
[----:B--2---:R-:W-:-:S05]  /*2c560*/  IADD3 R202, P5, PT, R186, R2, RZ ;  /* 0x00000002baca7210 */ /* 0x004fca0007fbe0ff */
[----:B------:R-:W-:Y:S01]  /*2c570*/  IMAD.X R203, R187, 0x1, R0, P5 ;  /* 0x00000001bbcb7824 */ /* 0x000fe200028e0600 */
[----:B---3--:R-:W-:-:S04]  /*2c580*/  IADD3 R186, P5, PT, R154, R2, RZ ;  /* 0x000000029aba7210 */ /* 0x008fc80007fbe0ff */
[----:B------:R-:W-:Y:S01]  /*2c590*/  LDGSTS.E [R134+0x701d0], desc[UR22][R202.64], !P4 ;  /* 0x701d0000ca867fae */ /* 0x000fe2000e1a1016 */
[----:B------:R-:W-:Y:S01]  /*2c5a0*/  IMAD.X R187, R155, 0x1, R0, P5 ;  /* 0x000000019bbb7824 */ /* 0x000fe200028e0600 */
[----:B-----5:R-:W-:Y:S02]  /*2c5b0*/  IADD3 R154, P5, PT, R244, R2, RZ ;  /* 0x00000002f49a7210 */ /* 0x020fe40007fbe0ff */
[----:B------:R1:W-:Y:S02]  /*2c5c0*/  STL.64 [R1+0x1e8], R202 ;  /* 0x0001e8ca01007387 */ /* 0x0003e40000100a00 */
[----:B------:R-:W-:Y:S02]  /*2c5d0*/  IADD3.X R155, PT, PT, R245, R0, RZ, P5, !PT ;  /* 0x00000000f59b7210 */ /* 0x000fe40002ffe4ff */
[----:B------:R-:W-:Y:S04]  /*2c5e0*/  STL.64 [R1+0x1f0], R186 ;  /* 0x0001f0ba01007387 */ /* 0x000fe80000100a00 */
[----:B------:R2:W-:Y:S04]  /*2c5f0*/  STL.64 [R1+0x1f8], R154 ;  /* 0x0001f89a01007387 */ /* 0x0005e80000100a00 */
[----:B-1----:R-:W3:Y:S04]  /*2c600*/  LDL.LU.64 R202, [R1+0x450] ;  /* 0x0004500001ca7983 */ /* 0x002ee80000300a00 */
[----:B------:R1:W-:Y:S01]  /*2c610*/  LDGSTS.E [R134+0x701d4], desc[UR22][R186.64], !P3 ;  /* 0x701d4000ba867fae */ /* 0x0003e2000d9a1016 */
[----:B------:R-:W-:-:S03]  /*2c620*/  ISETP.GE.U32.AND P4, PT, R240, 0x7ffffc09, PT ;  /* 0x7ffffc09f000780c */ /* 0x000fc60003f86070 */
[----:B------:R-:W-:Y:S01]  /*2c630*/  LDGSTS.E [R134+0x701d8], desc[UR22][R154.64], !P2 ;  /* 0x701d80009a867fae */ /* 0x000fe2000d1a1016 */
[----:B------:R-:W-:Y:S01]  /*2c640*/  ISETP.GE.U32.AND P3, PT, R241, 0x7ffffc08, PT ;  /* 0x7ffffc08f100780c */ /* 0x000fe20003f66070 */
[----:B------:R-:W-:Y:S01]  /*2c650*/  VIADD R240, R242, 0xfffffc86 ;  /* 0xfffffc86f2f07836 */ /* 0x000fe20000000000 */
[----:B------:R-:W5:Y:S01]  /*2c660*/  LDC R241, c[0x0][0x3a0] ;  /* 0x0000e800fff17b82 */ /* 0x000f620000000800 */
[----:B--2---:R-:W2:Y:S01]  /*2c670*/  LDL.LU.64 R154, [R1+0x448] ;  /* 0x00044800019a7983 */ /* 0x004ea20000300a00 */
[----:B----4-:R-:W-:-:S03]  /*2c680*/  IADD3 R244, P5, PT, R170, R2, RZ ;  /* 0x00000002aaf47210 */ /* 0x010fc60007fbe0ff */
[----:B------:R-:W4:Y:S03]  /*2c690*/  LDL.LU.64 R246, [R1+0x440] ;  /* 0x0004400001f67983 */ /* 0x000f260000300a00 */
[----:B------:R-:W5:Y:S01]  /*2c6a0*/  LDC R242, c[0x0][0x3a0] ;  /* 0x0000e800fff27b82 */ /* 0x000f620000000800 */
[----:B------:R-:W-:Y:S02]  /*2c6b0*/  IADD3.X R245, PT, PT, R171, R0, RZ, P5, !PT ;  /* 0x00000000abf57210 */ /* 0x000fe40002ffe4ff */
[-C--:B-1----:R-:W-:Y:S02]  /*2c6c0*/  IADD3 R186, P5, PT, R208, R2.reuse, RZ ;  /* 0x00000002d0ba7210 */ /* 0x082fe40007fbe0ff */
[----:B------:R-:W-:Y:S01]  /*2c6d0*/  ISETP.GE.U32.AND P2, PT, R240, 0x7ffffc07, PT ;  /* 0x7ffffc07f000780c */ /* 0x000fe20003f46070 */
[----:B------:R-:W-:Y:S02]  /*2c6e0*/  STL.64 [R1+0x200], R244 ;  /* 0x000200f401007387 */ /* 0x000fe40000100a00 */
[----:B------:R-:W1:Y:S01]  /*2c6f0*/  LDC R240, c[0x0][0x3a0] ;  /* 0x0000e800fff07b82 */ /* 0x000e620000000800 */
[--C-:B------:R-:W-:Y:S01]  /*2c700*/  IMAD.X R187, R209, 0x1, R0.reuse, P5 ;  /* 0x00000001d1bb7824 */ /* 0x100fe200028e0600 */
[----:B------:R-:W-:Y:S01]  /*2c710*/  IADD3 R170, P5, PT, R248, R2, RZ ;  /* 0x00000002f8aa7210 */ /* 0x000fe20007fbe0ff */
[----:B------:R-:W4:Y:S04]  /*2c720*/  LDL.LU.64 R208, [R1+0x438] ;  /* 0x0004380001d07983 */ /* 0x000f280000300a00 */
[----:B------:R-:W-:Y:S01]  /*2c730*/  IMAD.X R171, R249, 0x1, R0, P5 ;  /* 0x00000001f9ab7824 */ /* 0x000fe200028e0600 */
[----:B------:R5:W-:Y:S04]  /*2c740*/  STL.64 [R1+0x208], R186 ;  /* 0x000208ba01007387 */ /* 0x000be80000100a00 */
[----:B------:R3:W-:Y:S04]  /*2c750*/  LDGSTS.E [R134+0x701dc], desc[UR22][R244.64], !P4 ;  /* 0x701dc000f4867fae */ /* 0x0007e8000e1a1016 */
[----:B------:R1:W-:Y:S04]  /*2c760*/  LDGSTS.E [R134+0x701e0], desc[UR22][R186.64], !P3 ;  /* 0x701e0000ba867fae */ /* 0x0003e8000d9a1016 */
[----:B------:R5:W-:Y:S04]  /*2c770*/  STL.64 [R1+0x210], R170 ;  /* 0x000210aa01007387 */ /* 0x000be80000100a00 */
[----:B------:R1:W-:Y:S04]  /*2c780*/  LDGSTS.E [R134+0x701e4], desc[UR22][R170.64], !P2 ;  /* 0x701e4000aa867fae */ /* 0x0003e8000d1a1016 */
[----:B-----5:R-:W5:Y:S04]  /*2c790*/  LDL.LU.64 R186, [R1+0x430] ;  /* 0x0004300001ba7983 */ /* 0x020f680000300a00 */
[----:B------:R-:W5:Y:S01]  /*2c7a0*/  LDL.LU.64 R170, [R1+0x428] ;  /* 0x0004280001aa7983 */ /* 0x000f620000300a00 */
[----:B-1----:R-:W-:-:S05]  /*2c7b0*/  VIADD R240, R240, 0xfffffc85 ;  /* 0xfffffc85f0f07836 */ /* 0x002fca0000000000 */
[----:B------:R-:W-:Y:S01]  /*2c7c0*/  ISETP.GE.U32.AND P4, PT, R240, 0x7ffffc06, PT ;  /* 0x7ffffc06f000780c */ /* 0x000fe20003f86070 */
[----:B------:R-:W-:Y:S01]  /*2c7d0*/  VIADD R240, R242, 0xfffffc83 ;  /* 0xfffffc83f2f07836 */ /* 0x000fe20000000000 */
[----:B------:R-:W-:Y:S01]  /*2c7e0*/  IADD3 R241, PT, PT, R241, -0x37c, RZ ;  /* 0xfffffc84f1f17810 */ /* 0x000fe20007ffe0ff */
[----:B------:R-:W1:Y:S03]  /*2c7f0*/  LDC R242, c[0x0][0x3a0] ;  /* 0x0000e800fff27b82 */ /* 0x000e660000000800 */
[----:B------:R-:W-:-:S05]  /*2c800*/  ISETP.GE.U32.AND P2, PT, R240, 0x7ffffc04, PT ;  /* 0x7ffffc04f000780c */ /* 0x000fca0003f46070 */
[----:B------:R-:W1:Y:S01]  /*2c810*/  LDC R240, c[0x0][0x3a0] ;  /* 0x0000e800fff07b82 */ /* 0x000e620000000800 */
[----:B------:R-:W-:-:S07]  /*2c820*/  ISETP.GE.U32.AND P3, PT, R241, 0x7ffffc05, PT ;  /* 0x7ffffc05f100780c */ /* 0x000fce0003f66070 */
[----:B------:R-:W1:Y:S02]  /*2c830*/  LDC R241, c[0x0][0x3a0] ;  /* 0x0000e800fff17b82 */ /* 0x000e640000000800 */
[----:B-1----:R-:W-:Y:S02]  /*2c840*/  VIADD R240, R240, 0xfffffc81 ;  /* 0xfffffc81f0f07836 */ /* 0x002fe40000000000 */
[----:B------:R-:W-:Y:S01]  /*2c850*/  VIADD R241, R241, 0xfffffc82 ;  /* 0xfffffc82f1f17836 */ /* 0x000fe20000000000 */
[----:B---3--:R-:W-:-:S05]  /*2c860*/  IADD3 R244, P5, PT, R202, R2, RZ ;  /* 0x00000002caf47210 */ /* 0x008fca0007fbe0ff */
[----:B------:R-:W-:-:S05]  /*2c870*/  IMAD.X R245, R203, 0x1, R0, P5 ;  /* 0x00000001cbf57824 */ /* 0x000fca00028e0600 */
[----:B------:R-:W-:Y:S01]  /*2c880*/  LDGSTS.E [R134+0x701e8], desc[UR22][R244.64], !P4 ;  /* 0x701e8000f4867fae */ /* 0x000fe2000e1a1016 */
[----:B--2---:R-:W-:-:S05]  /*2c890*/  IADD3 R202, P5, PT, R154, R2, RZ ;  /* 0x000000029aca7210 */ /* 0x004fca0007fbe0ff */
[----:B------:R-:W-:Y:S01]  /*2c8a0*/  IMAD.X R203, R155, 0x1, R0, P5 ;  /* 0x000000019bcb7824 */ /* 0x000fe200028e0600 */
[----:B----4-:R-:W-:-:S04]  /*2c8b0*/  IADD3 R154, P5, PT, R246, R2, RZ ;  /* 0x00000002f69a7210 */ /* 0x010fc80007fbe0ff */
[----:B------:R-:W-:Y:S01]  /*2c8c0*/  IADD3.X R155, PT, PT, R247, R0, RZ, P5, !PT ;  /* 0x00000000f79b7210 */ /* 0x000fe20002ffe4ff */
[----:B------:R1:W-:Y:S04]  /*2c8d0*/  LDGSTS.E [R134+0x701ec], desc[UR22][R202.64], !P3 ;  /* 0x701ec000ca867fae */ /* 0x0003e8000d9a1016 */
[----:B------:R-:W-:Y:S01]  /*2c8e0*/  LDGSTS.E [R134+0x701f0], desc[UR22][R154.64], !P2 ;  /* 0x701f00009a867fae */ /* 0x000fe2000d1a1016 */
[----:B------:R-:W-:Y:S02]  /*2c8f0*/  ISETP.GE.U32.AND P2, PT, R240, 0x7ffffc02, PT ;  /* 0x7ffffc02f000780c */ /* 0x000fe40003f46070 */
[----:B------:R-:W-:Y:S01]  /*2c900*/  ISETP.GE.U32.AND P3, PT, R241, 0x7ffffc03, PT ;  /* 0x7ffffc03f100780c */ /* 0x000fe20003f66070 */
[----:B------:R-:W-:Y:S04]  /*2c910*/  STL.64 [R1+0x218], R244 ;  /* 0x000218f401007387 */ /* 0x000fe80000100a00 */
[----:B------:R-:W-:Y:S04]  /*2c920*/  STL.64 [R1+0x220], R202 ;  /* 0x000220ca01007387 */ /* 0x000fe80000100a00 */
[----:B------:R2:W-:Y:S04]  /*2c930*/  STL.64 [R1+0x228], R154 ;  /* 0x0002289a01007387 */ /* 0x0005e80000100a00 */
[----:B--2---:R-:W2:Y:S01]  /*2c940*/  LDL.LU.64 R154, [R1+0x518] ;  /* 0x00051800019a7983 */ /* 0x004ea20000300a00 */
[----:B-----5:R-:W-:-:S05]  /*2c950*/  IADD3 R240, P5, PT, R186, R2, RZ ;  /* 0x00000002baf07210 */ /* 0x020fca0007fbe0ff */
[----:B------:R-:W-:Y:S01]  /*2c960*/  IMAD.X R241, R187, 0x1, R0, P5 ;  /* 0x00000001bbf17824 */ /* 0x000fe200028e0600 */
[----:B------:R-:W-:-:S05]  /*2c970*/  IADD3 R186, P5, PT, R170, R2, RZ ;  /* 0x00000002aaba7210 */ /* 0x000fca0007fbe0ff */
[----:B------:R-:W-:Y:S02]  /*2c980*/  IMAD.X R187, R171, 0x1, R0, P5 ;  /* 0x00000001abbb7824 */ /* 0x000fe400028e0600 */
[----:B------:R-:W3:Y:S01]  /*2c990*/  LDC R171, c[0x0][0x3a0] ;  /* 0x0000e800ffab7b82 */ /* 0x000ee20000000800 */
[----:B-1----:R-:W-:Y:S02]  /*2c9a0*/  IADD3 R202, P4, PT, R208, R2, RZ ;  /* 0x00000002d0ca7210 */ /* 0x002fe40007f9e0ff */
[----:B------:R-:W-:-:S03]  /*2c9b0*/  IADD3 R244, PT, PT, R242, -0x380, RZ ;  /* 0xfffffc80f2f47810 */ /* 0x000fc60007ffe0ff */
[----:B------:R-:W-:Y:S01]  /*2c9c0*/  IMAD.X R203, R209, 0x1, R0, P4 ;  /* 0x00000001d1cb7824 */ /* 0x000fe200020e0600 */
[----:B------:R-:W-:Y:S01]  /*2c9d0*/  ISETP.GE.U32.AND P4, PT, R244, 0x7ffffc01, PT ;  /* 0x7ffffc01f400780c */ /* 0x000fe20003f86070 */
[----:B------:R-:W4:Y:S04]  /*2c9e0*/  LDL.64 R208, [R1+0x3b8] ;  /* 0x0003b80001d07983 */ /* 0x000f280000100a00 */
[----:B------:R-:W-:Y:S04]  /*2c9f0*/  LDGSTS.E [R134+0x701f4], desc[UR22][R202.64], !P3 ;  /* 0x701f4000ca867fae */ /* 0x000fe8000d9a1016 */
[----:B------:R-:W-:Y:S01]  /*2ca00*/  LDGSTS.E [R134+0x701f8], desc[UR22][R240.64], !P2 ;  /* 0x701f8000f0867fae */ /* 0x000fe2000d1a1016 */
[----:B---3--:R-:W-:-:S03]  /*2ca10*/  VIADD R171, R171, 0xfffffd00 ;  /* 0xfffffd00abab7836 */ /* 0x008fc60000000000 */
[----:B------:R1:W-:Y:S02]  /*2ca20*/  LDGSTS.E [R134+0x701fc], desc[UR22][R186.64], !P4 ;  /* 0x701fc000ba867fae */ /* 0x0003e4000e1a1016 */
[----:B------:R-:W-:Y:S02]  /*2ca30*/  ISETP.GE.AND P3, PT, R132, R171, PT ;  /* 0x000000ab8400720c */ /* 0x000fe40003f66270 */
[----:B------:R-:W3:Y:S01]  /*2ca40*/  LDL.LU.64 R242, [R1+0x400] ;  /* 0x0004000001f27983 */ /* 0x000ee20000300a00 */
[----:B------:R-:W-:-:S03]  /*2ca50*/  ISETP.GT.AND P2, PT, R252, 0x37f, PT ;  /* 0x0000037ffc00780c */ /* 0x000fc60003f44270 */
[----:B------:R5:W-:Y:S01]  /*2ca60*/  STL.64 [R1+0x230], R202 ;  /* 0x000230ca01007387 */ /* 0x000be20000100a00 */
[----:B-1----:R-:W-:-:S03]  /*2ca70*/  SEL R134, RZ, 0x4, P3 ;  /* 0x00000004ff867807 */ /* 0x002fc60001800000 */
[----:B------:R-:W4:Y:S01]  /*2ca80*/  LDL.LU.64 R248, [R1+0x3a8] ;  /* 0x0003a80001f87983 */ /* 0x000f220000300a00 */
[----:B------:R-:W-:-:S03]  /*2ca90*/  SEL R134, R134, RZ, P2 ;  /* 0x000000ff86867207 */ /* 0x000fc60001000000 */
[----:B------:R1:W-:Y:S04]  /*2caa0*/  STL.64 [R1+0x238], R240 ;  /* 0x000238f001007387 */ /* 0x0003e80000100a00 */
[----:B-----5:R-:W5:Y:S01]  /*2cab0*/  LDL.LU.64 R202, [R1+0x360] ;  /* 0x0003600001ca7983 */ /* 0x020f620000300a00 */
[----:B------:R-:W-:-:S03]  /*2cac0*/  ISETP.NE.U32.AND P2, PT, R134, RZ, PT ;  /* 0x000000ff8600720c */ /* 0x000fc60003f45070 */
[----:B------:R1:W-:Y:S02]  /*2cad0*/  STL.64 [R1+0x280], R186 ;  /* 0x000280ba01007387 */ /* 0x0003e40000100a00 */
[----:B-1----:R-:W-:Y:S02]  /*2cae0*/  SHF.R.S32.HI R240, RZ, 0x1f, R135 ;  /* 0x0000001ffff07819 */ /* 0x002fe40000011487 */
[----:B------:R-:W4:Y:S01]  /*2caf0*/  LDL.LU.64 R246, [R1+0x308] ;  /* 0x0003080001f67983 */ /* 0x000f220000300a00 */
[C---:B------:R-:W-:Y:S02]  /*2cb00*/  SHF.L.U32 R134, R135.reuse, 0x2, RZ ;  /* 0x0000000287867819 */ /* 0x040fe400000006ff */
[----:B------:R-:W-:Y:S01]  /*2cb10*/  SHF.L.U64.HI R135, R135, 0x2, R240 ;  /* 0x0000000287877819 */ /* 0x000fe200000102f0 */
[----:B------:R-:W0:Y:S04]  /*2cb20*/  LDGDEPBAR ;  /* 0x00000000000079af */ /* 0x000e280000000000 */
[----:B------:R-:W4:Y:S04]  /*2cb30*/  LDL.LU.64 R186, [R1+0x2c8] ;  /* 0x0002c80001ba7983 */ /* 0x000f280000300a00 */
[----:B------:R-:W4:Y:S04]  /*2cb40*/  LDL.LU.64 R170, [R1+0x268] ;  /* 0x0002680001aa7983 */ /* 0x000f280000300a00 */
[----:B------:R-:W4:Y:S04]  /*2cb50*/  LDL.LU.64 R244, [R1+0x240] ;  /* 0x0002400001f47983 */ /* 0x000f280000300a00 */
[----:B------:R-:W4:Y:S01]  /*2cb60*/  LDL.LU.64 R240, [R1+0x3f8] ;  /* 0x0003f80001f07983 */ /* 0x000f220000300a00 */
[----:B--2---:R-:W-:-:S05]  /*2cb70*/  IADD3 R250, P3, PT, R154, R134, RZ ;  /* 0x000000869afa7210 */ /* 0x004fca0007f7e0ff */
[----:B------:R-:W-:Y:S02]  /*2cb80*/  IMAD.X R251, R155, 0x1, R135, P3 ;  /* 0x000000019bfb7824 */ /* 0x000fe400018e0687 */
[----:B------:R-:W2:Y:S04]  /*2cb90*/  LDL.LU.64 R154, [R1+0x1d8] ;  /* 0x0001d800019a7983 */ /* 0x000ea80000300a00 */
[----:B------:R3:W-:Y:S04]  /*2cba0*/  STL.64 [R1+0x278], R250 ;  /* 0x000278fa01007387 */ /* 0x0007e80000100a00 */
[----:B------:R3:W-:Y:S02]  /*2cbb0*/  LDGSTS.E [R143+0x60000], desc[UR22][R250.64], P2 ;  /* 0x60000000fa8f7fae */ /* 0x0007e400091a1016 */
[----:B---3--:R-:W-:-:S05]  /*2cbc0*/  IADD3 R250, P3, PT, R242, R134, RZ ;  /* 0x00000086f2fa7210 */ /* 0x008fca0007f7e0ff */
[----:B------:R-:W-:-:S05]  /*2cbd0*/  IMAD.X R251, R243, 0x1, R135, P3 ;  /* 0x00000001f3fb7824 */ /* 0x000fca00018e0687 */
[----:B------:R-:W-:Y:S04]  /*2cbe0*/  STL.64 [R1+0x2c0], R250 ;  /* 0x0002c0fa01007387 */ /* 0x000fe80000100a00 */
[----:B------:R-:W-:Y:S01]  /*2cbf0*/  LDGSTS.E [R143+0x60400], desc[UR22][R250.64], P2 ;  /* 0x60400000fa8f7fae */ /* 0x000fe200091a1016 */
[----:B----4-:R-:W-:-:S05]  /*2cc00*/  IADD3 R242, P3, PT, R240, R134, RZ ;  /* 0x00000086f0f27210 */ /* 0x010fca0007f7e0ff */
[----:B------:R-:W-:Y:S01]  /*2cc10*/  IMAD.X R243, R241, 0x1, R135, P3 ;  /* 0x00000001f1f37824 */ /* 0x000fe200018e0687 */
[----:B------:R-:W-:-:S04]  /*2cc20*/  IADD3 R240, P3, PT, R208, R134, RZ ;  /* 0x00000086d0f07210 */ /* 0x000fc80007f7e0ff */
[----:B------:R-:W-:Y:S01]  /*2cc30*/  IADD3.X R241, PT, PT, R209, R135, RZ, P3, !PT ;  /* 0x00000087d1f17210 */ /* 0x000fe20001ffe4ff */
[----:B------:R-:W-:Y:S04]  /*2cc40*/  LDGSTS.E [R143+0x60800], desc[UR22][R242.64], P2 ;  /* 0x60800000f28f7fae */ /* 0x000fe800091a1016 */
[----:B------:R-:W3:Y:S04]  /*2cc50*/  LDL.LU.64 R208, [R1+0xc28] ;  /* 0x000c280001d07983 */ /* 0x000ee80000300a00 */
[----:B------:R-:W-:Y:S04]  /*2cc60*/  STL.64 [R1+0x300], R242 ;  /* 0x000300f201007387 */ /* 0x000fe80000100a00 */
[----:B------:R1:W-:Y:S04]  /*2cc70*/  STL.64 [R1+0x340], R240 ;  /* 0x000340f001007387 */ /* 0x0003e80000100a00 */
[----:B------:R1:W-:Y:S02]  /*2cc80*/  LDGSTS.E [R143+0x60c00], desc[UR22][R240.64], P2 ;  /* 0x60c00000f08f7fae */ /* 0x0003e400091a1016 */
[----:B-1----:R-:W-:-:S05]  /*2cc90*/  IADD3 R240, P3, PT, R248, R134, RZ ;  /* 0x00000086f8f07210 */ /* 0x002fca0007f7e0ff */
[----:B------:R-:W-:Y:S01]  /*2cca0*/  IMAD.X R241, R249, 0x1, R135, P3 ;  /* 0x00000001f9f17824 */ /* 0x000fe200018e0687 */
[----:B-----5:R-:W-:-:S04]  /*2ccb0*/  IADD3 R242, P3, PT, R202, R134, RZ ;  /* 0x00000086caf27210 */ /* 0x020fc80007f7e0ff */
[----:B------:R-:W-:Y:S01]  /*2ccc0*/  LDGSTS.E [R143+0x61000], desc[UR22][R240.64], P2 ;  /* 0x61000000f08f7fae */ /* 0x000fe200091a1016 */
[----:B------:R-:W-:Y:S01]  /*2ccd0*/  IMAD.X R243, R203, 0x1, R135, P3 ;  /* 0x00000001cbf37824 */ /* 0x000fe200018e0687 */
[----:B------:R-:W-:-:S04]  /*2cce0*/  IADD3 R202, P3, PT, R246, R134, RZ ;  /* 0x00000086f6ca7210 */ /* 0x000fc80007f7e0ff */
[----:B------:R-:W-:Y:S01]  /*2ccf0*/  LDGSTS.E [R143+0x61400], desc[UR22][R242.64], P2 ;  /* 0x61400000f28f7fae */ /* 0x000fe200091a1016 */
[----:B------:R-:W-:-:S03]  /*2cd00*/  IMAD.X R203, R247, 0x1, R135, P3 ;  /* 0x00000001f7cb7824 */ /* 0x000fc600018e0687 */
[----:B------:R-:W-:Y:S04]  /*2cd10*/  STL.64 [R1+0x400], R242 ;  /* 0x000400f201007387 */ /* 0x000fe80000100a00 */
[----:B------:R1:W-:Y:S04]  /*2cd20*/  STL.64 [R1+0x448], R202 ;  /* 0x000448ca01007387 */ /* 0x0003e80000100a00 */
[----:B------:R1:W-:Y:S02]  /*2cd30*/  LDGSTS.E [R143+0x61800], desc[UR22][R202.64], P2 ;  /* 0x61800000ca8f7fae */ /* 0x0003e400091a1016 */
[----:B-1----:R-:W-:-:S04]  /*2cd40*/  IADD3 R202, P3, PT, R186, R134, RZ ;  /* 0x00000086baca7210 */ /* 0x002fc80007f7e0ff */
[----:B------:R-:W-:Y:S02]  /*2cd50*/  IADD3.X R203, PT, PT, R187, R135, RZ, P3, !PT ;  /* 0x00000087bbcb7210 */ /* 0x000fe40001ffe4ff */
[----:B------:R-:W-:-:S03]  /*2cd60*/  IADD3 R186, P3, PT, R170, R134, RZ ;  /* 0x00000086aaba7210 */ /* 0x000fc60007f7e0ff */
[----:B------:R-:W-:Y:S02]  /*2cd70*/  LDGSTS.E [R143+0x61c00], desc[UR22][R202.64], P2 ;  /* 0x61c00000ca8f7fae */ /* 0x000fe400091a1016 */
[--C-:B------:R-:W-:Y:S01]  /*2cd80*/  IMAD.X R187, R171, 0x1, R135.reuse, P3 ;  /* 0x00000001abbb7824 */ /* 0x100fe200018e0687 */
[-C--:B------:R-:W-:Y:S01]  /*2cd90*/  IADD3 R170, P3, PT, R244, R134.reuse, RZ ;  /* 0x00000086f4aa7210 */ /* 0x080fe20007f7e0ff */
[----:B------:R1:W-:Y:S04]  /*2cda0*/  STL.64 [R1+0x488], R202 ;  /* 0x000488ca01007387 */ /* 0x0003e80000100a00 */
[----:B------:R-:W-:Y:S01]  /*2cdb0*/  IMAD.X R171, R245, 0x1, R135, P3 ;  /* 0x00000001f5ab7824 */ /* 0x000fe200018e0687 */
[----:B------:R2:W-:Y:S04]  /*2cdc0*/  LDGSTS.E [R143+0x62000], desc[UR22][R186.64], P2 ;  /* 0x62000000ba8f7fae */ /* 0x0005e800091a1016 */
[----:B------:R-:W4:Y:S04]  /*2cdd0*/  LDL.LU.64 R244, [R1+0x550] ;  /* 0x0005500001f47983 */ /* 0x000f280000300a00 */
[----:B------:R2:W-:Y:S04]  /*2cde0*/  STL.64 [R1+0x4c8], R186 ;  /* 0x0004c8ba01007387 */ /* 0x0005e80000100a00 */
[----:B------:R5:W-:Y:S04]  /*2cdf0*/  STL.64 [R1+0x508], R170 ;  /* 0x000508aa01007387 */ /* 0x000be80000100a00 */
[----:B------:R5:W-:Y:S04]  /*2ce00*/  LDGSTS.E [R143+0x62400], desc[UR22][R170.64], P2 ;  /* 0x62400000aa8f7fae */ /* 0x000be800091a1016 */
[----:B-1----:R-:W3:Y:S01]  /*2ce10*/  LDL.LU.64 R202, [R1+0x3f0] ;  /* 0x0003f00001ca7983 */ /* 0x002ee20000300a00 */
[----:B--2---:R-:W-:-:S05]  /*2ce20*/  IADD3 R186, P3, PT, R154, R134, RZ ;  /* 0x000000869aba7210 */ /* 0x004fca0007f7e0ff */
[----:B------:R-:W-:Y:S01]  /*2ce30*/  IMAD.X R187, R155, 0x1, R135, P3 ;  /* 0x000000019bbb7824 */ /* 0x000fe200018e0687 */
[----:B-----5:R-:W-:-:S04]  /*2ce40*/  IADD3 R170, P3, PT, R222, R134, RZ ;  /* 0x00000086deaa7210 */ /* 0x020fc80007f7e0ff */
[----:B------:R-:W-:Y:S01]  /*2ce50*/  IADD3.X R171, PT, PT, R223, R135, RZ, P3, !PT ;  /* 0x00000087dfab7210 */ /* 0x000fe20001ffe4ff */
[----:B------:R-:W-:Y:S01]  /*2ce60*/  LDGSTS.E [R143+0x62800], desc[UR22][R186.64], P2 ;  /* 0x62800000ba8f7fae */ /* 0x000fe200091a1016 */
[----:B------:R-:W-:-:S03]  /*2ce70*/  IADD3 R154, P3, PT, R206, R134, RZ ;  /* 0x00000086ce9a7210 */ /* 0x000fc60007f7e0ff */
[----:B------:R-:W-:Y:S02]  /*2ce80*/  STL.64 [R1+0x5f8], R186 ;  /* 0x0005f8ba01007387 */ /* 0x000fe40000100a00 */
[----:B------:R-:W-:Y:S02]  /*2ce90*/  IMAD.X R155, R207, 0x1, R135, P3 ;  /* 0x00000001cf9b7824 */ /* 0x000fe400018e0687 */
[----:B------:R-:W2:Y:S04]  /*2cea0*/  LDL.LU.64 R206, [R1+0x3c0] ;  /* 0x0003c00001ce7983 */ /* 0x000ea80000300a00 */
[----:B------:R-:W-:Y:S04]  /*2ceb0*/  STL.64 [R1+0x658], R170 ;  /* 0x000658aa01007387 */ /* 0x000fe80000100a00 */
[----:B------:R-:W5:Y:S04]  /*2cec0*/  LDL.64 R222, [R1+0x388] ;  /* 0x0003880001de7983 */ /* 0x000f680000100a00 */
[----:B------:R-:W-:Y:S04]  /*2ced0*/  LDGSTS.E [R143+0x62c00], desc[UR22][R170.64], P2 ;  /* 0x62c00000aa8f7fae */ /* 0x000fe800091a1016 */
[----:B------:R1:W-:Y:S04]  /*2cee0*/  STL.64 [R1+0x698], R154 ;  /* 0x0006989a01007387 */ /* 0x0003e80000100a00 */
[----:B------:R1:W-:Y:S04]  /*2cef0*/  LDGSTS.E [R143+0x63000], desc[UR22][R154.64], P2 ;  /* 0x630000009a8f7fae */ /* 0x0003e800091a1016 */
[----:B------:R-:W2:Y:S04]  /*2cf00*/  LDL.LU.64 R242, [R1+0x348] ;  /* 0x0003480001f27983 */ /* 0x000ea80000300a00 */
[----:B------:R-:W2:Y:S01]  /*2cf10*/  LDL.LU.64 R250, [R1+0x2e8] ;  /* 0x0002e80001fa7983 */ /* 0x000ea20000300a00 */
[----:B-1----:R-:W-:-:S03]  /*2cf20*/  IADD3 R154, P3, PT, R156, R134, RZ ;  /* 0x000000869c9a7210 */ /* 0x002fc60007f7e0ff */
[----:B------:R-:W2:Y:S02]  /*2cf30*/  LDL.LU.64 R248, [R1+0x270] ;  /* 0x0002700001f87983 */ /* 0x000ea40000300a00 */
[--C-:B------:R-:W-:Y:S01]  /*2cf40*/  IMAD.X R155, R157, 0x1, R135.reuse, P3 ;  /* 0x000000019d9b7824 */ /* 0x100fe200018e0687 */
[----:B------:R-:W-:Y:S01]  /*2cf50*/  IADD3 R170, P3, PT, R172, R134, RZ ;  /* 0x00000086acaa7210 */ /* 0x000fe20007f7e0ff */
[----:B------:R-:W2:Y:S04]  /*2cf60*/  LDL.LU.64 R246, [R1+0x248] ;  /* 0x0002480001f67983 */ /* 0x000ea80000300a00 */
[----:B------:R-:W2:Y:S01]  /*2cf70*/  LDL.LU.64 R156, [R1+0x420] ;  /* 0x00042000019c7983 */ /* 0x000ea20000300a00 */
[----:B------:R-:W-:-:S03]  /*2cf80*/  IMAD.X R171, R173, 0x1, R135, P3 ;  /* 0x00000001adab7824 */ /* 0x000fc600018e0687 */
[----:B------:R1:W-:Y:S04]  /*2cf90*/  STL.64 [R1+0x6c0], R154 ;  /* 0x0006c09a01007387 */ /* 0x0003e80000100a00 */
[----:B------:R-:W2:Y:S01]  /*2cfa0*/  LDL.LU.64 R172, [R1+0x510] ;  /* 0x0005100001ac7983 */ /* 0x000ea20000300a00 */
[----:B------:R-:W-:-:S03]  /*2cfb0*/  IADD3 R186, P3, PT, R188, R134, RZ ;  /* 0x00000086bcba7210 */ /* 0x000fc60007f7e0ff */
[----:B------:R-:W-:Y:S01]  /*2cfc0*/  LDGSTS.E [R143+0x63400], desc[UR22][R154.64], P2 ;  /* 0x634000009a8f7fae */ /* 0x000fe200091a1016 */
[----:B------:R-:W-:-:S03]  /*2cfd0*/  IADD3.X R187, PT, PT, R189, R135, RZ, P3, !PT ;  /* 0x00000087bdbb7210 */ /* 0x000fc60001ffe4ff */
[----:B------:R1:W-:Y:S04]  /*2cfe0*/  STL.64 [R1+0x6d8], R170 ;  /* 0x0006d8aa01007387 */ /* 0x0003e80000100a00 */
[----:B------:R-:W-:Y:S04]  /*2cff0*/  LDGSTS.E [R143+0x63800], desc[UR22][R170.64], P2 ;  /* 0x63800000aa8f7fae */ /* 0x000fe800091a1016 */
[----:B-1----:R-:W5:Y:S04]  /*2d000*/  LDL.LU.64 R154, [R1+0xc20] ;  /* 0x000c2000019a7983 */ /* 0x002f680000300a00 */
[----:B------:R-:W-:Y:S04]  /*2d010*/  LDGSTS.E [R143+0x63c00], desc[UR22][R186.64], P2 ;  /* 0x63c00000ba8f7fae */ /* 0x000fe800091a1016 */
[----:B------:R-:W5:Y:S04]  /*2d020*/  LDL.LU.64 R170, [R1+0xc18] ;  /* 0x000c180001aa7983 */ /* 0x000f680000300a00 */
[----:B------:R1:W-:Y:S04]  /*2d030*/  STL.64 [R1+0x6e8], R186 ;  /* 0x0006e8ba01007387 */ /* 0x0003e80000100a00 */
[----:B-1----:R-:W5:Y:S01]  /*2d040*/  LDL.LU.64 R186, [R1+0xc10] ;  /* 0x000c100001ba7983 */ /* 0x002f620000300a00 */
[----:B----4-:R-:W-:-:S05]  /*2d050*/  IADD3 R188, P3, PT, R244, R134, RZ ;  /* 0x00000086f4bc7210 */ /* 0x010fca0007f7e0ff */
[----:B------:R-:W-:-:S05]  /*2d060*/  IMAD.X R189, R245, 0x1, R135, P3 ;  /* 0x00000001f5bd7824 */ /* 0x000fca00018e0687 */
[----:B------:R2:W-:Y:S04]  /*2d070*/  STL.64 [R1+0x240], R188 ;  /* 0x000240bc01007387 */ /* 0x0005e80000100a00 */
[----:B------:R-:W4:Y:S04]  /*2d080*/  LDL.LU.64 R244, [R1+0x1c0] ;  /* 0x0001c00001f47983 */ /* 0x000f280000300a00 */
[----:B------:R2:W-:Y:S02]  /*2d090*/  LDGSTS.E [R136+0x60080], desc[UR22][R188.64], P2 ;  /* 0x60080000bc887fae */ /* 0x0005e400091a1016 */
[----:B--2---:R-:W-:-:S05]  /*2d0a0*/  IADD3 R188, P3, PT, R172, R134, RZ ;  /* 0x00000086acbc7210 */ /* 0x004fca0007f7e0ff */
[----:B------:R-:W-:Y:S01]  /*2d0b0*/  IMAD.X R189, R173, 0x1, R135, P3 ;  /* 0x00000001adbd7824 */ /* 0x000fe200018e0687 */
[----:B------:R-:W-:-:S04]  /*2d0c0*/  IADD3 R172, P3, PT, R156, R134, RZ ;  /* 0x000000869cac7210 */ /* 0x000fc80007f7e0ff */
[----:B------:R1:W-:Y:S01]  /*2d0d0*/  LDGSTS.E [R136+0x60480], desc[UR22][R188.64], P2 ;  /* 0x60480000bc887fae */ /* 0x0003e200091a1016 */
[----:B------:R-:W-:Y:S01]  /*2d0e0*/  IMAD.X R173, R157, 0x1, R135, P3 ;  /* 0x000000019dad7824 */ /* 0x000fe200018e0687 */
[-C--:B---3--:R-:W-:Y:S02]  /*2d0f0*/  IADD3 R156, P3, PT, R202, R134.reuse, RZ ;  /* 0x00000086ca9c7210 */ /* 0x088fe40007f7e0ff */
[----:B------:R1:W-:Y:S02]  /*2d100*/  STL.64 [R1+0x2b8], R188 ;  /* 0x0002b8bc01007387 */ /* 0x0003e40000100a00 */
[----:B------:R-:W-:Y:S02]  /*2d110*/  IADD3.X R157, PT, PT, R203, R135, RZ, P3, !PT ;  /* 0x00000087cb9d7210 */ /* 0x000fe40001ffe4ff */
[----:B------:R-:W2:Y:S04]  /*2d120*/  LDL.LU.64 R202, [R1+0xc08] ;  /* 0x000c080001ca7983 */ /* 0x000ea80000300a00 */
[----:B------:R5:W-:Y:S01]  /*2d130*/  LDGSTS.E [R136+0x60880], desc[UR22][R172.64], P2 ;  /* 0x60880000ac887fae */ /* 0x000be200091a1016 */
[----:B-1----:R-:W-:-:S03]  /*2d140*/  IADD3 R188, P3, PT, R206, R134, RZ ;  /* 0x00000086cebc7210 */ /* 0x002fc60007f7e0ff */
[----:B------:R5:W-:Y:S02]  /*2d150*/  STL.64 [R1+0x2f8], R172 ;  /* 0x0002f8ac01007387 */ /* 0x000be40000100a00 */
[----:B------:R-:W-:Y:S02]  /*2d160*/  IMAD.X R189, R207, 0x1, R135, P3 ;  /* 0x00000001cfbd7824 */ /* 0x000fe400018e0687 */
[----:B------:R1:W-:Y:S04]  /*2d170*/  STL.64 [R1+0x338], R156 ;  /* 0x0003389c01007387 */ /* 0x0003e80000100a00 */
[----:B------:R1:W-:Y:S01]  /*2d180*/  LDGSTS.E [R136+0x60c80], desc[UR22][R156.64], P2 ;  /* 0x60c800009c887fae */ /* 0x0003e200091a1016 */
[----:B-----5:R-:W-:-:S03]  /*2d190*/  IADD3 R172, P3, PT, R222, R134, RZ ;  /* 0x00000086deac7210 */ /* 0x020fc60007f7e0ff */
[----:B------:R3:W-:Y:S02]  /*2d1a0*/  STL.64 [R1+0x378], R188 ;  /* 0x000378bc01007387 */ /* 0x0007e40000100a00 */
[----:B------:R-:W-:Y:S02]  /*2d1b0*/  IMAD.X R173, R223, 0x1, R135, P3 ;  /* 0x00000001dfad7824 */ /* 0x000fe400018e0687 */
[----:B------:R3:W-:Y:S01]  /*2d1c0*/  LDGSTS.E [R136+0x61080], desc[UR22][R188.64], P2 ;  /* 0x61080000bc887fae */ /* 0x0007e200091a1016 */
[----:B-1----:R-:W-:-:S03]  /*2d1d0*/  IADD3 R156, P3, PT, R242, R134, RZ ;  /* 0x00000086f29c7210 */ /* 0x002fc60007f7e0ff */
[----:B------:R1:W-:Y:S02]  /*2d1e0*/  STL.64 [R1+0x3c0], R172 ;  /* 0x0003c0ac01007387 */ /* 0x0003e40000100a00 */
[----:B------:R-:W-:Y:S01]  /*2d1f0*/  IMAD.X R157, R243, 0x1, R135, P3 ;  /* 0x00000001f39d7824 */ /* 0x000fe200018e0687 */
[-C--:B------:R-:W-:Y:S01]  /*2d200*/  IADD3 R206, P3, PT, R250, R134.reuse, RZ ;  /* 0x00000086face7210 */ /* 0x080fe20007f7e0ff */
[----:B------:R-:W-:Y:S03]  /*2d210*/  LDGSTS.E [R136+0x61480], desc[UR22][R172.64], P2 ;  /* 0x61480000ac887fae */ /* 0x000fe600091a1016 */
[----:B------:R-:W-:Y:S01]  /*2d220*/  IADD3.X R207, PT, PT, R251, R135, RZ, P3, !PT ;  /* 0x00000087fbcf7210 */ /* 0x000fe20001ffe4ff */
[----:B------:R5:W-:Y:S01]  /*2d230*/  STL.64 [R1+0x438], R156 ;  /* 0x0004389c01007387 */ /* 0x000be20000100a00 */
[----:B---3--:R-:W-:-:S03]  /*2d240*/  IADD3 R188, P3, PT, R248, R134, RZ ;  /* 0x00000086f8bc7210 */ /* 0x008fc60007f7e0ff */
[----:B------:R5:W-:Y:S02]  /*2d250*/  LDGSTS.E [R136+0x61880], desc[UR22][R156.64], P2 ;  /* 0x618800009c887fae */ /* 0x000be400091a1016 */
[----:B------:R-:W-:Y:S02]  /*2d260*/  IMAD.X R189, R249, 0x1, R135, P3 ;  /* 0x00000001f9bd7824 */ /* 0x000fe400018e0687 */
[----:B------:R-:W-:Y:S04]  /*2d270*/  STL.64 [R1+0x478], R206 ;  /* 0x000478ce01007387 */ /* 0x000fe80000100a00 */
[----:B-1----:R-:W3:Y:S01]  /*2d280*/  LDL.LU.64 R172, [R1+0x578] ;  /* 0x0005780001ac7983 */ /* 0x002ee20000300a00 */
[----:B-----5:R-:W-:-:S03]  /*2d290*/  IADD3 R156, P3, PT, R246, R134, RZ ;  /* 0x00000086f69c7210 */ /* 0x020fc60007f7e0ff */
[----:B------:R1:W-:Y:S02]  /*2d2a0*/  STL.64 [R1+0x4b8], R188 ;  /* 0x0004b8bc01007387 */ /* 0x0003e40000100a00 */
[----:B------:R-:W-:Y:S02]  /*2d2b0*/  IMAD.X R157, R247, 0x1, R135, P3 ;  /* 0x00000001f79d7824 */ /* 0x000fe400018e0687 */
[----:B------:R-:W-:Y:S04]  /*2d2c0*/  LDGSTS.E [R136+0x61c80], desc[UR22][R206.64], P2 ;  /* 0x61c80000ce887fae */ /* 0x000fe800091a1016 */
[----:B------:R-:W-:Y:S04]  /*2d2d0*/  LDGSTS.E [R136+0x62080], desc[UR22][R188.64], P2 ;  /* 0x62080000bc887fae */ /* 0x000fe800091a1016 */
[----:B------:R5:W-:Y:S04]  /*2d2e0*/  STL.64 [R1+0x4f8], R156 ;  /* 0x0004f89c01007387 */ /* 0x000be80000100a00 */
[----:B------:R-:W-:Y:S04]  /*2d2f0*/  LDGSTS.E [R136+0x62480], desc[UR22][R156.64], P2 ;  /* 0x624800009c887fae */ /* 0x000fe800091a1016 */
[----:B-1----:R-:W2:Y:S04]  /*2d300*/  LDL.LU.64 R188, [R1+0x558] ;  /* 0x0005580001bc7983 */ /* 0x002ea80000300a00 */
[----:B-----5:R-:W5:Y:S04]  /*2d310*/  LDL.LU.64 R156, [R1+0x528] ;  /* 0x00052800019c7983 */ /* 0x020f680000300a00 */
[----:B------:R-:W5:Y:S04]  /*2d320*/  LDL.LU.64 R206, [R1+0x418] ;  /* 0x0004180001ce7983 */ /* 0x000f680000300a00 */
[----:B------:R-:W5:Y:S04]  /*2d330*/  LDL.LU.64 R222, [R1+0x3e0] ;  /* 0x0003e00001de7983 */ /* 0x000f680000300a00 */
[----:B------:R-:W5:Y:S01]  /*2d340*/  LDL.LU.64 R242, [R1+0x3b0] ;  /* 0x0003b00001f27983 */ /* 0x000f620000300a00 */
[----:B----4-:R-:W-:-:S05]  /*2d350*/  IADD3 R248, P3, PT, R244, R134, RZ ;  /* 0x00000086f4f87210 */ /* 0x010fca0007f7e0ff */
[----:B------:R-:W-:Y:S01]  /*2d360*/  IMAD.X R249, R245, 0x1, R135, P3 ;  /* 0x00000001f5f97824 */ /* 0x000fe200018e0687 */
[----:B------:R-:W-:-:S04]  /*2d370*/  IADD3 R246, P3, PT, R220, R134, RZ ;  /* 0x00000086dcf67210 */ /* 0x000fc80007f7e0ff */
[----:B------:R-:W-:Y:S01]  /*2d380*/  IADD3.X R247, PT, PT, R221, R135, RZ, P3, !PT ;  /* 0x00000087ddf77210 */ /* 0x000fe20001ffe4ff */
[----:B------:R-:W-:Y:S01]  /*2d390*/  LDGSTS.E [R136+0x62880], desc[UR22][R248.64], P2 ;  /* 0x62880000f8887fae */ /* 0x000fe200091a1016 */
[----:B------:R-:W-:-:S03]  /*2d3a0*/  IADD3 R244, P3, PT, R204, R134, RZ ;  /* 0x00000086ccf47210 */ /* 0x000fc60007f7e0ff */
[----:B------:R1:W-:Y:S02]  /*2d3b0*/  STL.64 [R1+0x5b8], R248 ;  /* 0x0005b8f801007387 */ /* 0x0003e40000100a00 */
[----:B------:R-:W-:Y:S02]  /*2d3c0*/  IMAD.X R245, R205, 0x1, R135, P3 ;  /* 0x00000001cdf57824 */ /* 0x000fe400018e0687 */
[----:B------:R4:W-:Y:S04]  /*2d3d0*/  STL.64 [R1+0x610], R246 ;  /* 0x000610f601007387 */ /* 0x0009e80000100a00 */
[----:B------:R-:W5:Y:S04]  /*2d3e0*/  LDL.LU.64 R250, [R1+0x350] ;  /* 0x0003500001fa7983 */ /* 0x000f680000300a00 */
[----:B------:R4:W-:Y:S04]  /*2d3f0*/  STL.64 [R1+0x650], R244 ;  /* 0x000650f401007387 */ /* 0x0009e80000100a00 */
[----:B-1----:R-:W5:Y:S04]  /*2d400*/  LDL.LU.64 R248, [R1+0x310] ;  /* 0x0003100001f87983 */ /* 0x002f680000300a00 */
[----:B------:R-:W-:Y:S04]  /*2d410*/  LDGSTS.E [R136+0x62c80], desc[UR22][R246.64], P2 ;  /* 0x62c80000f6887fae */ /* 0x000fe800091a1016 */
[----:B------:R-:W-:Y:S04]  /*2d420*/  LDGSTS.E [R136+0x63080], desc[UR22][R244.64], P2 ;  /* 0x63080000f4887fae */ /* 0x000fe800091a1016 */
[----:B----4-:R-:W4:Y:S04]  /*2d430*/  LDL.LU.64 R246, [R1+0x290] ;  /* 0x0002900001f67983 */ /* 0x010f280000300a00 */
[----:B------:R-:W4:Y:S01]  /*2d440*/  LDL.LU.64 R244, [R1+0x250] ;  /* 0x0002500001f47983 */ /* 0x000f220000300a00 */
[----:B------:R-:W-:-:S05]  /*2d450*/  IADD3 R204, P3, PT, R158, R134, RZ ;  /* 0x000000869ecc7210 */ /* 0x000fca0007f7e0ff */
[----:B------:R-:W-:Y:S01]  /*2d460*/  IMAD.X R205, R159, 0x1, R135, P3 ;  /* 0x000000019fcd7824 */ /* 0x000fe200018e0687 */
[----:B------:R-:W-:Y:S01]  /*2d470*/  IADD3 R220, P3, PT, R174, R134, RZ ;  /* 0x00000086aedc7210 */ /* 0x000fe20007f7e0ff */
[----:B------:R-:W-:-:S03]  /*2d480*/  IMAD.MOV.U32 R158, RZ, RZ, R204 ;  /* 0x000000ffff9e7224 */ /* 0x000fc600078e00cc */
[----:B------:R1:W-:Y:S01]  /*2d490*/  STL.64 [R1+0x690], R204 ;  /* 0x000690cc01007387 */ /* 0x0003e20000100a00 */
[----:B------:R-:W-:Y:S01]  /*2d4a0*/  IMAD.X R221, R175, 0x1, R135, P3 ;  /* 0x00000001afdd7824 */ /* 0x000fe200018e0687 */
[----:B------:R-:W-:-:S05]  /*2d4b0*/  MOV R159, R205 ;  /* 0x000000cd009f7202 */ /* 0x000fca0000000f00 */
[----:B------:R3:W-:Y:S01]  /*2d4c0*/  LDGSTS.E [R136+0x63480], desc[UR22][R158.64], P2 ;  /* 0x634800009e887fae */ /* 0x0007e200091a1016 */
[----:B-1----:R-:W-:-:S03]  /*2d4d0*/  IADD3 R204, P3, PT, R190, R134, RZ ;  /* 0x00000086becc7210 */ /* 0x002fc60007f7e0ff */
[----:B------:R-:W-:Y:S02]  /*2d4e0*/  STL.64 [R1+0x6b8], R220 ;  /* 0x0006b8dc01007387 */ /* 0x000fe40000100a00 */
[----:B------:R-:W-:Y:S02]  /*2d4f0*/  IMAD.X R205, R191, 0x1, R135, P3 ;  /* 0x00000001bfcd7824 */ /* 0x000fe400018e0687 */
[----:B------:R-:W-:Y:S04]  /*2d500*/  LDGSTS.E [R136+0x63880], desc[UR22][R220.64], P2 ;  /* 0x63880000dc887fae */ /* 0x000fe800091a1016 */
[----:B------:R-:W-:Y:S04]  /*2d510*/  STL.64 [R1+0x6d0], R204 ;  /* 0x0006d0cc01007387 */ /* 0x000fe80000100a00 */
[----:B------:R-:W-:Y:S01]  /*2d520*/  LDGSTS.E [R136+0x63c80], desc[UR22][R204.64], P2 ;  /* 0x63c80000cc887fae */ /* 0x000fe200091a1016 */
[----:B---3--:R-:W-:-:S05]  /*2d530*/  IADD3 R158, P3, PT, R172, R134, RZ ;  /* 0x00000086ac9e7210 */ /* 0x008fca0007f7e0ff */
[----:B------:R-:W-:-:S05]  /*2d540*/  IMAD.X R159, R173, 0x1, R135, P3 ;  /* 0x00000001ad9f7824 */ /* 0x000fca00018e0687 */
[----:B------:R5:W-:Y:S04]  /*2d550*/  STL.64 [R1+0x248], R158 ;  /* 0x0002489e01007387 */ /* 0x000be80000100a00 */
[----:B------:R5:W-:Y:S01]  /*2d560*/  LDGSTS.E [R137+0x60100], desc[UR22][R158.64], P2 ;  /* 0x601000009e897fae */ /* 0x000be200091a1016 */
[----:B--2---:R-:W-:-:S04]  /*2d570*/  IADD3 R172, P3, PT, R188, R134, RZ ;  /* 0x00000086bcac7210 */ /* 0x004fc80007f7e0ff */
[----:B------:R-:W-:Y:S02]  /*2d580*/  IADD3.X R173, PT, PT, R189, R135, RZ, P3, !PT ;  /* 0x00000087bdad7210 */ /* 0x000fe40001ffe4ff */
[----:B-----5:R-:W-:-:S03]  /*2d590*/  IADD3 R158, P3, PT, R156, R134, RZ ;  /* 0x000000869c9e7210 */ /* 0x020fc60007f7e0ff */
[----:B------:R1:W-:Y:S02]  /*2d5a0*/  LDGSTS.E [R137+0x60500], desc[UR22][R172.64], P2 ;  /* 0x60500000ac897fae */ /* 0x0003e400091a1016 */
[--C-:B------:R-:W-:Y:S01]  /*2d5b0*/  IMAD.X R159, R157, 0x1, R135.reuse, P3 ;  /* 0x000000019d9f7824 */ /* 0x100fe200018e0687 */
[-C--:B------:R-:W-:Y:S01]  /*2d5c0*/  IADD3 R156, P3, PT, R206, R134.reuse, RZ ;  /* 0x00000086ce9c7210 */ /* 0x080fe20007f7e0ff */
[----:B------:R1:W-:Y:S04]  /*2d5d0*/  STL.64 [R1+0x288], R172 ;  /* 0x000288ac01007387 */ /* 0x0003e80000100a00 */
[----:B------:R-:W-:Y:S01]  /*2d5e0*/  IMAD.X R157, R207, 0x1, R135, P3 ;  /* 0x00000001cf9d7824 */ /* 0x000fe200018e0687 */
[----:B------:R-:W-:Y:S04]  /*2d5f0*/  STL.64 [R1+0x2c8], R158 ;  /* 0x0002c89e01007387 */ /* 0x000fe80000100a00 */
[----:B------:R-:W-:Y:S01]  /*2d600*/  LDGSTS.E [R137+0x60900], desc[UR22][R158.64], P2 ;  /* 0x609000009e897fae */ /* 0x000fe200091a1016 */
[----:B-1----:R-:W-:-:S03]  /*2d610*/  IADD3 R172, P3, PT, R222, R134, RZ ;  /* 0x00000086deac7210 */ /* 0x002fc60007f7e0ff */
[----:B------:R1:W-:Y:S04]  /*2d620*/  STL.64 [R1+0x308], R156 ;  /* 0x0003089c01007387 */ /* 0x0003e80000100a00 */
[----:B------:R1:W-:Y:S01]  /*2d630*/  LDGSTS.E [R137+0x60d00], desc[UR22][R156.64], P2 ;  /* 0x60d000009c897fae */ /* 0x0003e200091a1016 */
[----:B------:R-:W-:Y:S01]  /*2d640*/  IMAD.X R173, R223, 0x1, R135, P3 ;  /* 0x00000001dfad7824 */ /* 0x000fe200018e0687 */
[----:B-1----:R-:W-:-:S04]  /*2d650*/  IADD3 R156, P3, PT, R242, R134, RZ ;  /* 0x00000086f29c7210 */ /* 0x002fc80007f7e0ff */
[----:B------:R4:W-:Y:S01]  /*2d660*/  LDGSTS.E [R137+0x61100], desc[UR22][R172.64], P2 ;  /* 0x61100000ac897fae */ /* 0x0009e200091a1016 */
[----:B------:R-:W-:-:S03]  /*2d670*/  IADD3.X R157, PT, PT, R243, R135, RZ, P3, !PT ;  /* 0x00000087f39d7210 */ /* 0x000fc60001ffe4ff */
[----:B------:R4:W-:Y:S04]  /*2d680*/  STL.64 [R1+0x348], R172 ;  /* 0x000348ac01007387 */ /* 0x0009e80000100a00 */
[----:B------:R-:W-:Y:S01]  /*2d690*/  LDGSTS.E [R137+0x61500], desc[UR22][R156.64], P2 ;  /* 0x615000009c897fae */ /* 0x000fe200091a1016 */
[----:B------:R-:W-:-:S05]  /*2d6a0*/  IADD3 R158, P3, PT, R250, R134, RZ ;  /* 0x00000086fa9e7210 */ /* 0x000fca0007f7e0ff */
[----:B------:R-:W-:Y:S01]  /*2d6b0*/  IMAD.X R159, R251, 0x1, R135, P3 ;  /* 0x00000001fb9f7824 */ /* 0x000fe200018e0687 */
[----:B------:R-:W-:-:S04]  /*2d6c0*/  IADD3 R174, P3, PT, R248, R134, RZ ;  /* 0x00000086f8ae7210 */ /* 0x000fc80007f7e0ff */
[----:B------:R1:W-:Y:S01]  /*2d6d0*/  LDGSTS.E [R137+0x61900], desc[UR22][R158.64], P2 ;  /* 0x619000009e897fae */ /* 0x0003e200091a1016 */
[----:B------:R-:W-:-:S03]  /*2d6e0*/  IMAD.X R175, R249, 0x1, R135, P3 ;  /* 0x00000001f9af7824 */ /* 0x000fc600018e0687 */
[----:B------:R1:W-:Y:S01]  /*2d6f0*/  STL.64 [R1+0x3f8], R158 ;  /* 0x0003f89e01007387 */ /* 0x0003e20000100a00 */
[----:B----4-:R-:W-:-:S03]  /*2d700*/  IADD3 R172, P3, PT, R246, R134, RZ ;  /* 0x00000086f6ac7210 */ /* 0x010fc60007f7e0ff */
[----:B------:R-:W-:Y:S02]  /*2d710*/  STL.64 [R1+0x440], R174 ;  /* 0x000440ae01007387 */ /* 0x000fe40000100a00 */
[----:B------:R-:W-:Y:S01]  /*2d720*/  IMAD.X R173, R247, 0x1, R135, P3 ;  /* 0x00000001f7ad7824 */ /* 0x000fe200018e0687 */
[-C--:B-1----:R-:W-:Y:S01]  /*2d730*/  IADD3 R158, P3, PT, R244, R134.reuse, RZ ;  /* 0x00000086f49e7210 */ /* 0x082fe20007f7e0ff */
[----:B------:R-:W2:Y:S03]  /*2d740*/  LDL.LU.64 R220, [R1+0x5a8] ;  /* 0x0005a80001dc7983 */ /* 0x000ea60000300a00 */
[----:B------:R-:W-:Y:S01]  /*2d750*/  IADD3.X R159, PT, PT, R245, R135, RZ, P3, !PT ;  /* 0x00000087f59f7210 */ /* 0x000fe20001ffe4ff */
[----:B------:R1:W-:Y:S04]  /*2d760*/  STL.64 [R1+0x480], R172 ;  /* 0x000480ac01007387 */ /* 0x0003e80000100a00 */
[----:B------:R3:W-:Y:S04]  /*2d770*/  STL.64 [R1+0x4c0], R158 ;  /* 0x0004c09e01007387 */ /* 0x0007e80000100a00 */
[----:B------:R-:W4:Y:S04]  /*2d780*/  LDL.LU.64 R188, [R1+0x590] ;  /* 0x0005900001bc7983 */ /* 0x000f280000300a00 */
[----:B------:R5:W-:Y:S04]  /*2d790*/  LDGSTS.E [R137+0x61d00], desc[UR22][R174.64], P2 ;  /* 0x61d00000ae897fae */ /* 0x000be800091a1016 */
[----:B------:R-:W-:Y:S01]  /*2d7a0*/  LDGSTS.E [R137+0x62100], desc[UR22][R172.64], P2 ;  /* 0x62100000ac897fae */ /* 0x000fe200091a1016 */
[----:B------:R-:W-:-:S03]  /*2d7b0*/  IADD3 R190, P3, PT, R238, R134, RZ ;  /* 0x00000086eebe7210 */ /* 0x000fc60007f7e0ff */
[----:B------:R3:W-:Y:S04]  /*2d7c0*/  LDGSTS.E [R137+0x62500], desc[UR22][R158.64], P2 ;  /* 0x625000009e897fae */ /* 0x0007e800091a1016 */
[----:B-1----:R-:W4:Y:S04]  /*2d7d0*/  LDL.LU.64 R172, [R1+0x568] ;  /* 0x0005680001ac7983 */ /* 0x002f280000300a00 */
[----:B------:R-:W4:Y:S01]  /*2d7e0*/  LDL.LU.64 R206, [R1+0x538] ;  /* 0x0005380001ce7983 */ /* 0x000f220000300a00 */
[----:B------:R-:W-:Y:S01]  /*2d7f0*/  IMAD.X R191, R239, 0x1, R135, P3 ;  /* 0x00000001efbf7824 */ /* 0x000fe200018e0687 */
[----:B-----5:R-:W-:-:S02]  /*2d800*/  IADD3 R174, P3, PT, R218, R134, RZ ;  /* 0x00000086daae7210 */ /* 0x020fc40007f7e0ff */
[----:B------:R-:W5:Y:S03]  /*2d810*/  LDL.LU.64 R222, [R1+0x410] ;  /* 0x0004100001de7983 */ /* 0x000f660000300a00 */
[----:B------:R-:W-:Y:S01]  /*2d820*/  IMAD.X R175, R219, 0x1, R135, P3 ;  /* 0x00000001dbaf7824 */ /* 0x000fe200018e0687 */
[----:B------:R-:W5:Y:S01]  /*2d830*/  LDL.LU.64 R242, [R1+0x3d0] ;  /* 0x0003d00001f27983 */ /* 0x000f620000300a00 */
[----:B---3--:R-:W-:-:S03]  /*2d840*/  IADD3 R158, P3, PT, R144, R134, RZ ;  /* 0x00000086909e7210 */ /* 0x008fc60007f7e0ff */
[----:B------:R-:W-:Y:S02]  /*2d850*/  STL.64 [R1+0x500], R190 ;  /* 0x000500be01007387 */ /* 0x000fe40000100a00 */
[----:B------:R-:W-:Y:S02]  /*2d860*/  IMAD.X R159, R145, 0x1, R135, P3 ;  /* 0x00000001919f7824 */ /* 0x000fe400018e0687 */
[----:B------:R1:W-:Y:S04]  /*2d870*/  STL.64 [R1+0x578], R174 ;  /* 0x000578ae01007387 */ /* 0x0003e80000100a00 */
[----:B------:R-:W3:Y:S04]  /*2d880*/  LDL.LU.64 R250, [R1+0x3a0] ;  /* 0x0003a00001fa7983 */ /* 0x000ee80000300a00 */
[----:B------:R1:W-:Y:S04]  /*2d890*/  STL.64 [R1+0x608], R158 ;  /* 0x0006089e01007387 */ /* 0x0003e80000100a00 */
[----:B------:R-:W3:Y:S04]  /*2d8a0*/  LDL.LU.64 R248, [R1+0x358] ;  /* 0x0003580001f87983 */ /* 0x000ee80000300a00 */
[----:B------:R-:W3:Y:S04]  /*2d8b0*/  LDL.LU.64 R246, [R1+0x2d8] ;  /* 0x0002d80001f67983 */ /* 0x000ee80000300a00 */
[----:B------:R-:W3:Y:S04]  /*2d8c0*/  LDL.LU.64 R244, [R1+0x258] ;  /* 0x0002580001f47983 */ /* 0x000ee80000300a00 */
[----:B------:R-:W-:Y:S04]  /*2d8d0*/  LDGSTS.E [R137+0x62900], desc[UR22][R190.64], P2 ;  /* 0x62900000be897fae */ /* 0x000fe800091a1016 */
[----:B------:R1:W-:Y:S04]  /*2d8e0*/  LDGSTS.E [R137+0x62d00], desc[UR22][R174.64], P2 ;  /* 0x62d00000ae897fae */ /* 0x0003e800091a1016 */
[----:B------:R1:W-:Y:S02]  /*2d8f0*/  LDGSTS.E [R137+0x63100], desc[UR22][R158.64], P2 ;  /* 0x631000009e897fae */ /* 0x0003e400091a1016 */
[----:B-1----:R-:W-:-:S04]  /*2d900*/  IADD3 R174, P3, PT, R160, R134, RZ ;  /* 0x00000086a0ae7210 */ /* 0x002fc80007f7e0ff */
[----:B------:R-:W-:Y:S02]  /*2d910*/  IADD3.X R175, PT, PT, R161, R135, RZ, P3, !PT ;  /* 0x00000087a1af7210 */ /* 0x000fe40001ffe4ff */
[----:B------:R-:W-:-:S03]  /*2d920*/  IADD3 R158, P3, PT, R176, R134, RZ ;  /* 0x00000086b09e7210 */ /* 0x000fc60007f7e0ff */
[----:B------:R-:W-:Y:S02]  /*2d930*/  LDGSTS.E [R137+0x63500], desc[UR22][R174.64], P2 ;  /* 0x63500000ae897fae */ /* 0x000fe400091a1016 */
[--C-:B------:R-:W-:Y:S01]  /*2d940*/  IMAD.X R159, R177, 0x1, R135.reuse, P3 ;  /* 0x00000001b19f7824 */ /* 0x100fe200018e0687 */
[-C--:B------:R-:W-:Y:S01]  /*2d950*/  IADD3 R144, P3, PT, R192, R134.reuse, RZ ;  /* 0x00000086c0907210 */ /* 0x080fe20007f7e0ff */
[----:B------:R-:W-:Y:S04]  /*2d960*/  STL.64 [R1+0x648], R174 ;  /* 0x000648ae01007387 */ /* 0x000fe80000100a00 */
[----:B------:R-:W-:Y:S01]  /*2d970*/  IMAD.X R145, R193, 0x1, R135, P3 ;  /* 0x00000001c1917824 */ /* 0x000fe200018e0687 */
[----:B------:R-:W-:Y:S04]  /*2d980*/  STL.64 [R1+0x688], R158 ;  /* 0x0006889e01007387 */ /* 0x000fe80000100a00 */
[----:B------:R-:W-:Y:S04]  /*2d990*/  LDGSTS.E [R137+0x63900], desc[UR22][R158.64], P2 ;  /* 0x639000009e897fae */ /* 0x000fe800091a1016 */
[----:B------:R2:W-:Y:S04]  /*2d9a0*/  STL.64 [R1+0x6b0], R144 ;  /* 0x0006b09001007387 */ /* 0x0005e80000100a00 */
[----:B------:R2:W-:Y:S02]  /*2d9b0*/  LDGSTS.E [R137+0x63d00], desc[UR22][R144.64], P2 ;  /* 0x63d0000090897fae */ /* 0x0005e400091a1016 */
[----:B--2---:R-:W-:-:S05]  /*2d9c0*/  IADD3 R144, P3, PT, R220, R134, RZ ;  /* 0x00000086dc907210 */ /* 0x004fca0007f7e0ff */
[----:B------:R-:W-:Y:S01]  /*2d9d0*/  IMAD.X R145, R221, 0x1, R135, P3 ;  /* 0x00000001dd917824 */ /* 0x000fe200018e0687 */
[----:B----4-:R-:W-:-:S04]  /*2d9e0*/  IADD3 R158, P3, PT, R188, R134, RZ ;  /* 0x00000086bc9e7210 */ /* 0x010fc80007f7e0ff */
[----:B------:R1:W-:Y:S01]  /*2d9f0*/  STL.64 [R1+0x250], R144 ;  /* 0x0002509001007387 */ /* 0x0003e20000100a00 */
[----:B------:R-:W-:-:S03]  /*2da00*/  IADD3.X R159, PT, PT, R189, R135, RZ, P3, !PT ;  /* 0x00000087bd9f7210 */ /* 0x000fc60001ffe4ff */
[----:B------:R1:W-:Y:S04]  /*2da10*/  LDGSTS.E [R138+0x60180], desc[UR22][R144.64], P2 ;  /* 0x60180000908a7fae */ /* 0x0003e800091a1016 */
[----:B------:R5:W-:Y:S04]  /*2da20*/  STL.64 [R1+0x290], R158 ;  /* 0x0002909e01007387 */ /* 0x000be80000100a00 */
[----:B------:R5:W-:Y:S01]  /*2da30*/  LDGSTS.E [R138+0x60580], desc[UR22][R158.64], P2 ;  /* 0x605800009e8a7fae */ /* 0x000be200091a1016 */
[----:B-1----:R-:W-:-:S05]  /*2da40*/  IADD3 R144, P3, PT, R172, R134, RZ ;  /* 0x00000086ac907210 */ /* 0x002fca0007f7e0ff */
[----:B------:R-:W-:Y:S01]  /*2da50*/  IMAD.X R145, R173, 0x1, R135, P3 ;  /* 0x00000001ad917824 */ /* 0x000fe200018e0687 */
[----:B------:R-:W-:-:S04]  /*2da60*/  IADD3 R136, P3, PT, R206, R134, RZ ;  /* 0x00000086ce887210 */ /* 0x000fc80007f7e0ff */
[----:B------:R1:W-:Y:S01]  /*2da70*/  LDGSTS.E [R138+0x60980], desc[UR22][R144.64], P2 ;  /* 0x60980000908a7fae */ /* 0x0003e200091a1016 */
[--C-:B------:R-:W-:Y:S01]  /*2da80*/  IMAD.X R137, R207, 0x1, R135.reuse, P3 ;  /* 0x00000001cf897824 */ /* 0x100fe200018e0687 */
[-C--:B-----5:R-:W-:Y:S02]  /*2da90*/  IADD3 R158, P3, PT, R222, R134.reuse, RZ ;  /* 0x00000086de9e7210 */ /* 0x0a0fe40007f7e0ff */
[----:B------:R1:W-:Y:S03]  /*2daa0*/  STL.64 [R1+0x2d0], R144 ;  /* 0x0002d09001007387 */ /* 0x0003e60000100a00 */
[----:B------:R-:W-:Y:S01]  /*2dab0*/  IMAD.X R159, R223, 0x1, R135, P3 ;  /* 0x00000001df9f7824 */ /* 0x000fe200018e0687 */
[----:B------:R3:W-:Y:S04]  /*2dac0*/  STL.64 [R1+0x310], R136 ;  /* 0x0003108801007387 */ /* 0x0007e80000100a00 */
[----:B------:R3:W-:Y:S01]  /*2dad0*/  LDGSTS.E [R138+0x60d80], desc[UR22][R136.64], P2 ;  /* 0x60d80000888a7fae */ /* 0x0007e200091a1016 */
[----:B-1----:R-:W-:-:S03]  /*2dae0*/  IADD3 R144, P3, PT, R242, R134, RZ ;  /* 0x00000086f2907210 */ /* 0x002fc60007f7e0ff */
[----:B------:R1:W-:Y:S01]  /*2daf0*/  STL.64 [R1+0x350], R158 ;  /* 0x0003509e01007387 */ /* 0x0003e20000100a00 */
[----:B------:R-:W-:-:S03]  /*2db00*/  IADD3.X R145, PT, PT, R243, R135, RZ, P3, !PT ;  /* 0x00000087f3917210 */ /* 0x000fc60001ffe4ff */
[----:B------:R1:W-:Y:S01]  /*2db10*/  LDGSTS.E [R138+0x61180], desc[UR22][R158.64], P2 ;  /* 0x611800009e8a7fae */ /* 0x0003e200091a1016 */
[----:B---3--:R-:W-:-:S03]  /*2db20*/  IADD3 R136, P3, PT, R250, R134, RZ ;  /* 0x00000086fa887210 */ /* 0x008fc60007f7e0ff */
[----:B------:R2:W-:Y:S02]  /*2db30*/  STL.64 [R1+0x390], R144 ;  /* 0x0003909001007387 */ /* 0x0005e40000100a00 */
[----:B------:R-:W-:Y:S02]  /*2db40*/  IMAD.X R137, R251, 0x1, R135, P3 ;  /* 0x00000001fb897824 */ /* 0x000fe400018e0687 */
[----:B------:R2:W-:Y:S01]  /*2db50*/  LDGSTS.E [R138+0x61580], desc[UR22][R144.64], P2 ;  /* 0x61580000908a7fae */ /* 0x0005e200091a1016 */
[----:B-1----:R-:W-:-:S03]  /*2db60*/  IADD3 R158, P3, PT, R248, R134, RZ ;  /* 0x00000086f89e7210 */ /* 0x002fc60007f7e0ff */
[----:B------:R1:W-:Y:S02]  /*2db70*/  STL.64 [R1+0x3d0], R136 ;  /* 0x0003d08801007387 */ /* 0x0003e40000100a00 */
[----:B------:R-:W-:Y:S02]  /*2db80*/  IMAD.X R159, R249, 0x1, R135, P3 ;  /* 0x00000001f99f7824 */ /* 0x000fe400018e0687 */
[----:B------:R1:W-:Y:S01]  /*2db90*/  LDGSTS.E [R138+0x61980], desc[UR22][R136.64], P2 ;  /* 0x61980000888a7fae */ /* 0x0003e200091a1016 */
[----:B--2---:R-:W-:-:S03]  /*2dba0*/  IADD3 R144, P3, PT, R246, R134, RZ ;  /* 0x00000086f6907210 */ /* 0x004fc60007f7e0ff */
[----:B------:R2:W-:Y:S02]  /*2dbb0*/  STL.64 [R1+0x410], R158 ;  /* 0x0004109e01007387 */ /* 0x0005e40000100a00 */
[----:B------:R-:W-:Y:S02]  /*2dbc0*/  IMAD.X R145, R247, 0x1, R135, P3 ;  /* 0x00000001f7917824 */ /* 0x000fe400018e0687 */
[----:B------:R-:W3:Y:S01]  /*2dbd0*/  LDL.LU.64 R220, [R1+0x5e8] ;  /* 0x0005e80001dc7983 */ /* 0x000ee20000300a00 */
[----:B-1----:R-:W-:-:S03]  /*2dbe0*/  IADD3 R136, P3, PT, R244, R134, RZ ;  /* 0x00000086f4887210 */ /* 0x002fc60007f7e0ff */
[----:B------:R2:W-:Y:S01]  /*2dbf0*/  LDGSTS.E [R138+0x61d80], desc[UR22][R158.64], P2 ;  /* 0x61d800009e8a7fae */ /* 0x0005e200091a1016 */
[----:B------:R-:W-:-:S03]  /*2dc00*/  IADD3.X R137, PT, PT, R245, R135, RZ, P3, !PT ;  /* 0x00000087f5897210 */ /* 0x000fc60001ffe4ff */
[----:B------:R1:W-:Y:S04]  /*2dc10*/  STL.64 [R1+0x450], R144 ;  /* 0x0004509001007387 */ /* 0x0003e80000100a00 */
[----:B------:R4:W-:Y:S04]  /*2dc20*/  STL.64 [R1+0x490], R136 ;  /* 0x0004908801007387 */ /* 0x0009e80000100a00 */
[----:B------:R-:W5:Y:S04]  /*2dc30*/  LDL.LU.64 R188, [R1+0x5d0] ;  /* 0x0005d00001bc7983 */ /* 0x000f680000300a00 */
[----:B------:R-:W5:Y:S01]  /*2dc40*/  LDL.LU.64 R172, [R1+0x5a0] ;  /* 0x0005a00001ac7983 */ /* 0x000f620000300a00 */
[----:B--2---:R-:W-:-:S03]  /*2dc50*/  IADD3 R158, P3, PT, R236, R134, RZ ;  /* 0x00000086ec9e7210 */ /* 0x004fc60007f7e0ff */
[----:B------:R-:W2:Y:S02]  /*2dc60*/  LDL.LU.64 R206, [R1+0x570] ;  /* 0x0005700001ce7983 */ /* 0x000ea40000300a00 */
[----:B------:R-:W-:Y:S02]  /*2dc70*/  IMAD.X R159, R237, 0x1, R135, P3 ;  /* 0x00000001ed9f7824 */ /* 0x000fe400018e0687 */
[----:B------:R1:W-:Y:S04]  /*2dc80*/  LDGSTS.E [R138+0x62180], desc[UR22][R144.64], P2 ;  /* 0x62180000908a7fae */ /* 0x0003e800091a1016 */
[----:B------:R-:W2:Y:S04]  /*2dc90*/  LDL.LU.64 R222, [R1+0x540] ;  /* 0x0005400001de7983 */ /* 0x000ea80000300a00 */
[----:B------:R4:W-:Y:S01]  /*2dca0*/  LDGSTS.E [R138+0x62580], desc[UR22][R136.64], P2 ;  /* 0x62580000888a7fae */ /* 0x0009e200091a1016 */
[----:B-1----:R-:W-:-:S03]  /*2dcb0*/  IADD3 R144, P3, PT, R216, R134, RZ ;  /* 0x00000086d8907210 */ /* 0x002fc60007f7e0ff */
[----:B------:R-:W2:Y:S02]  /*2dcc0*/  LDL.LU.64 R242, [R1+0x408] ;  /* 0x0004080001f27983 */ /* 0x000ea40000300a00 */
[----:B------:R-:W-:Y:S02]  /*2dcd0*/  IMAD.X R145, R217, 0x1, R135, P3 ;  /* 0x00000001d9917824 */ /* 0x000fe400018e0687 */
[----:B------:R-:W-:Y:S01]  /*2dce0*/  LDGSTS.E [R138+0x62980], desc[UR22][R158.64], P2 ;  /* 0x629800009e8a7fae */ /* 0x000fe200091a1016 */
[----:B----4-:R-:W-:-:S03]  /*2dcf0*/  IADD3 R136, P3, PT, R146, R134, RZ ;  /* 0x0000008692887210 */ /* 0x010fc60007f7e0ff */
[----:B------:R-:W-:Y:S02]  /*2dd00*/  STL.64 [R1+0x4d0], R158 ;  /* 0x0004d09e01007387 */ /* 0x000fe40000100a00 */
[----:B------:R-:W-:Y:S02]  /*2dd10*/  IMAD.X R137, R147, 0x1, R135, P3 ;  /* 0x0000000193897824 */ /* 0x000fe400018e0687 */
[----:B------:R1:W-:Y:S04]  /*2dd20*/  STL.64 [R1+0x510], R144 ;  /* 0x0005109001007387 */ /* 0x0003e80000100a00 */
[----:B------:R-:W4:Y:S04]  /*2dd30*/  LDL.64 R250, [R1+0x3d8] ;  /* 0x0003d80001fa7983 */ /* 0x000f280000100a00 */
[----:B------:R1:W-:Y:S04]  /*2dd40*/  STL.64 [R1+0x550], R136 ;  /* 0x0005508801007387 */ /* 0x0003e80000100a00 */
[----:B------:R-:W4:Y:S04]  /*2dd50*/  LDL.LU.64 R248, [R1+0x380] ;  /* 0x0003800001f87983 */ /* 0x000f280000300a00 */
[----:B------:R-:W4:Y:S04]  /*2dd60*/  LDL.LU.64 R246, [R1+0x320] ;  /* 0x0003200001f67983 */ /* 0x000f280000300a00 */
[----:B------:R-:W4:Y:S01]  /*2dd70*/  LDL.LU.64 R244, [R1+0x260] ;  /* 0x0002600001f47983 */ /* 0x000f220000300a00 */
[----:B------:R-:W-:-:S03]  /*2dd80*/  IADD3 R146, P3, PT, R162, R134, RZ ;  /* 0x00000086a2927210 */ /* 0x000fc60007f7e0ff */
[----:B------:R1:W-:Y:S01]  /*2dd90*/  LDGSTS.E [R138+0x62d80], desc[UR22][R144.64], P2 ;  /* 0x62d80000908a7fae */ /* 0x0003e200091a1016 */
[----:B------:R-:W-:-:S03]  /*2dda0*/  IADD3.X R147, PT, PT, R163, R135, RZ, P3, !PT ;  /* 0x00000087a3937210 */ /* 0x000fc60001ffe4ff */
[----:B------:R1:W-:Y:S02]  /*2ddb0*/  LDGSTS.E [R138+0x63180], desc[UR22][R136.64], P2 ;  /* 0x63180000888a7fae */ /* 0x0003e400091a1016 */
[-C--:B-1----:R-:W-:Y:S02]  /*2ddc0*/  IADD3 R144, P3, PT, R178, R134.reuse, RZ ;  /* 0x00000086b2907210 */ /* 0x082fe40007f7e0ff */
[----:B------:R-:W-:Y:S03]  /*2ddd0*/  STL.64 [R1+0x590], R146 ;  /* 0x0005909201007387 */ /* 0x000fe60000100a00 */
[--C-:B------:R-:W-:Y:S01]  /*2dde0*/  IMAD.X R145, R179, 0x1, R135.reuse, P3 ;  /* 0x00000001b3917824 */ /* 0x100fe200018e0687 */
[-C--:B------:R-:W-:Y:S01]  /*2ddf0*/  IADD3 R136, P3, PT, R194, R134.reuse, RZ ;  /* 0x00000086c2887210 */ /* 0x080fe20007f7e0ff */
[----:B------:R-:W-:Y:S04]  /*2de00*/  LDGSTS.E [R138+0x63580], desc[UR22][R146.64], P2 ;  /* 0x63580000928a7fae */ /* 0x000fe800091a1016 */
[----:B------:R-:W-:Y:S01]  /*2de10*/  IMAD.X R137, R195, 0x1, R135, P3 ;  /* 0x00000001c3897824 */ /* 0x000fe200018e0687 */
[----:B------:R-:W-:Y:S04]  /*2de20*/  STL.64 [R1+0x640], R144 ;  /* 0x0006409001007387 */ /* 0x000fe80000100a00 */
[----:B------:R-:W-:Y:S04]  /*2de30*/  LDGSTS.E [R138+0x63980], desc[UR22][R144.64], P2 ;  /* 0x63980000908a7fae */ /* 0x000fe800091a1016 */
[----:B------:R3:W-:Y:S04]  /*2de40*/  STL.64 [R1+0x680], R136 ;  /* 0x0006808801007387 */ /* 0x0007e80000100a00 */
[----:B------:R3:W-:Y:S02]  /*2de50*/  LDGSTS.E [R138+0x63d80], desc[UR22][R136.64], P2 ;  /* 0x63d80000888a7fae */ /* 0x0007e400091a1016 */
[----:B---3--:R-:W-:-:S05]  /*2de60*/  IADD3 R136, P3, PT, R220, R134, RZ ;  /* 0x00000086dc887210 */ /* 0x008fca0007f7e0ff */
[----:B------:R-:W-:Y:S01]  /*2de70*/  IMAD.X R137, R221, 0x1, R135, P3 ;  /* 0x00000001dd897824 */ /* 0x000fe200018e0687 */
[----:B-----5:R-:W-:-:S04]  /*2de80*/  IADD3 R146, P3, PT, R188, R134, RZ ;  /* 0x00000086bc927210 */ /* 0x020fc80007f7e0ff */
[----:B------:R2:W-:Y:S01]  /*2de90*/  LDGSTS.E [R139+0x60200], desc[UR22][R136.64], P2 ;  /* 0x60200000888b7fae */ /* 0x0005e200091a1016 */
[----:B------:R-:W-:Y:S02]  /*2dea0*/  IADD3.X R147, PT, PT, R189, R135, RZ, P3, !PT ;  /* 0x00000087bd937210 */ /* 0x000fe40001ffe4ff */
[-C--:B------:R-:W-:Y:S01]  /*2deb0*/  IADD3 R144, P3, PT, R172, R134.reuse, RZ ;  /* 0x00000086ac907210 */ /* 0x080fe20007f7e0ff */
[----:B------:R2:W-:Y:S04]  /*2dec0*/  STL.64 [R1+0x258], R136 ;  /* 0x0002588801007387 */ /* 0x0005e80000100a00 */
[----:B------:R-:W-:Y:S01]  /*2ded0*/  IMAD.X R145, R173, 0x1, R135, P3 ;  /* 0x00000001ad917824 */ /* 0x000fe200018e0687 */
[----:B------:R-:W-:Y:S04]  /*2dee0*/  STL.64 [R1+0x298], R146 ;  /* 0x0002989201007387 */ /* 0x000fe80000100a00 */
[----:B------:R-:W-:Y:S01]  /*2def0*/  LDGSTS.E [R139+0x60600], desc[UR22][R146.64], P2 ;  /* 0x60600000928b7fae */ /* 0x000fe200091a1016 */
[----:B--2---:R-:W-:-:S03]  /*2df00*/  IADD3 R136, P3, PT, R206, R134, RZ ;  /* 0x00000086ce887210 */ /* 0x004fc60007f7e0ff */
[----:B------:R1:W-:Y:S02]  /*2df10*/  STL.64 [R1+0x2d8], R144 ;  /* 0x0002d89001007387 */ /* 0x0003e40000100a00 */
[----:B------:R-:W-:Y:S02]  /*2df20*/  IMAD.X R137, R207, 0x1, R135, P3 ;  /* 0x00000001cf897824 */ /* 0x000fe400018e0687 */
[----:B------:R1:W-:Y:S04]  /*2df30*/  LDGSTS.E [R139+0x60a00], desc[UR22][R144.64], P2 ;  /* 0x60a00000908b7fae */ /* 0x0003e800091a1016 */
[----:B------:R2:W-:Y:S04]  /*2df40*/  STL.64 [R1+0x318], R136 ;  /* 0x0003188801007387 */ /* 0x0005e80000100a00 */
[----:B------:R2:W-:Y:S01]  /*2df50*/  LDGSTS.E [R139+0x60e00], desc[UR22][R136.64], P2 ;  /* 0x60e00000888b7fae */ /* 0x0005e200091a1016 */
[----:B-1----:R-:W-:-:S05]  /*2df60*/  IADD3 R144, P3, PT, R222, R134, RZ ;  /* 0x00000086de907210 */ /* 0x002fca0007f7e0ff */
[----:B------:R-:W-:Y:S01]  /*2df70*/  IMAD.X R145, R223, 0x1, R135, P3 ;  /* 0x00000001df917824 */ /* 0x000fe200018e0687 */
[----:B--2---:R-:W-:-:S04]  /*2df80*/  IADD3 R136, P3, PT, R242, R134, RZ ;  /* 0x00000086f2887210 */ /* 0x004fc80007f7e0ff */
[----:B------:R1:W-:Y:S01]  /*2df90*/  LDGSTS.E [R139+0x61200], desc[UR22][R144.64], P2 ;  /* 0x61200000908b7fae */ /* 0x0003e200091a1016 */
[----:B------:R-:W-:Y:S02]  /*2dfa0*/  IADD3.X R137, PT, PT, R243, R135, RZ, P3, !PT ;  /* 0x00000087f3897210 */ /* 0x000fe40001ffe4ff */
[-C--:B----4-:R-:W-:Y:S01]  /*2dfb0*/  IADD3 R158, P3, PT, R250, R134.reuse, RZ ;  /* 0x00000086fa9e7210 */ /* 0x090fe20007f7e0ff */
[----:B------:R1:W-:Y:S04]  /*2dfc0*/  STL.64 [R1+0x358], R144 ;  /* 0x0003589001007387 */ /* 0x0003e80000100a00 */
[--C-:B------:R-:W-:Y:S01]  /*2dfd0*/  IMAD.X R159, R251, 0x1, R135.reuse, P3 ;  /* 0x00000001fb9f7824 */ /* 0x100fe200018e0687 */
[-C--:B------:R-:W-:Y:S01]  /*2dfe0*/  IADD3 R146, P3, PT, R248, R134.reuse, RZ ;  /* 0x00000086f8927210 */ /* 0x080fe20007f7e0ff */
[----:B------:R2:W-:Y:S04]  /*2dff0*/  LDGSTS.E [R139+0x61600], desc[UR22][R136.64], P2 ;  /* 0x61600000888b7fae */ /* 0x0005e800091a1016 */
[----:B------:R-:W-:Y:S01]  /*2e000*/  IMAD.X R147, R249, 0x1, R135, P3 ;  /* 0x00000001f9937824 */ /* 0x000fe200018e0687 */
[----:B------:R2:W-:Y:S01]  /*2e010*/  STL.64 [R1+0x398], R136 ;  /* 0x0003988801007387 */ /* 0x0005e20000100a00 */
[----:B-1----:R-:W-:-:S03]  /*2e020*/  IADD3 R144, P3, PT, R246, R134, RZ ;  /* 0x00000086f6907210 */ /* 0x002fc60007f7e0ff */
[----:B------:R-:W-:Y:S02]  /*2e030*/  LDGSTS.E [R139+0x61a00], desc[UR22][R158.64], P2 ;  /* 0x61a000009e8b7fae */ /* 0x000fe400091a1016 */
[----:B------:R-:W-:Y:S02]  /*2e040*/  IMAD.X R145, R247, 0x1, R135, P3 ;  /* 0x00000001f7917824 */ /* 0x000fe400018e0687 */
[----:B------:R1:W-:Y:S01]  /*2e050*/  STL.64 [R1+0x418], R146 ;  /* 0x0004189201007387 */ /* 0x0003e20000100a00 */
[----:B--2---:R-:W-:-:S03]  /*2e060*/  IADD3 R136, P3, PT, R244, R134, RZ ;  /* 0x00000086f4887210 */ /* 0x004fc60007f7e0ff */
[----:B------:R-:W2:Y:S01]  /*2e070*/  LDL.LU.64 R220, [R1+0x620] ;  /* 0x0006200001dc7983 */ /* 0x000ea20000300a00 */
[----:B------:R-:W-:-:S03]  /*2e080*/  IADD3.X R137, PT, PT, R245, R135, RZ, P3, !PT ;  /* 0x00000087f5897210 */ /* 0x000fc60001ffe4ff */
[----:B------:R3:W-:Y:S04]  /*2e090*/  STL.64 [R1+0x458], R144 ;  /* 0x0004589001007387 */ /* 0x0007e80000100a00 */
[----:B------:R4:W-:Y:S04]  /*2e0a0*/  STL.64 [R1+0x498], R136 ;  /* 0x0004988801007387 */ /* 0x0009e80000100a00 */
[----:B------:R-:W5:Y:S04]  /*2e0b0*/  LDL.LU.64 R188, [R1+0x618] ;  /* 0x0006180001bc7983 */ /* 0x000f680000300a00 */
[----:B------:R-:W5:Y:S04]  /*2e0c0*/  LDL.LU.64 R172, [R1+0x5e0] ;  /* 0x0005e00001ac7983 */ /* 0x000f680000300a00 */
[----:B------:R1:W-:Y:S04]  /*2e0d0*/  LDGSTS.E [R139+0x61e00], desc[UR22][R146.64], P2 ;  /* 0x61e00000928b7fae */ /* 0x0003e800091a1016 */
[----:B------:R-:W5:Y:S04]  /*2e0e0*/  LDL.LU.64 R206, [R1+0x5c8] ;  /* 0x0005c80001ce7983 */ /* 0x000f680000300a00 */
[----:B------:R3:W-:Y:S01]  /*2e0f0*/  LDGSTS.E [R139+0x62200], desc[UR22][R144.64], P2 ;  /* 0x62200000908b7fae */ /* 0x0007e200091a1016 */
[----:B-1----:R-:W-:-:S03]  /*2e100*/  IADD3 R146, P3, PT, R234, R134, RZ ;  /* 0x00000086ea927210 */ /* 0x002fc60007f7e0ff */
[----:B------:R-:W5:Y:S02]  /*2e110*/  LDL.LU.64 R222, [R1+0x598] ;  /* 0x0005980001de7983 */ /* 0x000f640000300a00 */
[----:B------:R-:W-:Y:S02]  /*2e120*/  IMAD.X R147, R235, 0x1, R135, P3 ;  /* 0x00000001eb937824 */ /* 0x000fe400018e0687 */
[----:B------:R4:W-:Y:S01]  /*2e130*/  LDGSTS.E [R139+0x62600], desc[UR22][R136.64], P2 ;  /* 0x62600000888b7fae */ /* 0x0009e200091a1016 */
[----:B---3--:R-:W-:-:S03]  /*2e140*/  IADD3 R144, P3, PT, R214, R134, RZ ;  /* 0x00000086d6907210 */ /* 0x008fc60007f7e0ff */
[----:B------:R-:W3:Y:S02]  /*2e150*/  LDL.LU.64 R242, [R1+0x560] ;  /* 0x0005600001f27983 */ /* 0x000ee40000300a00 */
[----:B------:R-:W-:Y:S02]  /*2e160*/  IMAD.X R145, R215, 0x1, R135, P3 ;  /* 0x00000001d7917824 */ /* 0x000fe400018e0687 */
[----:B------:R1:W-:Y:S01]  /*2e170*/  STL.64 [R1+0x4d8], R146 ;  /* 0x0004d89201007387 */ /* 0x0003e20000100a00 */
[----:B----4-:R-:W-:-:S03]  /*2e180*/  IADD3 R136, P3, PT, R148, R134, RZ ;  /* 0x0000008694887210 */ /* 0x010fc60007f7e0ff */
[----:B------:R4:W-:Y:S02]  /*2e190*/  STL.64 [R1+0x518], R144 ;  /* 0x0005189001007387 */ /* 0x0009e40000100a00 */
[----:B------:R-:W-:Y:S02]  /*2e1a0*/  IMAD.X R137, R149, 0x1, R135, P3 ;  /* 0x0000000195897824 */ /* 0x000fe400018e0687 */
[----:B------:R-:W3:Y:S04]  /*2e1b0*/  LDL.LU.64 R250, [R1+0x520] ;  /* 0x0005200001fa7983 */ /* 0x000ee80000300a00 */
[----:B------:R1:W-:Y:S04]  /*2e1c0*/  STL.64 [R1+0x558], R136 ;  /* 0x0005588801007387 */ /* 0x0003e80000100a00 */
[----:B------:R-:W3:Y:S04]  /*2e1d0*/  LDL.LU.64 R248, [R1+0x3e8] ;  /* 0x0003e80001f87983 */ /* 0x000ee80000300a00 */
[----:B------:R-:W3:Y:S04]  /*2e1e0*/  LDL.LU.64 R246, [R1+0x368] ;  /* 0x0003680001f67983 */ /* 0x000ee80000300a00 */
[----:B------:R-:W3:Y:S04]  /*2e1f0*/  LDL.64 R244, [R1+0x2a8] ;  /* 0x0002a80001f47983 */ /* 0x000ee80000100a00 */
[----:B------:R1:W-:Y:S04]  /*2e200*/  LDGSTS.E [R139+0x62a00], desc[UR22][R146.64], P2 ;  /* 0x62a00000928b7fae */ /* 0x0003e800091a1016 */
[----:B------:R4:W-:Y:S04]  /*2e210*/  LDGSTS.E [R139+0x62e00], desc[UR22][R144.64], P2 ;  /* 0x62e00000908b7fae */ /* 0x0009e800091a1016 */
[----:B------:R4:W-:Y:S01]  /*2e220*/  LDGSTS.E [R139+0x63200], desc[UR22][R136.64], P2 ;  /* 0x63200000888b7fae */ /* 0x0009e200091a1016 */
[----:B-1----:R-:W-:-:S04]  /*2e230*/  IADD3 R146, P3, PT, R164, R134, RZ ;  /* 0x00000086a4927210 */ /* 0x002fc80007f7e0ff */
[----:B------:R-:W-:Y:S02]  /*2e240*/  IADD3.X R147, PT, PT, R165, R135, RZ, P3, !PT ;  /* 0x00000087a5937210 */ /* 0x000fe40001ffe4ff */
[----:B----4-:R-:W-:-:S03]  /*2e250*/  IADD3 R144, P3, PT, R180, R134, RZ ;  /* 0x00000086b4907210 */ /* 0x010fc60007f7e0ff */
        /* <DEDUP_REMOVED lines=11> */
[----:B-----5:R-:W-:-:S04]  /*2e310*/  IADD3 R144, P3, PT, R188, R134, RZ ;  /* 0x00000086bc907210 */ /* 0x020fc80007f7e0ff */
[----:B------:R1:W-:Y:S01]  /*2e320*/  LDGSTS.E [R140+0x60280], desc[UR22][R136.64], P2 ;  /* 0x60280000888c7fae */ /* 0x0003e200091a1016 */
[----:B------:R-:W-:Y:S02]  /*2e330*/  IADD3.X R145, PT, PT, R189, R135, RZ, P3, !PT ;  /* 0x00000087bd917210 */ /* 0x000fe40001ffe4ff */
[-C--:B------:R-:W-:Y:S01]  /*2e340*/  IADD3 R138, P3, PT, R172, R134.reuse, RZ ;  /* 0x00000086ac8a7210 */ /* 0x080fe20007f7e0ff */
[----:B------:R1:W-:Y:S04]  /*2e350*/  STL.64 [R1+0x260], R136 ;  /* 0x0002608801007387 */ /* 0x0003e80000100a00 */
[----:B------:R-:W-:Y:S01]  /*2e360*/  IMAD.X R139, R173, 0x1, R135, P3 ;  /* 0x00000001ad8b7824 */ /* 0x000fe200018e0687 */
[----:B------:R2:W-:Y:S04]  /*2e370*/  STL.64 [R1+0x2a0], R144 ;  /* 0x0002a09001007387 */ /* 0x0005e80000100a00 */
        /* <DEDUP_REMOVED lines=8> */
[----:B------:R1:W-:Y:S01]  /*2e400*/  LDGSTS.E [R140+0x60e80], desc[UR22][R136.64], P2 ;  /* 0x60e80000888c7fae */ /* 0x0003e200091a1016 */
[----:B---3--:R-:W-:-:S03]  /*2e410*/  IADD3 R138, P3, PT, R242, R134, RZ ;  /* 0x00000086f28a7210 */ /* 0x008fc60007f7e0ff */
[----:B------:R2:W-:Y:S01]  /*2e420*/  STL.64 [R1+0x360], R144 ;  /* 0x0003609001007387 */ /* 0x0005e20000100a00 */
[----:B------:R-:W-:-:S03]  /*2e430*/  IADD3.X R139, PT, PT, R243, R135, RZ, P3, !PT ;  /* 0x00000087f38b7210 */ /* 0x000fc60001ffe4ff */
        /* <DEDUP_REMOVED lines=9> */
[----:B-1----:R-:W-:-:S03]  /*2e4d0*/  IADD3 R138, P3, PT, R246, R134, RZ ;  /* 0x00000086f68a7210 */ /* 0x002fc60007f7e0ff */
[----:B------:R1:W-:Y:S02]  /*2e4e0*/  STL.64 [R1+0x420], R144 ;  /* 0x0004209001007387 */ /* 0x0003e40000100a00 */
[----:B------:R-:W-:Y:S02]  /*2e4f0*/  IMAD.X R139, R247, 0x1, R135, P3 ;  /* 0x00000001f78b7824 */ /* 0x000fe400018e0687 */
[----:B------:R-:W3:Y:S01]  /*2e500*/  LDL.LU.64 R172, [R1+0x6a0] ;  /* 0x0006a00001ac7983 */ /* 0x000ee20000300a00 */
[----:B--2---:R-:W-:-:S03]  /*2e510*/  IADD3 R136, P3, PT, R244, R134, RZ ;  /* 0x00000086f4887210 */ /* 0x004fc60007f7e0ff */
[----:B------:R1:W-:Y:S01]  /*2e520*/  LDGSTS.E [R140+0x61e80], desc[UR22][R144.64], P2 ;  /* 0x61e80000908c7fae */ /* 0x0003e200091a1016 */
[----:B------:R-:W-:-:S03]  /*2e530*/  IADD3.X R137, PT, PT, R245, R135, RZ, P3, !PT ;  /* 0x00000087f5897210 */ /* 0x000fc60001ffe4ff */
[----:B------:R2:W-:Y:S04]  /*2e540*/  STL.64 [R1+0x460], R138 ;  /* 0x0004608a01007387 */ /* 0x0005e80000100a00 */
[----:B------:R4:W-:Y:S04]  /*2e550*/  STL.64 [R1+0x4a0], R136 ;  /* 0x0004a08801007387 */ /* 0x0009e80000100a00 */
[----:B------:R-:W5:Y:S01]  /*2e560*/  LDL.LU.64 R220, [R1+0x670] ;  /* 0x0006700001dc7983 */ /* 0x000f620000300a00 */
[----:B-1----:R-:W-:-:S03]  /*2e570*/  IADD3 R144, P3, PT, R232, R134, RZ ;  /* 0x00000086e8907210 */ /* 0x002fc60007f7e0ff */
[----:B------:R-:W5:Y:S02]  /*2e580*/  LDL.LU.64 R188, [R1+0x660] ;  /* 0x0006600001bc7983 */ /* 0x000f640000300a00 */
[----:B------:R-:W-:Y:S02]  /*2e590*/  IMAD.X R145, R233, 0x1, R135, P3 ;  /* 0x00000001e9917824 */ /* 0x000fe400018e0687 */
[----:B------:R2:W-:Y:S04]  /*2e5a0*/  LDGSTS.E [R140+0x62280], desc[UR22][R138.64], P2 ;  /* 0x622800008a8c7fae */ /* 0x0005e800091a1016 */
[----:B------:R-:W5:Y:S04]  /*2e5b0*/  LDL.LU.64 R206, [R1+0x628] ;  /* 0x0006280001ce7983 */ /* 0x000f680000300a00 */
[----:B------:R4:W-:Y:S01]  /*2e5c0*/  LDGSTS.E [R140+0x62680], desc[UR22][R136.64], P2 ;  /* 0x62680000888c7fae */ /* 0x0009e200091a1016 */
[----:B--2---:R-:W-:-:S03]  /*2e5d0*/  IADD3 R138, P3, PT, R212, R134, RZ ;  /* 0x00000086d48a7210 */ /* 0x004fc60007f7e0ff */
[----:B------:R-:W2:Y:S02]  /*2e5e0*/  LDL.LU.64 R222, [R1+0x5d8] ;  /* 0x0005d80001de7983 */ /* 0x000ea40000300a00 */
[----:B------:R-:W-:Y:S02]  /*2e5f0*/  IMAD.X R139, R213, 0x1, R135, P3 ;  /* 0x00000001d58b7824 */ /* 0x000fe400018e0687 */
[----:B------:R1:W-:Y:S01]  /*2e600*/  LDGSTS.E [R140+0x62a80], desc[UR22][R144.64], P2 ;  /* 0x62a80000908c7fae */ /* 0x0003e200091a1016 */
[----:B----4-:R-:W-:-:S03]  /*2e610*/  IADD3 R136, P3, PT, R150, R134, RZ ;  /* 0x0000008696887210 */ /* 0x010fc60007f7e0ff */
[----:B------:R1:W-:Y:S02]  /*2e620*/  STL.64 [R1+0x4e0], R144 ;  /* 0x0004e09001007387 */ /* 0x0003e40000100a00 */
[----:B------:R-:W-:Y:S02]  /*2e630*/  IMAD.X R137, R151, 0x1, R135, P3 ;  /* 0x0000000197897824 */ /* 0x000fe400018e0687 */
[----:B------:R4:W-:Y:S04]  /*2e640*/  STL.64 [R1+0x520], R138 ;  /* 0x0005208a01007387 */ /* 0x0009e80000100a00 */
[----:B------:R-:W2:Y:S04]  /*2e650*/  LDL.LU.64 R242, [R1+0x5c0] ;  /* 0x0005c00001f27983 */ /* 0x000ea80000300a00 */
[----:B------:R1:W-:Y:S04]  /*2e660*/  STL.64 [R1+0x560], R136 ;  /* 0x0005608801007387 */ /* 0x0003e80000100a00 */
[----:B------:R-:W2:Y:S04]  /*2e670*/  LDL.LU.64 R250, [R1+0x588] ;  /* 0x0005880001fa7983 */ /* 0x000ea80000300a00 */
[----:B------:R-:W2:Y:S04]  /*2e680*/  LDL.LU.64 R248, [R1+0x548] ;  /* 0x0005480001f87983 */ /* 0x000ea80000300a00 */
[----:B------:R-:W2:Y:S04]  /*2e690*/  LDL.LU.64 R246, [R1+0x3c8] ;  /* 0x0003c80001f67983 */ /* 0x000ea80000300a00 */
[----:B------:R-:W2:Y:S01]  /*2e6a0*/  LDL.LU.64 R244, [R1+0x330] ;  /* 0x0003300001f47983 */ /* 0x000ea20000300a00 */
[----:B-1----:R-:W-:-:S03]  /*2e6b0*/  IADD3 R144, P3, PT, R166, R134, RZ ;  /* 0x00000086a6907210 */ /* 0x002fc60007f7e0ff */
[----:B------:R4:W-:Y:S01]  /*2e6c0*/  LDGSTS.E [R140+0x62e80], desc[UR22][R138.64], P2 ;  /* 0x62e800008a8c7fae */ /* 0x0009e200091a1016 */
[----:B------:R-:W-:-:S03]  /*2e6d0*/  IADD3.X R145, PT, PT, R167, R135, RZ, P3, !PT ;  /* 0x00000087a7917210 */ /* 0x000fc60001ffe4ff */
[----:B------:R1:W-:Y:S01]  /*2e6e0*/  LDGSTS.E [R140+0x63280], desc[UR22][R136.64], P2 ;  /* 0x63280000888c7fae */ /* 0x0003e200091a1016 */
[----:B----4-:R-:W-:-:S03]  /*2e6f0*/  IADD3 R138, P3, PT, R182, R134, RZ ;  /* 0x00000086b68a7210 */ /* 0x010fc60007f7e0ff */
[----:B------:R-:W-:Y:S02]  /*2e700*/  STL.64 [R1+0x5a0], R144 ;  /* 0x0005a09001007387 */ /* 0x000fe40000100a00 */
[--C-:B------:R-:W-:Y:S01]  /*2e710*/  IMAD.X R139, R183, 0x1, R135.reuse, P3 ;  /* 0x00000001b78b7824 */ /* 0x100fe200018e0687 */
[-C--:B-1----:R-:W-:Y:S01]  /*2e720*/  IADD3 R136, P3, PT, R198, R134.reuse, RZ ;  /* 0x00000086c6887210 */ /* 0x082fe20007f7e0ff */
        /* <DEDUP_REMOVED lines=14> */
[----:B------:R-:W-:Y:S01]  /*2e810*/  LDGSTS.E [R141+0x60700], desc[UR22][R172.64], P2 ;  /* 0x60700000ac8d7fae */ /* 0x000fe200091a1016 */
[----:B-1----:R-:W-:-:S03]  /*2e820*/  IADD3 R136, P3, PT, R206, R134, RZ ;  /* 0x00000086ce887210 */ /* 0x002fc60007f7e0ff */
[----:B------:R1:W-:Y:S02]  /*2e830*/  STL.64 [R1+0x2e8], R138 ;  /* 0x0002e88a01007387 */ /* 0x0003e40000100a00 */
[--C-:B------:R-:W-:Y:S01]  /*2e840*/  IMAD.X R137, R207, 0x1, R135.reuse, P3 ;  /* 0x00000001cf897824 */ /* 0x100fe200018e0687 */
[-C--:B--2---:R-:W-:Y:S01]  /*2e850*/  IADD3 R144, P3, PT, R222, R134.reuse, RZ ;  /* 0x00000086de907210 */ /* 0x084fe20007f7e0ff */
[----:B------:R1:W-:Y:S04]  /*2e860*/  LDGSTS.E [R141+0x60b00], desc[UR22][R138.64], P2 ;  /* 0x60b000008a8d7fae */ /* 0x0003e800091a1016 */
[----:B------:R-:W-:Y:S01]  /*2e870*/  IMAD.X R145, R223, 0x1, R135, P3 ;  /* 0x00000001df917824 */ /* 0x000fe200018e0687 */
[----:B------:R2:W-:Y:S04]  /*2e880*/  STL.64 [R1+0x328], R136 ;  /* 0x0003288801007387 */ /* 0x0005e80000100a00 */
[----:B------:R2:W-:Y:S01]  /*2e890*/  LDGSTS.E [R141+0x60f00], desc[UR22][R136.64], P2 ;  /* 0x60f00000888d7fae */ /* 0x0005e200091a1016 */
[----:B-1----:R-:W-:-:S03]  /*2e8a0*/  IADD3 R138, P3, PT, R242, R134, RZ ;  /* 0x00000086f28a7210 */ /* 0x002fc60007f7e0ff */
[----:B------:R1:W-:Y:S01]  /*2e8b0*/  STL.64 [R1+0x368], R144 ;  /* 0x0003689001007387 */ /* 0x0003e20000100a00 */
[----:B------:R-:W-:-:S03]  /*2e8c0*/  IADD3.X R139, PT, PT, R243, R135, RZ, P3, !PT ;  /* 0x00000087f38b7210 */ /* 0x000fc60001ffe4ff */
        /* <DEDUP_REMOVED lines=52> */
[----:B------:R3:W-:Y:S01]  /*2ec10*/  LDGSTS.E [R141+0x63f00], desc[UR22][R136.64], P2 ;  /* 0x63f00000888d7fae */ /* 0x0007e200091a1016 */
[----:B------:R-:W-:Y:S01]  /*2ec20*/  UMOV UR6, URZ ;  /* 0x000000ff00067c82 */ /* 0x000fe20008000000 */
        /* <DEDUP_REMOVED lines=61> */
[----:B------:R1:W-:Y:S04]  /*2f000*/  LDGSTS.E [R142+0x63b80], desc[UR22][R138.64], P2 ;  /* 0x63b800008a8e7fae */ /* 0x0003e800091a1016 */
[----:B------:R1:W-:Y:S04]  /*2f010*/  STL.64 [R1+0x630], R136 ;  /* 0x0006308801007387 */ /* 0x0003e80000100a00 */
[----:B------:R1:W-:Y:S01]  /*2f020*/  LDGSTS.E [R142+0x63f80], desc[UR22][R136.64], P2 ;  /* 0x63f80000888e7fae */ /* 0x0003e200091a1016 */
[----:B------:R-:W-:-:S03]  /*2f030*/  ISETP.GE.AND P2, PT, R252, 0x100, PT ;  /* 0x00000100fc00780c */ /* 0x000fc60003f46270 */
[----:B------:R-:W0:Y:S01]  /*2f040*/  LDGDEPBAR ;  /* 0x00000000000079af */ /* 0x000e220000000000 */
[----:B------:R-:W-:-:S09]  /*2f050*/  ISETP.GE.AND P3, PT, R252, 0x80, PT ;  /* 0x00000080fc00780c */ /* 0x000fd20003f66270 */
[----:B-1----:R-:W-:Y:S05]  /*2f060*/  @!P2 BRA `(.L_x_8) ;  /* 0x000000e80028a947 */ /* 0x002fea0003800000 */
[----:B------:R-:W-:Y:S01]  /*2f070*/  IMAD.MOV.U32 R151, RZ, RZ, R106 ;  /* 0x000000ffff977224 */ /* 0x000fe200078e006a */
[----:B------:R-:W-:Y:S01]  /*2f080*/  MOV R152, R107 ;  /* 0x0000006b00987202 */ /* 0x000fe20000000f00 */
[----:B------:R-:W-:Y:S01]  /*2f090*/  STL [R1], R96 ;  /* 0x0000006001007387 */ /* 0x000fe20000100800 */
[----:B------:R-:W-:Y:S01]  /*2f0a0*/  MOV R148, R115 ;  /* 0x0000007300947202 */ /* 0x000fe20000000f00 */
[----:B------:R-:W-:Y:S01]  /*2f0b0*/  IMAD.MOV.U32 R161, RZ, RZ, R86 ;  /* 0x000000ffffa17224 */ /* 0x000fe200078e0056 */
[----:B------:R-:W-:Y:S01]  /*2f0c0*/  MOV R160, R91 ;  /* 0x0000005b00a07202 */ /* 0x000fe20000000f00 */
[----:B------:R-:W-:Y:S01]  /*2f0d0*/  IMAD.MOV.U32 R162, RZ, RZ, R87 ;  /* 0x000000ffffa27224 */ /* 0x000fe200078e0057 */
[----:B------:R-:W2:Y:S01]  /*2f0e0*/  LDL.LU.64 R106, [R1+0x488] ;  /* 0x00048800016a7983 */ /* 0x000ea20000300a00 */
[----:B------:R-:W-:Y:S01]  /*2f0f0*/  IMAD.MOV.U32 R115, RZ, RZ, R159 ;  /* 0x000000ffff737224 */ /* 0x000fe200078e009f */
[----:B------:R-:W-:Y:S01]  /*2f100*/  MOV R144, R123 ;  /* 0x0000007b00907202 */ /* 0x000fe20000000f00 */
[----:B------:R-:W-:Y:S01]  /*2f110*/  IMAD.MOV.U32 R165, RZ, RZ, R78 ;  /* 0x000000ffffa57224 */ /* 0x000fe200078e004e */
[----:B------:R-:W3:Y:S01]  /*2f120*/  LDL.LU.64 R86, [R1+0x348] ;  /* 0x0003480001567983 */ /* 0x000ee20000300a00 */
[----:B------:R-:W-:Y:S01]  /*2f130*/  IMAD.MOV.U32 R166, RZ, RZ, R79 ;  /* 0x000000ffffa67224 */ /* 0x000fe200078e004f */
[----:B------:R-:W-:Y:S01]  /*2f140*/  MOV R140, R131 ;  /* 0x00000083008c7202 */ /* 0x000fe20000000f00 */
[----:B------:R-:W-:Y:S01]  /*2f150*/  IMAD.MOV.U32 R159, RZ, RZ, R90 ;  /* 0x000000ffff9f7224 */ /* 0x000fe200078e005a */
[----:B------:R-:W4:Y:S01]  /*2f160*/  LDL.LU.64 R78, [R1+0x308] ;  /* 0x00030800014e7983 */ /* 0x000f220000300a00 */
[----:B------:R-:W-:Y:S01]  /*2f170*/  IMAD.MOV.U32 R143, RZ, RZ, R122 ;  /* 0x000000ffff8f7224 */ /* 0x000fe200078e007a */
[----:B------:R-:W-:Y:S01]  /*2f180*/  MOV R168, R75 ;  /* 0x0000004b00a87202 */ /* 0x000fe20000000f00 */
[----:B------:R-:W-:Y:S01]  /*2f190*/  IMAD.MOV.U32 R141, RZ, RZ, R126 ;  /* 0x000000ffff8d7224 */ /* 0x000fe200078e007e */
[----:B------:R-:W5:Y:S01]  /*2f1a0*/  LDL.LU.64 R90, [R1+0x318] ;  /* 0x00031800015a7983 */ /* 0x000f620000300a00 */
[----:B------:R-:W-:Y:S01]  /*2f1b0*/  IMAD.MOV.U32 R142, RZ, RZ, R127 ;  /* 0x000000ffff8e7224 */ /* 0x000fe200078e007f */
[----:B------:R-:W-:Y:S01]  /*2f1c0*/  MOV R180, R61 ;  /* 0x0000003d00b47202 */ /* 0x000fe20000000f00 */
[----:B------:R-:W-:Y:S01]  /*2f1d0*/  IMAD.MOV.U32 R146, RZ, RZ, R119 ;  /* 0x000000ffff927224 */ /* 0x000fe200078e0077 */
[----:B------:R-:W2:Y:S01]  /*2f1e0*/  LDL.LU.64 R122, [R1+0x3e8] ;  /* 0x0003e800017a7983 */ /* 0x000ea20000300a00 */
        /* <DEDUP_REMOVED lines=27> */
[----:B------:R-:W-:Y:S01]  /*2f3a0*/  STL [R1+0x8], R100 ;  /* 0x0000086401007387 */ /* 0x000fe20000100800 */
        /* <DEDUP_REMOVED lines=9> */
[----:B------:R-:W-:Y:S01]  /*2f440*/  SHF.R.S32.HI R249, RZ, 0x1f, R252 ;  /* 0x0000001ffff97819 */ /* 0x000fe200000114fc */
[----:B------:R-:W-:Y:S01]  /*2f450*/  IMAD.MOV.U32 R185, RZ, RZ, R52 ;  /* 0x000000ffffb97224 */ /* 0x000fe200078e0034 */
[----:B------:R-:W-:Y:S01]  /*2f460*/  STL [R1+0xc], R105 ;  /* 0x00000c6901007387 */ /* 0x000fe20000100800 */
[----:B------:R-:W-:Y:S01]  /*2f470*/  IMAD.MOV.U32 R186, RZ, RZ, R53 ;  /* 0x000000ffffba7224 */ /* 0x000fe200078e0035 */
[----:B------:R-:W-:Y:S01]  /*2f480*/  LEA.HI R249, R249, R252, RZ, 0x7 ;  /* 0x000000fcf9f97211 */ /* 0x000fe200078f38ff */
        /* <DEDUP_REMOVED lines=45> */
[----:B------:R-:W3:Y:S01]  /*2f760*/  LDL.LU.64 R60, [R1+0x50] ;  /* 0x00005000013c7983 */ /* 0x000ee20000300a00 */
[----:B------:R-:W-:Y:S01]  /*2f770*/  IMAD.MOV.U32 R197, RZ, RZ, R36 ;  /* 0x000000ffffc57224 */ /* 0x000fe200078e0024 */
[----:B------:R-:W-:Y:S01]  /*2f780*/  MOV R240, R77 ;  /* 0x0000004d00f07202 */ /* 0x000fe20000000f00 */
[----:B------:R-:W-:Y:S01]  /*2f790*/  IMAD.MOV.U32 R198, RZ, RZ, R37 ;  /* 0x000000ffffc67224 */ /* 0x000fe200078e0025 */
[----:B------:R-:W-:Y:S01]  /*2f7a0*/  STL [R1+0x30], R120 ;  /* 0x0000307801007387 */ /* 0x000fe20000100800 */
[----:B------:R-:W-:Y:S01]  /*2f7b0*/  IMAD.MOV.U32 R199, RZ, RZ, R34 ;  /* 0x000000ffffc77224 */ /* 0x000fe200078e0022 */
[----:B------:R-:W-:Y:S01]  /*2f7c0*/  MOV R244, R85 ;  /* 0x0000005500f47202 */ /* 0x000fe20000000f00 */
[----:B------:R-:W-:Y:S01]  /*2f7d0*/  IMAD.MOV.U32 R201, RZ, RZ, R32 ;  /* 0x000000ffffc97224 */ /* 0x000fe200078e0020 */
[----:B------:R-:W4:Y:S01]  /*2f7e0*/  LDL.LU.64 R56, [R1+0x60] ;  /* 0x0000600001387983 */ /* 0x000f220000300a00 */
[----:B------:R-:W-:Y:S01]  /*2f7f0*/  IMAD.MOV.U32 R202, RZ, RZ, R33 ;  /* 0x000000ffffca7224 */ /* 0x000fe200078e0021 */
[----:B------:R-:W-:Y:S01]  /*2f800*/  MOV R248, R93 ;  /* 0x0000005d00f87202 */ /* 0x000fe20000000f00 */
[----:B------:R-:W-:Y:S01]  /*2f810*/  IMAD.MOV.U32 R203, RZ, RZ, R30 ;  /* 0x000000ffffcb7224 */ /* 0x000fe200078e001e */
[----:B------:R-:W-:Y:S01]  /*2f820*/  STL [R1+0x2c], R121 ;  /* 0x00002c7901007387 */ /* 0x000fe20000100800 */
[----:B------:R-:W-:-:S02]  /*2f830*/  IMAD.MOV.U32 R205, RZ, RZ, R28 ;  /* 0x000000ffffcd7224 */ /* 0x000fc400078e001c */
[----:B------:R-:W-:Y:S01]  /*2f840*/  IMAD.MOV.U32 R206, RZ, RZ, R29 ;  /* 0x000000ffffce7224 */ /* 0x000fe200078e001d */
[----:B------:R-:W4:Y:S01]  /*2f850*/  LDL.LU.64 R62, [R1+0x58] ;  /* 0x00005800013e7983 */ /* 0x000f220000300a00 */
[----:B------:R-:W-:Y:S02]  /*2f860*/  IMAD.MOV.U32 R207, RZ, RZ, R26 ;  /* 0x000000ffffcf7224 */ /* 0x000fe400078e001a */
[----:B------:R-:W-:Y:S01]  /*2f870*/  IMAD.MOV.U32 R209, RZ, RZ, R24 ;  /* 0x000000ffffd17224 */ /* 0x000fe200078e0018 */
[----:B------:R-:W-:Y:S01]  /*2f880*/  STL [R1+0x38], R124 ;  /* 0x0000387c01007387 */ /* 0x000fe20000100800 */
[----:B------:R-:W-:Y:S02]  /*2f890*/  IMAD.MOV.U32 R210, RZ, RZ, R25 ;  /* 0x000000ffffd27224 */ /* 0x000fe400078e0019 */
[----:B------:R-:W-:Y:S01]  /*2f8a0*/  IMAD.MOV.U32 R211, RZ, RZ, R22 ;  /* 0x000000ffffd37224 */ /* 0x000fe200078e0016 */
[----:B------:R-:W-:Y:S01]  /*2f8b0*/  STL [R1+0x34], R125 ;  /* 0x0000347d01007387 */ /* 0x000fe20000100800 */
[----:B------:R-:W-:-:S02]  /*2f8c0*/  IMAD.MOV.U32 R213, RZ, RZ, R20 ;  /* 0x000000ffffd57224 */ /* 0x000fc400078e0014 */
[----:B------:R-:W-:Y:S01]  /*2f8d0*/  IMAD.MOV.U32 R214, RZ, RZ, R21 ;  /* 0x000000ffffd67224 */ /* 0x000fe200078e0015 */
[----:B------:R-:W5:Y:S01]  /*2f8e0*/  LDL.LU.64 R54, [R1+0x70] ;  /* 0x0000700001367983 */ /* 0x000f620000300a00 */
[----:B------:R-:W-:Y:S02]  /*2f8f0*/  IMAD.MOV.U32 R215, RZ, RZ, R18 ;  /* 0x000000ffffd77224 */ /* 0x000fe400078e0012 */
[----:B------:R-:W-:Y:S01]  /*2f900*/  IMAD.MOV.U32 R217, RZ, RZ, R16 ;  /* 0x000000ffffd97224 */ /* 0x000fe200078e0010 */
[----:B------:R-:W-:Y:S01]  /*2f910*/  STL [R1+0x40], R128 ;  /* 0x0000408001007387 */ /* 0x000fe20000100800 */
[----:B------:R-:W-:Y:S02]  /*2f920*/  IMAD.MOV.U32 R218, RZ, RZ, R17 ;  /* 0x000000ffffda7224 */ /* 0x000fe400078e0011 */
[----:B------:R-:W-:Y:S01]  /*2f930*/  IMAD.MOV.U32 R219, RZ, RZ, R14 ;  /* 0x000000ffffdb7224 */ /* 0x000fe200078e000e */
[----:B------:R-:W5:Y:S01]  /*2f940*/  LDL.LU.64 R64, [R1+0x68] ;  /* 0x0000680001407983 */ /* 0x000f620000300a00 */
[----:B------:R-:W-:-:S02]  /*2f950*/  IMAD.MOV.U32 R221, RZ, RZ, R12 ;  /* 0x000000ffffdd7224 */ /* 0x000fc400078e000c */
[----:B------:R-:W-:Y:S01]  /*2f960*/  IMAD.MOV.U32 R222, RZ, RZ, R13 ;  /* 0x000000ffffde7224 */ /* 0x000fe200078e000d */
[----:B------:R-:W-:Y:S01]  /*2f970*/  STL [R1+0x3c], R129 ;  /* 0x00003c8101007387 */ /* 0x000fe20000100800 */
[----:B------:R-:W-:Y:S02]  /*2f980*/  IMAD.MOV.U32 R223, RZ, RZ, R10 ;  /* 0x000000ffffdf7224 */ /* 0x000fe400078e000a */
[----:B------:R-:W-:Y:S02]  /*2f990*/  IMAD.MOV.U32 R225, RZ, RZ, R8 ;  /* 0x000000ffffe17224 */ /* 0x000fe400078e0008 */
[----:B------:R-:W-:Y:S02]  /*2f9a0*/  IMAD.MOV.U32 R226, RZ, RZ, R9 ;  /* 0x000000ffffe27224 */ /* 0x000fe400078e0009 */
[----:B------:R-:W-:Y:S02]  /*2f9b0*/  IMAD.MOV.U32 R231, RZ, RZ, R38 ;  /* 0x000000ffffe77224 */ /* 0x000fe400078e0026 */
[----:B------:R-:W-:-:S02]  /*2f9c0*/  IMAD.MOV.U32 R233, RZ, RZ, R48 ;  /* 0x000000ffffe97224 */ /* 0x000fc400078e0030 */
[----:B------:R-:W-:Y:S02]  /*2f9d0*/  IMAD.MOV.U32 R234, RZ, RZ, R49 ;  /* 0x000000ffffea7224 */ /* 0x000fe400078e0031 */
        /* <DEDUP_REMOVED lines=10> */
[----:B--2---:R-:W-:Y:S01]  /*2fa80*/  IMAD.MOV.U32 R4, RZ, RZ, R53 ;  /* 0x000000ffff047224 */ /* 0x004fe200078e0035 */
[----:B------:R-:W-:Y:S04]  /*2fa90*/  STL [R1+0x48], R52 ;  /* 0x0000483401007387 */ /* 0x000fe80000100800 */
[----:B------:R1:W-:Y:S04]  /*2faa0*/  STL [R1+0x44], R4 ;  /* 0x0000440401007387 */ /* 0x0003e80000100800 */
[----:B---3--:R2:W-:Y:S01]  /*2fab0*/  STL [R1+0x50], R60 ;  /* 0x0000503c01007387 */ /* 0x0085e20000100800 */
[----:B-1----:R-:W-:-:S05]  /*2fac0*/  IMAD.MOV.U32 R4, RZ, RZ, R61 ;  /* 0x000000ffff047224 */ /* 0x002fca00078e003d */
[----:B------:R4:W-:Y:S04]  /*2fad0*/  STL [R1+0x4c], R4 ;  /* 0x00004c0401007387 */ /* 0x0009e80000100800 */
[----:B--2---:R-:W2:Y:S04]  /*2fae0*/  LDL.LU.64 R60, [R1+0x78] ;  /* 0x00007800013c7983 */ /* 0x004ea80000300a00 */
[----:B------:R-:W3:Y:S01]  /*2faf0*/  LDL.LU.64 R50, [R1+0x80] ;  /* 0x0000800001327983 */ /* 0x000ee20000300a00 */
[----:B----4-:R-:W-:-:S03]  /*2fb00*/  MOV R4, R63 ;  /* 0x0000003f00047202 */ /* 0x010fc60000000f00 */
[----:B------:R1:W-:Y:S04]  /*2fb10*/  STL [R1+0x58], R62 ;  /* 0x0000583e01007387 */ /* 0x0003e80000100800 */
[----:B------:R4:W-:Y:S04]  /*2fb20*/  STL [R1+0x54], R4 ;  /* 0x0000540401007387 */ /* 0x0009e80000100800 */
[----:B------:R5:W-:Y:S04]  /*2fb30*/  STL [R1+0x60], R56 ;  /* 0x0000603801007387 */ /* 0x000be80000100800 */
[----:B-1----:R-:W3:Y:S01]  /*2fb40*/  LDL.LU.64 R62, [R1+0x90] ;  /* 0x00009000013e7983 */ /* 0x002ee20000300a00 */
[----:B----4-:R-:W-:-:S03]  /*2fb50*/  IMAD.MOV.U32 R4, RZ, RZ, R57 ;  /* 0x000000ffff047224 */ /* 0x010fc600078e0039 */
[----:B-----5:R-:W-:Y:S04]  /*2fb60*/  STL [R1+0x68], R64 ;  /* 0x0000684001007387 */ /* 0x020fe80000100800 */
[----:B------:R1:W-:Y:S04]  /*2fb70*/  STL [R1+0x5c], R4 ;  /* 0x00005c0401007387 */ /* 0x0003e80000100800 */
[----:B------:R-:W4:Y:S01]  /*2fb80*/  LDL.LU.64 R56, [R1+0x88] ;  /* 0x0000880001387983 */ /* 0x000f220000300a00 */
[----:B-1----:R-:W-:-:S03]  /*2fb90*/  IMAD.MOV.U32 R4, RZ, RZ, R65 ;  /* 0x000000ffff047224 */ /* 0x002fc600078e0041 */
[----:B------:R-:W-:Y:S04]  /*2fba0*/  STL [R1+0x70], R54 ;  /* 0x0000703601007387 */ /* 0x000fe80000100800 */
[----:B------:R1:W-:Y:S04]  /*2fbb0*/  STL [R1+0x64], R4 ;  /* 0x0000640401007387 */ /* 0x0003e80000100800 */
[----:B------:R-:W5:Y:S01]  /*2fbc0*/  LDL.LU.64 R64, [R1+0xb8] ;  /* 0x0000b80001407983 */ /* 0x000f620000300a00 */
[----:B-1----:R-:W-:-:S05]  /*2fbd0*/  IMAD.MOV.U32 R4, RZ, RZ, R55 ;  /* 0x000000ffff047224 */ /* 0x002fca00078e0037 */
[----:B------:R1:W-:Y:S04]  /*2fbe0*/  STL [R1+0x6c], R4 ;  /* 0x00006c0401007387 */ /* 0x0003e80000100800 */
[----:B------:R-:W5:Y:S04]  /*2fbf0*/  LDL.LU.64 R52, [R1+0xa0] ;  /* 0x0000a00001347983 */ /* 0x000f680000300a00 */
[----:B--2---:R2:W-:Y:S01]  /*2fc00*/  STL [R1+0x78], R60 ;  /* 0x0000783c01007387 */ /* 0x0045e20000100800 */
[----:B-1----:R-:W-:-:S03]  /*2fc10*/  MOV R4, R61 ;  /* 0x0000003d00047202 */ /* 0x002fc60000000f00 */
[----:B------:R-:W5:Y:S04]  /*2fc20*/  LDL.LU.64 R54, [R1+0x98] ;  /* 0x0000980001367983 */ /* 0x000f680000300a00 */
[----:B------:R1:W-:Y:S04]  /*2fc30*/  STL [R1+0x74], R4 ;  /* 0x0000740401007387 */ /* 0x0003e80000100800 */
[----:B---3--:R-:W-:Y:S04]  /*2fc40*/  STL [R1+0x80], R50 ;  /* 0x0000803201007387 */ /* 0x008fe80000100800 */
[----:B--2---:R-:W2:Y:S01]  /*2fc50*/  LDL.LU.64 R60, [R1+0xb0] ;  /* 0x0000b000013c7983 */ /* 0x004ea20000300a00 */
[----:B-1----:R-:W-:-:S03]  /*2fc60*/  IMAD.MOV.U32 R4, RZ, RZ, R51 ;  /* 0x000000ffff047224 */ /* 0x002fc600078e0033 */
[----:B------:R-:W3:Y:S04]  /*2fc70*/  LDL.LU.64 R46, [R1+0xa8] ;  /* 0x0000a800012e7983 */ /* 0x000ee80000300a00 */
[----:B------:R4:W-:Y:S02]  /*2fc80*/  STL [R1+0x7c], R4 ;  /* 0x00007c0401007387 */ /* 0x0009e40000100800 */
[----:B----4-:R-:W-:Y:S02]  /*2fc90*/  IMAD.MOV.U32 R4, RZ, RZ, R57 ;  /* 0x000000ffff047224 */ /* 0x010fe400078e0039 */
[----:B------:R1:W-:Y:S04]  /*2fca0*/  STL [R1+0x88], R56 ;  /* 0x0000883801007387 */ /* 0x0003e80000100800 */
[----:B------:R-:W-:Y:S04]  /*2fcb0*/  STL [R1+0x90], R62 ;  /* 0x0000903e01007387 */ /* 0x000fe80000100800 */
[----:B------:R4:W-:Y:S04]  /*2fcc0*/  STL [R1+0x84], R4 ;  /* 0x0000840401007387 */ /* 0x0009e80000100800 */
[----:B-1----:R-:W2:Y:S01]  /*2fcd0*/  LDL.LU.64 R56, [R1+0xe0] ;  /* 0x0000e00001387983 */ /* 0x002ea20000300a00 */
[----:B----4-:R-:W-:-:S05]  /*2fce0*/  IMAD.MOV.U32 R4, RZ, RZ, R63 ;  /* 0x000000ffff047224 */ /* 0x010fca00078e003f */
[----:B------:R5:W-:Y:S04]  /*2fcf0*/  STL [R1+0x8c], R4 ;  /* 0x00008c0401007387 */ /* 0x000be80000100800 */
[----:B------:R-:W4:Y:S04]  /*2fd00*/  LDL.LU.64 R62, [R1+0xc0] ;  /* 0x0000c000013e7983 */ /* 0x000f280000300a00 */
[----:B------:R-:W4:Y:S01]  /*2fd10*/  LDL.LU.64 R50, [R1+0xc8] ;  /* 0x0000c80001327983 */ /* 0x000f220000300a00 */
[----:B-----5:R-:W-:-:S03]  /*2fd20*/  MOV R4, R55 ;  /* 0x0000003700047202 */ /* 0x020fc60000000f00 */
[----:B------:R1:W-:Y:S04]  /*2fd30*/  STL [R1+0x98], R54 ;  /* 0x0000983601007387 */ /* 0x0003e80000100800 */
[----:B------:R5:W-:Y:S04]  /*2fd40*/  STL [R1+0x94], R4 ;  /* 0x0000940401007387 */ /* 0x000be80000100800 */
[----:B------:R3:W-:Y:S04]  /*2fd50*/  STL [R1+0xa0], R52 ;  /* 0x0000a03401007387 */ /* 0x0007e80000100800 */
[----:B-1----:R-:W4:Y:S01]  /*2fd60*/  LDL.LU.64 R54, [R1+0xd8] ;  /* 0x0000d80001367983 */ /* 0x002f220000300a00 */
[----:B-----5:R-:W-:-:S03]  /*2fd70*/  IMAD.MOV.U32 R4, RZ, RZ, R53 ;  /* 0x000000ffff047224 */ /* 0x020fc600078e0035 */
[----:B---3--:R-:W-:Y:S04]  /*2fd80*/  STL [R1+0xa8], R46 ;  /* 0x0000a82e01007387 */ /* 0x008fe80000100800 */
[----:B------:R1:W-:Y:S04]  /*2fd90*/  STL [R1+0x9c], R4 ;  /* 0x00009c0401007387 */ /* 0x0003e80000100800 */
[----:B------:R-:W3:Y:S01]  /*2fda0*/  LDL.LU.64 R52, [R1+0xd0] ;  /* 0x0000d00001347983 */ /* 0x000ee20000300a00 */
[----:B-1----:R-:W-:-:S03]  /*2fdb0*/  IMAD.MOV.U32 R4, RZ, RZ, R47 ;  /* 0x000000ffff047224 */ /* 0x002fc600078e002f */
[----:B--2---:R-:W-:Y:S04]  /*2fdc0*/  STL [R1+0xb0], R60 ;  /* 0x0000b03c01007387 */ /* 0x004fe80000100800 */
[----:B------:R1:W-:Y:S04]  /*2fdd0*/  STL [R1+0xa4], R4 ;  /* 0x0000a40401007387 */ /* 0x0003e80000100800 */
[----:B------:R-:W-:Y:S01]  /*2fde0*/  STL [R1+0xb8], R64 ;  /* 0x0000b84001007387 */ /* 0x000fe20000100800 */
[----:B-1----:R-:W-:-:S05]  /*2fdf0*/  IMAD.MOV.U32 R4, RZ, RZ, R61 ;  /* 0x000000ffff047224 */ /* 0x002fca00078e003d */
[----:B------:R1:W-:Y:S02]  /*2fe00*/  STL [R1+0xac], R4 ;  /* 0x0000ac0401007387 */ /* 0x0003e40000100800 */
[----:B-1----:R-:W-:Y:S02]  /*2fe10*/  MOV R4, R65 ;  /* 0x0000004100047202 */ /* 0x002fe40000000f00 */
[----:B----4-:R-:W-:Y:S04]  /*2fe20*/  STL [R1+0xc0], R62 ;  /* 0x0000c03e01007387 */ /* 0x010fe80000100800 */
[----:B------:R1:W-:Y:S04]  /*2fe30*/  STL [R1+0xb4], R4 ;  /* 0x0000b40401007387 */ /* 0x0003e80000100800 */
[----:B------:R-:W2:Y:S01]  /*2fe40*/  LDL.LU.64 R64, [R1+0xe8] ;  /* 0x0000e80001407983 */ /* 0x000ea20000300a00 */
[----:B-1----:R-:W-:-:S05]  /*2fe50*/  IMAD.MOV.U32 R4, RZ, RZ, R63 ;  /* 0x000000ffff047224 */ /* 0x002fca00078e003f */
[----:B------:R1:W-:Y:S04]  /*2fe60*/  STL [R1+0xbc], R4 ;  /* 0x0000bc0401007387 */ /* 0x0003e80000100800 */
[----:B------:R-:W-:Y:S04]  /*2fe70*/  STL [R1+0xc8], R50 ;  /* 0x0000c83201007387 */ /* 0x000fe80000100800 */
[----:B------:R-:W4:Y:S04]  /*2fe80*/  LDL.LU.64 R60, [R1+0xf0] ;  /* 0x0000f000013c7983 */ /* 0x000f280000300a00 */
[----:B------:R-:W5:Y:S01]  /*2fe90*/  LDL.LU.64 R62, [R1+0xf8] ;  /* 0x0000f800013e7983 */ /* 0x000f620000300a00 */
[----:B-1----:R-:W-:-:S03]  /*2fea0*/  IMAD.MOV.U32 R4, RZ, RZ, R51 ;  /* 0x000000ffff047224 */ /* 0x002fc600078e0033 */
[----:B---3--:R-:W-:Y:S04]  /*2feb0*/  STL [R1+0xd0], R52 ;  /* 0x0000d03401007387 */ /* 0x008fe80000100800 */
[----:B------:R1:W-:Y:S04]  /*2fec0*/  STL [R1+0xc4], R4 ;  /* 0x0000c40401007387 */ /* 0x0003e80000100800 */
[----:B------:R-:W-:Y:S01]  /*2fed0*/  STL [R1+0xd8], R54 ;  /* 0x0000d83601007387 */ /* 0x000fe20000100800 */
[----:B-1----:R-:W-:-:S05]  /*2fee0*/  IMAD.MOV.U32 R4, RZ, RZ, R53 ;  /* 0x000000ffff047224 */ /* 0x002fca00078e0035 */
[----:B------:R1:W-:Y:S04]  /*2fef0*/  STL [R1+0xcc], R4 ;  /* 0x0000cc0401007387 */ /* 0x0003e80000100800 */
[----:B------:R-:W-:Y:S01]  /*2ff00*/  STL [R1+0xe0], R56 ;  /* 0x0000e03801007387 */ /* 0x000fe20000100800 */
[----:B-1----:R-:W-:-:S05]  /*2ff10*/  MOV R4, R55 ;  /* 0x0000003700047202 */ /* 0x002fca0000000f00 */
[----:B------:R1:W-:Y:S04]  /*2ff20*/  STL [R1+0xd4], R4 ;  /* 0x0000d40401007387 */ /* 0x0003e80000100800 */
[----:B------:R-:W3:Y:S01]  /*2ff30*/  LDL.LU.64 R50, [R1+0x100] ;  /* 0x0001000001327983 */ /* 0x000ee20000300a00 */
[----:B-1----:R-:W-:-:S03]  /*2ff40*/  IMAD.MOV.U32 R4, RZ, RZ, R57 ;  /* 0x000000ffff047224 */ /* 0x002fc600078e0039 */
[----:B------:R-:W3:Y:S04]  /*2ff50*/  LDL.LU.64 R56, [R1+0x108] ;  /* 0x0001080001387983 */ /* 0x000ee80000300a00 */
[----:B------:R1:W-:Y:S04]  /*2ff60*/  STL [R1+0xdc], R4 ;  /* 0x0000dc0401007387 */ /* 0x0003e80000100800 */
[----:B--2---:R2:W-:Y:S01]  /*2ff70*/  STL [R1+0xe8], R64 ;  /* 0x0000e84001007387 */ /* 0x0045e20000100800 */
[----:B-1----:R-:W-:-:S05]  /*2ff80*/  IMAD.MOV.U32 R4, RZ, RZ, R65 ;  /* 0x000000ffff047224 */ /* 0x002fca00078e0041 */
[----:B------:R1:W-:Y:S04]  /*2ff90*/  STL [R1+0xe4], R4 ;  /* 0x0000e40401007387 */ /* 0x0003e80000100800 */
[----:B--2---:R-:W2:Y:S04]  /*2ffa0*/  LDL.LU.64 R64, [R1+0x110] ;  /* 0x0001100001407983 */ /* 0x004ea80000300a00 */
[----:B----4-:R4:W-:Y:S01]  /*2ffb0*/  STL [R1+0xf0], R60 ;  /* 0x0000f03c01007387 */ /* 0x0109e20000100800 */
[----:B-1----:R-:W-:-:S03]  /*2ffc0*/  IMAD.MOV.U32 R4, RZ, RZ, R61 ;  /* 0x000000ffff047224 */ /* 0x002fc600078e003d */
[----:B------:R-:W2:Y:S04]  /*2ffd0*/  LDL.LU.64 R52, [R1+0x118] ;  /* 0x0001180001347983 */ /* 0x000ea80000300a00 */
[----:B----4-:R-:W4:Y:S04]  /*2ffe0*/  LDL.LU.64 R60, [R1+0x120] ;  /* 0x00012000013c7983 */ /* 0x010f280000300a00 */
[----:B------:R1:W-:Y:S04]  /*2fff0*/  STL [R1+0xec], R4 ;  /* 0x0000ec0401007387 */ /* 0x0003e80000100800 */
[----:B-----5:R5:W-:Y:S04]  /*30000*/  STL [R1+0xf8], R62 ;  /* 0x0000f83e01007387 */ /* 0x020be80000100800 */
[----:B------:R-:W4:Y:S01]  /*30010*/  LDL.LU.64 R54, [R1+0x130] ;  /* 0x0001300001367983 */ /* 0x000f220000300a00 */
[----:B-1----:R-:W-:-:S05]  /*30020*/  MOV R4, R63 ;  /* 0x0000003f00047202 */ /* 0x002fca0000000f00 */
[----:B------:R3:W-:Y:S04]  /*30030*/  STL [R1+0xf4], R4 ;  /* 0x0000f40401007387 */ /* 0x0007e80000100800 */
[----:B-----5:R-:W5:Y:S01]  /*30040*/  LDL.LU.64 R62, [R1+0x128] ;  /* 0x00012800013e7983 */ /* 0x020f620000300a00 */
[----:B---3--:R-:W-:-:S03]  /*30050*/  IMAD.MOV.U32 R4, RZ, RZ, R51 ;  /* 0x000000ffff047224 */ /* 0x008fc600078e0033 */
[----:B------:R-:W-:Y:S04]  /*30060*/  STL [R1+0x100], R50 ;  /* 0x0001003201007387 */ /* 0x000fe80000100800 */
[----:B------:R-:W-:Y:S04]  /*30070*/  STL [R1+0x108], R56 ;  /* 0x0001083801007387 */ /* 0x000fe80000100800 */
[----:B------:R1:W-:Y:S02]  /*30080*/  STL [R1+0xfc], R4 ;  /* 0x0000fc0401007387 */ /* 0x0003e40000100800 */
[----:B-1----:R-:W-:-:S05]  /*30090*/  IMAD.MOV.U32 R4, RZ, RZ, R57 ;  /* 0x000000ffff047224 */ /* 0x002fca00078e0039 */
[----:B------:R1:W-:Y:S04]  /*300a0*/  STL [R1+0x104], R4 ;  /* 0x0001040401007387 */ /* 0x0003e80000100800 */
[----:B--2---:R2:W-:Y:S01]  /*300b0*/  STL [R1+0x110], R64 ;  /* 0x0001104001007387 */ /* 0x0045e20000100800 */
[----:B-1----:R-:W-:-:S03]  /*300c0*/  IMAD.MOV.U32 R4, RZ, RZ, R65 ;  /* 0x000000ffff047224 */ /* 0x002fc600078e0041 */
[----:B------:R-:W-:Y:S04]  /*300d0*/  STL [R1+0x118], R52 ;  /* 0x0001183401007387 */ /* 0x000fe80000100800 */
[----:B------:R1:W-:Y:S04]  /*300e0*/  STL [R1+0x10c], R4 ;  /* 0x00010c0401007387 */ /* 0x0003e80000100800 */
[----:B------:R-:W3:Y:S04]  /*300f0*/  LDL.LU.64 R56, [R1+0x138] ;  /* 0x0001380001387983 */ /* 0x000ee80000300a00 */
[----:B--2---:R-:W2:Y:S01]  /*30100*/  LDL.LU.64 R64, [R1+0x140] ;  /* 0x0001400001407983 */ /* 0x004ea20000300a00 */
[----:B-1----:R-:W-:-:S05]  /*30110*/  MOV R4, R53 ;  /* 0x0000003500047202 */ /* 0x002fca0000000f00 */
[----:B------:R1:W-:Y:S04]  /*30120*/  STL [R1+0x114], R4 ;  /* 0x0001140401007387 */ /* 0x0003e80000100800 */
[----:B----4-:R-:W-:Y:S01]  /*30130*/  STL [R1+0x120], R60 ;  /* 0x0001203c01007387 */ /* 0x010fe20000100800 */
[----:B-1----:R-:W-:-:S05]  /*30140*/  IMAD.MOV.U32 R4, RZ, RZ, R61 ;  /* 0x000000ffff047224 */ /* 0x002fca00078e003d */
[----:B------:R1:W-:Y:S04]  /*30150*/  STL [R1+0x11c], R4 ;  /* 0x00011c0401007387 */ /* 0x0003e80000100800 */
[----:B-----5:R4:W-:Y:S04]  /*30160*/  STL [R1+0x128], R62 ;  /* 0x0001283e01007387 */ /* 0x0209e80000100800 */
[----:B------:R-:W5:Y:S01]  /*30170*/  LDL.LU.64 R50, [R1+0x148] ;  /* 0x0001480001327983 */ /* 0x000f620000300a00 */
[----:B-1----:R-:W-:-:S03]  /*30180*/  IMAD.MOV.U32 R4, RZ, RZ, R63 ;  /* 0x000000ffff047224 */ /* 0x002fc600078e003f */
[----:B------:R-:W-:Y:S04]  /*30190*/  STL [R1+0x130], R54 ;  /* 0x0001303601007387 */ /* 0x000fe80000100800 */
[----:B------:R1:W-:Y:S04]  /*301a0*/  STL [R1+0x124], R4 ;  /* 0x0001240401007387 */ /* 0x0003e80000100800 */
[----:B----4-:R-:W4:Y:S04]  /*301b0*/  LDL.LU.64 R62, [R1+0x150] ;  /* 0x00015000013e7983 */ /* 0x010f280000300a00 */
[----:B------:R-:W4:Y:S04]  /*301c0*/  LDL.LU.64 R60, [R1+0x168] ;  /* 0x00016800013c7983 */ /* 0x000f280000300a00 */
[----:B------:R-:W4:Y:S01]  /*301d0*/  LDL.LU.64 R52, [R1+0x158] ;  /* 0x0001580001347983 */ /* 0x000f220000300a00 */
[----:B-1----:R-:W-:-:S03]  /*301e0*/  IMAD.MOV.U32 R4, RZ, RZ, R55 ;  /* 0x000000ffff047224 */ /* 0x002fc600078e0037 */
[----:B------:R-:W4:Y:S04]  /*301f0*/  LDL.LU.64 R54, [R1+0x160] ;  /* 0x0001600001367983 */ /* 0x000f280000300a00 */
[----:B------:R3:W-:Y:S02]  /*30200*/  STL [R1+0x12c], R4 ;  /* 0x00012c0401007387 */ /* 0x0007e40000100800 */
[----:B---3--:R-:W-:Y:S02]  /*30210*/  MOV R4, R57 ;  /* 0x0000003900047202 */ /* 0x008fe40000000f00 */
[----:B------:R-:W-:Y:S04]  /*30220*/  STL [R1+0x138], R56 ;  /* 0x0001383801007387 */ /* 0x000fe80000100800 */
[----:B------:R1:W-:Y:S04]  /*30230*/  STL [R1+0x134], R4 ;  /* 0x0001340401007387 */ /* 0x0003e80000100800 */
[----:B--2---:R-:W-:Y:S01]  /*30240*/  STL [R1+0x140], R64 ;  /* 0x0001404001007387 */ /* 0x004fe20000100800 */
[----:B-1----:R-:W-:-:S05]  /*30250*/  IMAD.MOV.U32 R4, RZ, RZ, R65 ;  /* 0x000000ffff047224 */ /* 0x002fca00078e0041 */
[----:B------:R1:W-:Y:S04]  /*30260*/  STL [R1+0x13c], R4 ;  /* 0x00013c0401007387 */ /* 0x0003e80000100800 */
[----:B------:R-:W2:Y:S04]  /*30270*/  LDL.LU.64 R56, [R1+0x178] ;  /* 0x0001780001387983 */ /* 0x000ea80000300a00 */
[----:B-----5:R-:W-:Y:S01]  /*30280*/  STL [R1+0x148], R50 ;  /* 0x0001483201007387 */ /* 0x020fe20000100800 */
[----:B-1----:R-:W-:-:S03]  /*30290*/  IMAD.MOV.U32 R4, RZ, RZ, R51 ;  /* 0x000000ffff047224 */ /* 0x002fc600078e0033 */
[----:B------:R-:W3:Y:S04]  /*302a0*/  LDL.LU.64 R64, [R1+0x170] ;  /* 0x0001700001407983 */ /* 0x000ee80000300a00 */
[----:B------:R1:W-:Y:S04]  /*302b0*/  STL [R1+0x144], R4 ;  /* 0x0001440401007387 */ /* 0x0003e80000100800 */
[----:B----4-:R4:W-:Y:S01]  /*302c0*/  STL [R1+0x150], R62 ;  /* 0x0001503e01007387 */ /* 0x0109e20000100800 */
[----:B-1----:R-:W-:-:S05]  /*302d0*/  IMAD.MOV.U32 R4, RZ, RZ, R63 ;  /* 0x000000ffff047224 */ /* 0x002fca00078e003f */
[----:B------:R1:W-:Y:S04]  /*302e0*/  STL [R1+0x14c], R4 ;  /* 0x00014c0401007387 */ /* 0x0003e80000100800 */
[----:B----4-:R-:W4:Y:S04]  /*302f0*/  LDL.LU.64 R62, [R1+0x188] ;  /* 0x00018800013e7983 */ /* 0x010f280000300a00 */
[----:B------:R-:W-:Y:S01]  /*30300*/  STL [R1+0x158], R52 ;  /* 0x0001583401007387 */ /* 0x000fe20000100800 */
[----:B-1----:R-:W-:-:S03]  /*30310*/  MOV R4, R53 ;  /* 0x0000003500047202 */ /* 0x002fc60000000f00 */
[----:B------:R-:W5:Y:S04]  /*30320*/  LDL.LU.64 R50, [R1+0x180] ;  /* 0x0001800001327983 */ /* 0x000f680000300a00 */
[----:B------:R-:W-:Y:S04]  /*30330*/  STL [R1+0x160], R54 ;  /* 0x0001603601007387 */ /* 0x000fe80000100800 */
[----:B------:R1:W-:Y:S02]  /*30340*/  STL [R1+0x154], R4 ;  /* 0x0001540401007387 */ /* 0x0003e40000100800 */
[----:B-1----:R-:W-:-:S05]  /*30350*/  IMAD.MOV.U32 R4, RZ, RZ, R55 ;  /* 0x000000ffff047224 */ /* 0x002fca00078e0037 */
[----:B------:R1:W-:Y:S04]  /*30360*/  STL [R1+0x15c], R4 ;  /* 0x00015c0401007387 */ /* 0x0003e80000100800 */
[----:B------:R-:W-:Y:S01]  /*30370*/  STL [R1+0x168], R60 ;  /* 0x0001683c01007387 */ /* 0x000fe20000100800 */
[----:B-1----:R-:W-:-:S05]  /*30380*/  IMAD.MOV.U32 R4, RZ, RZ, R61 ;  /* 0x000000ffff047224 */ /* 0x002fca00078e003d */
[----:B------:R3:W-:Y:S04]  /*30390*/  STL [R1+0x164], R4 ;  /* 0x0001640401007387 */ /* 0x0007e80000100800 */
[----:B------:R-:W4:Y:S01]  /*303a0*/  LDL.LU.64 R52, [R1+0x190] ;  /* 0x0001900001347983 */ /* 0x000f220000300a00 */
[----:B---3--:R-:W-:-:S03]  /*303b0*/  IMAD.MOV.U32 R4, RZ, RZ, R65 ;  /* 0x000000ffff047224 */ /* 0x008fc600078e0041 */
[----:B------:R1:W-:Y:S04]  /*303c0*/  STL [R1+0x170], R64 ;  /* 0x0001704001007387 */ /* 0x0003e80000100800 */
[----:B------:R3:W-:Y:S04]  /*303d0*/  STL [R1+0x16c], R4 ;  /* 0x00016c0401007387 */ /* 0x0007e80000100800 */
[----:B--2---:R2:W-:Y:S04]  /*303e0*/  STL [R1+0x178], R56 ;  /* 0x0001783801007387 */ /* 0x0045e80000100800 */
[----:B-1----:R-:W4:Y:S01]  /*303f0*/  LDL.LU.64 R64, [R1+0x198] ;  /* 0x0001980001407983 */ /* 0x002f220000300a00 */
[----:B---3--:R-:W-:-:S03]  /*30400*/  MOV R4, R57 ;  /* 0x0000003900047202 */ /* 0x008fc60000000f00 */
[----:B------:R-:W3:Y:S04]  /*30410*/  LDL.LU.64 R60, [R1+0x1b0] ;  /* 0x0001b000013c7983 */ /* 0x000ee80000300a00 */
[----:B------:R-:W3:Y:S04]  /*30420*/  LDL.LU.64 R54, [R1+0x1a0] ;  /* 0x0001a00001367983 */ /* 0x000ee80000300a00 */
[----:B--2---:R-:W2:Y:S04]  /*30430*/  LDL.LU.64 R56, [R1+0x1a8] ;  /* 0x0001a80001387983 */ /* 0x004ea80000300a00 */
[----:B------:R1:W-:Y:S04]  /*30440*/  STL [R1+0x174], R4 ;  /* 0x0001740401007387 */ /* 0x0003e80000100800 */
[----:B-----5:R-:W-:Y:S01]  /*30450*/  STL [R1+0x180], R50 ;  /* 0x0001803201007387 */ /* 0x020fe20000100800 */
[----:B-1----:R-:W-:-:S05]  /*30460*/  IMAD.MOV.U32 R4, RZ, RZ, R51 ;  /* 0x000000ffff047224 */ /* 0x002fca00078e0033 */
[----:B------:R1:W-:Y:S04]  /*30470*/  STL [R1+0x17c], R4 ;  /* 0x00017c0401007387 */ /* 0x0003e80000100800 */
[----:B----4-:R4:W-:Y:S01]  /*30480*/  STL [R1+0x188], R62 ;  /* 0x0001883e01007387 */ /* 0x0109e20000100800 */
[----:B-1----:R-:W-:-:S05]  /*30490*/  IMAD.MOV.U32 R4, RZ, RZ, R63 ;  /* 0x000000ffff047224 */ /* 0x002fca00078e003f */
[----:B------:R1:W-:Y:S04]  /*304a0*/  STL [R1+0x184], R4 ;  /* 0x0001840401007387 */ /* 0x0003e80000100800 */
[----:B------:R-:W-:Y:S04]  /*304b0*/  STL [R1+0x190], R52 ;  /* 0x0001903401007387 */ /* 0x000fe80000100800 */
[----:B----4-:R-:W4:Y:S04]  /*304c0*/  LDL.LU.64 R62, [R1+0x1b8] ;  /* 0x0001b800013e7983 */ /* 0x010f280000300a00 */
[----:B------:R-:W5:Y:S01]  /*304d0*/  LDL.LU.64 R46, [R1+0x1c8] ;  /* 0x0001c800012e7983 */ /* 0x000f620000300a00 */
[----:B-1----:R-:W-:-:S05]  /*304e0*/  IMAD.MOV.U32 R4, RZ, RZ, R53 ;  /* 0x000000ffff047224 */ /* 0x002fca00078e0035 */
[----:B------:R1:W-:Y:S02]  /*304f0*/  STL [R1+0x18c], R4 ;  /* 0x00018c0401007387 */ /* 0x0003e40000100800 */
[----:B-1----:R-:W-:Y:S02]  /*30500*/  MOV R4, R65 ;  /* 0x0000004100047202 */ /* 0x002fe40000000f00 */
[----:B------:R1:W-:Y:S04]  /*30510*/  STL [R1+0x198], R64 ;  /* 0x0001984001007387 */ /* 0x0003e80000100800 */
[----:B------:R3:W-:Y:S04]  /*30520*/  STL [R1+0x194], R4 ;  /* 0x0001940401007387 */ /* 0x0007e80000100800 */
[----:B-1----:R-:W5:Y:S01]  /*30530*/  LDL.LU.64 R64, [R1+0x1e0] ;  /* 0x0001e00001407983 */ /* 0x002f620000300a00 */
[----:B---3--:R-:W-:-:S03]  /*30540*/  IMAD.MOV.U32 R4, RZ, RZ, R55 ;  /* 0x000000ffff047224 */ /* 0x008fc600078e0037 */
[----:B------:R-:W-:Y:S04]  /*30550*/  STL [R1+0x1a0], R54 ;  /* 0x0001a03601007387 */ /* 0x000fe80000100800 */
[----:B------:R-:W3:Y:S04]  /*30560*/  LDL.LU.64 R50, [R1+0x1d0] ;  /* 0x0001d00001327983 */ /* 0x000ee80000300a00 */
[----:B------:R1:W-:Y:S04]  /*30570*/  STL [R1+0x19c], R4 ;  /* 0x00019c0401007387 */ /* 0x0003e80000100800 */
[----:B--2---:R-:W-:Y:S01]  /*30580*/  STL [R1+0x1a8], R56 ;  /* 0x0001a83801007387 */ /* 0x004fe20000100800 */
[----:B-1----:R-:W-:-:S05]  /*30590*/  IMAD.MOV.U32 R4, RZ, RZ, R57 ;  /* 0x000000ffff047224 */ /* 0x002fca00078e0039 */
[----:B------:R1:W-:Y:S04]  /*305a0*/  STL [R1+0x1a4], R4 ;  /* 0x0001a40401007387 */ /* 0x0003e80000100800 */
[----:B------:R-:W-:Y:S01]  /*305b0*/  STL [R1+0x1b0], R60 ;  /* 0x0001b03c01007387 */ /* 0x000fe20000100800 */
[----:B-1----:R-:W-:-:S03]  /*305c0*/  IMAD.MOV.U32 R4, RZ, RZ, R61 ;  /* 0x000000ffff047224 */ /* 0x002fc600078e003d */
[----:B----4-:R-:W-:Y:S04]  /*305d0*/  STL [R1+0x1b8], R62 ;  /* 0x0001b83e01007387 */ /* 0x010fe80000100800 */
[----:B------:R1:W-:Y:S04]  /*305e0*/  STL [R1+0x1ac], R4 ;  /* 0x0001ac0401007387 */ /* 0x0003e80000100800 */
[----:B------:R-:W2:Y:S04]  /*305f0*/  LDL.LU.64 R52, [R1+0x1e8] ;  /* 0x0001e80001347983 */ /* 0x000ea80000300a00 */
[----:B------:R-:W4:Y:S01]  /*30600*/  LDL.LU.64 R54, [R1+0x1f0] ;  /* 0x0001f00001367983 */ /* 0x000f220000300a00 */
[----:B-1----:R-:W-:-:S05]  /*30610*/  MOV R4, R63 ;  /* 0x0000003f00047202 */ /* 0x002fca0000000f00 */
[----:B------:R1:W-:Y:S04]  /*30620*/  STL [R1+0x1b4], R4 ;  /* 0x0001b40401007387 */ /* 0x0003e80000100800 */
[----:B------:R-:W4:Y:S04]  /*30630*/  LDL.LU.64 R62, [R1+0x208] ;  /* 0x00020800013e7983 */ /* 0x000f280000300a00 */
[----:B-----5:R-:W-:Y:S04]  /*30640*/  STL [R1+0x1c0], R46 ;  /* 0x0001c02e01007387 */ /* 0x020fe80000100800 */
[----:B------:R-:W5:Y:S04]  /*30650*/  LDL.LU.64 R56, [R1+0x1f8] ;  /* 0x0001f80001387983 */ /* 0x000f680000300a00 */
[----:B------:R-:W5:Y:S01]  /*30660*/  LDL.LU.64 R60, [R1+0x200] ;  /* 0x00020000013c7983 */ /* 0x000f620000300a00 */
[----:B-1----:R-:W-:-:S05]  /*30670*/  IMAD.MOV.U32 R4, RZ, RZ, R47 ;  /* 0x000000ffff047224 */ /* 0x002fca00078e002f */
[----:B------:R3:W-:Y:S02]  /*30680*/  STL [R1+0x1bc], R4 ;  /* 0x0001bc0401007387 */ /* 0x0007e40000100800 */
[----:B---3--:R-:W-:Y:S02]  /*30690*/  IMAD.MOV.U32 R4, RZ, RZ, R51 ;  /* 0x000000ffff047224 */ /* 0x008fe400078e0033 */
[----:B------:R-:W-:Y:S04]  /*306a0*/  STL [R1+0x1c8], R50 ;  /* 0x0001c83201007387 */ /* 0x000fe80000100800 */
[----:B------:R1:W-:Y:S04]  /*306b0*/  STL [R1+0x1c4], R4 ;  /* 0x0001c40401007387 */ /* 0x0003e80000100800 */
[----:B------:R3:W-:Y:S01]  /*306c0*/  STL [R1+0x1d0], R64 ;  /* 0x0001d04001007387 */ /* 0x0007e20000100800 */
[----:B-1----:R-:W-:-:S03]  /*306d0*/  IMAD.MOV.U32 R4, RZ, RZ, R65 ;  /* 0x000000ffff047224 */ /* 0x002fc600078e0041 */
[----:B---3--:R-:W3:Y:S04]  /*306e0*/  LDL.LU.64 R64, [R1+0x210] ;  /* 0x0002100001407983 */ /* 0x008ee80000300a00 */
[----:B------:R2:W-:Y:S02]  /*306f0*/  STL [R1+0x1cc], R4 ;  /* 0x0001cc0401007387 */ /* 0x0005e40000100800 */
[----:B--2---:R-:W-:Y:S02]  /*30700*/  MOV R4, R53 ;  /* 0x0000003500047202 */ /* 0x004fe40000000f00 */
[----:B------:R-:W-:Y:S04]  /*30710*/  STL [R1+0x1d8], R52 ;  /* 0x0001d83401007387 */ /* 0x000fe80000100800 */
[----:B------:R1:W-:Y:S04]  /*30720*/  STL [R1+0x1d4], R4 ;  /* 0x0001d40401007387 */ /* 0x0003e80000100800 */
[----:B----4-:R-:W-:Y:S04]  /*30730*/  STL [R1+0x1e0], R54 ;  /* 0x0001e03601007387 */ /* 0x010fe80000100800 */
[----:B------:R-:W2:Y:S01]  /*30740*/  LDL.LU.64 R50, [R1+0x220] ;  /* 0x0002200001327983 */ /* 0x000ea20000300a00 */
[----:B-1----:R-:W-:-:S05]  /*30750*/  IMAD.MOV.U32 R4, RZ, RZ, R55 ;  /* 0x000000ffff047224 */ /* 0x002fca00078e0037 */
[----:B------:R5:W-:Y:S04]  /*30760*/  STL [R1+0x1dc], R4 ;  /* 0x0001dc0401007387 */ /* 0x000be80000100800 */
[----:B------:R-:W4:Y:S01]  /*30770*/  LDL.LU.64 R46, [R1+0x218] ;  /* 0x00021800012e7983 */ /* 0x000f220000300a00 */
[----:B-----5:R-:W-:-:S03]  /*30780*/  IMAD.MOV.U32 R4, RZ, RZ, R57 ;  /* 0x000000ffff047224 */ /* 0x020fc600078e0039 */
[----:B------:R-:W-:Y:S04]  /*30790*/  STL [R1+0x1e8], R56 ;  /* 0x0001e83801007387 */ /* 0x000fe80000100800 */
[----:B------:R1:W-:Y:S04]  /*307a0*/  STL [R1+0x1e4], R4 ;  /* 0x0001e40401007387 */ /* 0x0003e80000100800 */
[----:B------:R-:W-:Y:S01]  /*307b0*/  STL [R1+0x1f0], R60 ;  /* 0x0001f03c01007387 */ /* 0x000fe20000100800 */
[----:B-1----:R-:W-:-:S05]  /*307c0*/  IMAD.MOV.U32 R4, RZ, RZ, R61 ;  /* 0x000000ffff047224 */ /* 0x002fca00078e003d */
[----:B------:R1:W-:Y:S04]  /*307d0*/  STL [R1+0x1ec], R4 ;  /* 0x0001ec0401007387 */ /* 0x0003e80000100800 */
[----:B------:R-:W-:Y:S04]  /*307e0*/  STL [R1+0x1f8], R62 ;  /* 0x0001f83e01007387 */ /* 0x000fe80000100800 */
[----:B------:R-:W5:Y:S01]  /*307f0*/  LDL.LU.64 R52, [R1+0x228] ;  /* 0x0002280001347983 */ /* 0x000f620000300a00 */
[----:B-1----:R-:W-:Y:S01]  /*30800*/  MOV R4, R63 ;  /* 0x0000003f00047202 */ /* 0x002fe20000000f00 */
[----:B------:R-:W-:Y:S01]  /*30810*/  IMAD.MOV.U32 R60, RZ, RZ, R66 ;  /* 0x000000ffff3c7224 */ /* 0x000fe200078e0042 */
[----:B------:R-:W-:Y:S01]  /*30820*/  MOV R66, R70 ;  /* 0x0000004600427202 */ /* 0x000fe20000000f00 */
[----:B------:R-:W-:-:S02]  /*30830*/  IMAD.MOV.U32 R61, RZ, RZ, R67 ;  /* 0x000000ffff3d7224 */ /* 0x000fc400078e0043 */
[----:B------:R-:W-:Y:S01]  /*30840*/  IMAD.MOV.U32 R67, RZ, RZ, R71 ;  /* 0x000000ffff437224 */ /* 0x000fe200078e0047 */
[----:B---3--:R-:W-:Y:S04]  /*30850*/  STL [R1+0x200], R64 ;  /* 0x0002004001007387 */ /* 0x008fe80000100800 */
[----:B------:R1:W-:Y:S04]  /*30860*/  STL [R1+0x1f4], R4 ;  /* 0x0001f40401007387 */ /* 0x0003e80000100800 */
[----:B------:R-:W3:Y:S04]  /*30870*/  LDL.LU.64 R54, [R1+0x230] ;  /* 0x0002300001367983 */ /* 0x000ee80000300a00 */
[----:B------:R-:W3:Y:S01]  /*30880*/  LDL.LU.64 R56, [R1+0x238] ;  /* 0x0002380001387983 */ /* 0x000ee20000300a00 */
[----:B-1----:R-:W-:-:S03]  /*30890*/  IMAD.MOV.U32 R4, RZ, RZ, R65 ;  /* 0x000000ffff047224 */ /* 0x002fc600078e0041 */
[----:B------:R-:W3:Y:S04]  /*308a0*/  LDL.LU.64 R62, [R1+0x280] ;  /* 0x00028000013e7983 */ /* 0x000ee80000300a00 */
[----:B------:R4:W-:Y:S04]  /*308b0*/  STL [R1+0x1fc], R4 ;  /* 0x0001fc0401007387 */ /* 0x0009e80000100800 */
[----:B------:R-:W3:Y:S01]  /*308c0*/  LDL.LU.64 R70, [R1+0x278] ;  /* 0x0002780001467983 */ /* 0x000ee20000300a00 */
[----:B------:R-:W-:Y:S02]  /*308d0*/  IMAD.MOV.U32 R64, RZ, RZ, R74 ;  /* 0x000000ffff407224 */ /* 0x000fe400078e004a */
[----:B------:R-:W-:-:S02]  /*308e0*/  IMAD.MOV.U32 R65, RZ, RZ, R75 ;  /* 0x000000ffff417224 */ /* 0x000fc400078e004b */
[----:B------:R-:W3:Y:S01]  /*308f0*/  LDL.LU.64 R74, [R1+0x240] ;  /* 0x00024000014a7983 */ /* 0x000ee20000300a00 */
[----:B----4-:R-:W-:-:S03]  /*30900*/  MOV R4, R47 ;  /* 0x0000002f00047202 */ /* 0x010fc60000000f00 */
[----:B------:R-:W-:Y:S04]  /*30910*/  STL [R1+0x208], R46 ;  /* 0x0002082e01007387 */ /* 0x000fe80000100800 */
[----:B------:R1:W-:Y:S04]  /*30920*/  STL [R1+0x204], R4 ;  /* 0x0002040401007387 */ /* 0x0003e80000100800 */
[----:B--2---:R-:W-:Y:S01]  /*30930*/  STL [R1+0x210], R50 ;  /* 0x0002103201007387 */ /* 0x004fe20000100800 */
[----:B-1----:R-:W-:-:S05]  /*30940*/  IMAD.MOV.U32 R4, RZ, RZ, R51 ;  /* 0x000000ffff047224 */ /* 0x002fca00078e0033 */
[----:B------:R1:W-:Y:S04]  /*30950*/  STL [R1+0x20c], R4 ;  /* 0x00020c0401007387 */ /* 0x0003e80000100800 */
[----:B-----5:R-:W-:Y:S04]  /*30960*/  STL [R1+0x218], R52 ;  /* 0x0002183401007387 */ /* 0x020fe80000100800 */
[----:B------:R-:W2:Y:S01]  /*30970*/  LDL.LU.64 R40, [R1+0x250] ;  /* 0x0002500001287983 */ /* 0x000ea20000300a00 */
[----:B-1----:R-:W-:Y:S01]  /*30980*/  IMAD.MOV.U32 R4, RZ, RZ, R53 ;  /* 0x000000ffff047224 */ /* 0x002fe200078e0035 */
[----:B------:R-:W-:Y:S01]  /*30990*/  MOV R44, R64 ;  /* 0x00000040002c7202 */ /* 0x000fe20000000f00 */
[----:B------:R-:W-:-:S02]  /*309a0*/  IMAD.MOV.U32 R45, RZ, RZ, R65 ;  /* 0x000000ffff2d7224 */ /* 0x000fc400078e0041 */
[----:B------:R-:W-:Y:S02]  /*309b0*/  IMAD.MOV.U32 R46, RZ, RZ, R60 ;  /* 0x000000ffff2e7224 */ /* 0x000fe400078e003c */
[----:B------:R-:W-:Y:S02]  /*309c0*/  IMAD.MOV.U32 R47, RZ, RZ, R61 ;  /* 0x000000ffff2f7224 */ /* 0x000fe400078e003d */
[----:B------:R-:W-:Y:S02]  /*309d0*/  IMAD.MOV.U32 R42, RZ, RZ, R66 ;  /* 0x000000ffff2a7224 */ /* 0x000fe400078e0042 */
[----:B------:R-:W-:Y:S02]  /*309e0*/  IMAD.MOV.U32 R43, RZ, RZ, R67 ;  /* 0x000000ffff2b7224 */ /* 0x000fe400078e0043 */
[----:B------:R-:W-:Y:S02]  /*309f0*/  IMAD.MOV.U32 R50, RZ, RZ, R72 ;  /* 0x000000ffff327224 */ /* 0x000fe400078e0048 */
[----:B------:R-:W-:-:S02]  /*30a00*/  IMAD.MOV.U32 R51, RZ, RZ, R73 ;  /* 0x000000ffff337224 */ /* 0x000fc400078e0049 */
[----:B------:R-:W-:Y:S01]  /*30a10*/  IMAD.MOV.U32 R72, RZ, RZ, R90 ;  /* 0x000000ffff487224 */ /* 0x000fe200078e005a */
[----:B------:R-:W-:Y:S01]  /*30a20*/  MOV R90, R94 ;  /* 0x0000005e005a7202 */ /* 0x000fe20000000f00 */
[----:B------:R-:W-:Y:S02]  /*30a30*/  IMAD.MOV.U32 R73, RZ, RZ, R91 ;  /* 0x000000ffff497224 */ /* 0x000fe400078e005b */
[----:B------:R-:W-:Y:S01]  /*30a40*/  IMAD.MOV.U32 R91, RZ, RZ, R95 ;  /* 0x000000ffff5b7224 */ /* 0x000fe200078e005f */
[----:B---3--:R-:W-:Y:S04]  /*30a50*/  STL [R1+0x220], R54 ;  /* 0x0002203601007387 */ /* 0x008fe80000100800 */
[----:B------:R1:W-:Y:S04]  /*30a60*/  STL [R1+0x214], R4 ;  /* 0x0002140401007387 */ /* 0x0003e80000100800 */
[----:B------:R-:W-:Y:S01]  /*30a70*/  STL [R1+0x228], R56 ;  /* 0x0002283801007387 */ /* 0x000fe20000100800 */
[----:B-1----:R-:W-:-:S05]  /*30a80*/  IMAD.MOV.U32 R4, RZ, RZ, R55 ;  /* 0x000000ffff047224 */ /* 0x002fca00078e0037 */
[----:B------:R1:W-:Y:S04]  /*30a90*/  STL [R1+0x21c], R4 ;  /* 0x00021c0401007387 */ /* 0x0003e80000100800 */
[----:B------:R-:W-:Y:S01]  /*30aa0*/  STL [R1+0x230], R62 ;  /* 0x0002303e01007387 */ /* 0x000fe20000100800 */
[----:B-1----:R-:W-:-:S05]  /*30ab0*/  MOV R4, R57 ;  /* 0x0000003900047202 */ /* 0x002fca0000000f00 */
[----:B------:R1:W-:Y:S02]  /*30ac0*/  STL [R1+0x224], R4 ;  /* 0x0002240401007387 */ /* 0x0003e40000100800 */
[----:B-1----:R-:W-:-:S05]  /*30ad0*/  IMAD.MOV.U32 R4, RZ, RZ, R63 ;  /* 0x000000ffff047224 */ /* 0x002fca00078e003f */
[----:B------:R1:W-:Y:S04]  /*30ae0*/  STL [R1+0x22c], R4 ;  /* 0x00022c0401007387 */ /* 0x0003e80000100800 */
[----:B------:R-:W-:Y:S01]  /*30af0*/  STL [R1+0x238], R70 ;  /* 0x0002384601007387 */ /* 0x000fe20000100800 */
[----:B-1----:R-:W-:-:S05]  /*30b00*/  MOV R4, R71 ;  /* 0x0000004700047202 */ /* 0x002fca0000000f00 */
[----:B------:R1:W-:Y:S04]  /*30b10*/  STL [R1+0x234], R4 ;  /* 0x0002340401007387 */ /* 0x0003e80000100800 */
[----:B------:R-:W-:Y:S01]  /*30b20*/  STL [R1+0x240], R74 ;  /* 0x0002404a01007387 */ /* 0x000fe20000100800 */
[----:B-1----:R-:W-:-:S05]  /*30b30*/  IMAD.MOV.U32 R4, RZ, RZ, R75 ;  /* 0x000000ffff047224 */ /* 0x002fca00078e004b */
[----:B------:R1:W-:Y:S04]  /*30b40*/  STL [R1+0x23c], R4 ;  /* 0x00023c0401007387 */ /* 0x0003e80000100800 */
[----:B------:R3:W-:Y:S01]  /*30b50*/  STL [R1+0x248], R110 ;  /* 0x0002486e01007387 */ /* 0x0007e20000100800 */
[----:B-1----:R-:W-:-:S03]  /*30b60*/  MOV R4, R111 ;  /* 0x0000006f00047202 */ /* 0x002fc60000000f00 */
[----:B--2---:R-:W-:Y:S04]  /*30b70*/  STL [R1+0x250], R40 ;  /* 0x0002502801007387 */ /* 0x004fe80000100800 */
[----:B------:R1:W-:Y:S04]  /*30b80*/  STL [R1+0x244], R4 ;  /* 0x0002440401007387 */ /* 0x0003e80000100800 */
[----:B------:R-:W2:Y:S01]  /*30b90*/  LDL.LU.64 R54, [R1+0x270] ;  /* 0x0002700001367983 */ /* 0x000ea20000300a00 */
[----:B------:R-:W-:Y:S01]  /*30ba0*/  MOV R56, R102 ;  /* 0x0000006600387202 */ /* 0x000fe20000000f00 */
[----:B------:R-:W-:-:S02]  /*30bb0*/  IMAD.MOV.U32 R57, RZ, RZ, R103 ;  /* 0x000000ffff397224 */ /* 0x000fc400078e0067 */
[----:B------:R-:W4:Y:S01]  /*30bc0*/  LDL.LU.64 R64, [R1+0x2b0] ;  /* 0x0002b00001407983 */ /* 0x000f220000300a00 */
[----:B------:R-:W-:Y:S02]  /*30bd0*/  IMAD.MOV.U32 R102, RZ, RZ, R106 ;  /* 0x000000ffff667224 */ /* 0x000fe400078e006a */
[----:B------:R-:W-:Y:S01]  /*30be0*/  IMAD.MOV.U32 R103, RZ, RZ, R107 ;  /* 0x000000ffff677224 */ /* 0x000fe200078e006b */
[----:B------:R-:W5:Y:S01]  /*30bf0*/  LDL.LU.64 R62, [R1+0x2d8] ;  /* 0x0002d800013e7983 */ /* 0x000f620000300a00 */
[----:B------:R-:W-:Y:S01]  /*30c00*/  MOV R70, R78 ;  /* 0x0000004e00467202 */ /* 0x000fe20000000f00 */
[----:B------:R-:W-:Y:S02]  /*30c10*/  IMAD.MOV.U32 R71, RZ, RZ, R79 ;  /* 0x000000ffff477224 */ /* 0x000fe400078e004f */
[----:B------:R-:W4:Y:S01]  /*30c20*/  LDL.LU.64 R106, [R1+0x448] ;  /* 0x00044800016a7983 */ /* 0x000f220000300a00 */
[----:B------:R-:W-:-:S03]  /*30c30*/  IMAD.MOV.U32 R74, RZ, RZ, R98 ;  /* 0x000000ffff4a7224 */ /* 0x000fc600078e0062 */
[----:B---3--:R-:W3:Y:S01]  /*30c40*/  LDL.LU.64 R110, [R1+0x368] ;  /* 0x00036800016e7983 */ /* 0x008ee20000300a00 */
[----:B------:R-:W-:-:S03]  /*30c50*/  IMAD.MOV.U32 R75, RZ, RZ, R99 ;  /* 0x000000ffff4b7224 */ /* 0x000fc600078e0063 */
[----:B------:R-:W3:Y:S04]  /*30c60*/  LDL.LU.64 R78, [R1+0x328] ;  /* 0x00032800014e7983 */ /* 0x000ee80000300a00 */
[----:B------:R-:W3:Y:S04]  /*30c70*/  LDL.LU.64 R60, [R1+0x298] ;  /* 0x00029800013c7983 */ /* 0x000ee80000300a00 */
[----:B------:R-:W3:Y:S04]  /*30c80*/  LDL.LU.64 R66, [R1+0x2c8] ;  /* 0x0002c80001427983 */ /* 0x000ee80000300a00 */
[----:B------:R-:W3:Y:S04]  /*30c90*/  LDL.LU.64 R98, [R1+0x400] ;  /* 0x0004000001627983 */ /* 0x000ee80000300a00 */
[----:B------:R-:W3:Y:S04]  /*30ca0*/  LDL.LU.64 R94, [R1+0x3f8] ;  /* 0x0003f800015e7983 */ /* 0x000ee80000300a00 */
[----:B------:R-:W3:Y:S01]  /*30cb0*/  LDL.LU.64 R52, [R1+0x2c0] ;  /* 0x0002c00001347983 */ /* 0x000ee20000300a00 */
[----:B-1----:R-:W-:-:S05]  /*30cc0*/  IMAD.MOV.U32 R4, RZ, RZ, R41 ;  /* 0x000000ffff047224 */ /* 0x002fca00078e0029 */
[----:B------:R1:W-:Y:S04]  /*30cd0*/  STL [R1+0x24c], R4 ;  /* 0x00024c0401007387 */ /* 0x0003e80000100800 */
[----:B------:R1:W-:Y:S02]  /*30ce0*/  STL [R1+0x258], R42 ;  /* 0x0002582a01007387 */ /* 0x0003e40000100800 */
[----:B-1----:R-:W-:-:S05]  /*30cf0*/  IMAD.MOV.U32 R4, RZ, RZ, R43 ;  /* 0x000000ffff047224 */ /* 0x002fca00078e002b */
[----:B------:R1:W-:Y:S04]  /*30d00*/  STL [R1+0x254], R4 ;  /* 0x0002540401007387 */ /* 0x0003e80000100800 */
[----:B------:R1:W-:Y:S04]  /*30d10*/  STL [R1+0x260], R44 ;  /* 0x0002602c01007387 */ /* 0x0003e80000100800 */
[----:B------:R-:W4:Y:S01]  /*30d20*/  LDL.LU.64 R42, [R1+0x2b8] ;  /* 0x0002b800012a7983 */ /* 0x000f220000300a00 */
[----:B-1----:R-:W-:-:S03]  /*30d30*/  IMAD.MOV.U32 R4, RZ, RZ, R45 ;  /* 0x000000ffff047224 */ /* 0x002fc600078e002d */
[----:B------:R-:W-:Y:S04]  /*30d40*/  STL [R1+0x268], R46 ;  /* 0x0002682e01007387 */ /* 0x000fe80000100800 */
[----:B------:R1:W-:Y:S04]  /*30d50*/  STL [R1+0x25c], R4 ;  /* 0x00025c0401007387 */ /* 0x0003e80000100800 */
[----:B------:R-:W5:Y:S01]  /*30d60*/  LDL.LU.64 R44, [R1+0x288] ;  /* 0x00028800012c7983 */ /* 0x000f620000300a00 */
[----:B-1----:R-:W-:-:S05]  /*30d70*/  MOV R4, R47 ;  /* 0x0000002f00047202 */ /* 0x002fca0000000f00 */
[----:B------:R2:W-:Y:S02]  /*30d80*/  STL [R1+0x264], R4 ;  /* 0x0002640401007387 */ /* 0x0005e40000100800 */
[----:B--2---:R-:W-:Y:S02]  /*30d90*/  IMAD.MOV.U32 R4, RZ, RZ, R55 ;  /* 0x000000ffff047224 */ /* 0x004fe400078e0037 */
[----:B------:R1:W-:Y:S04]  /*30da0*/  STL [R1+0x270], R54 ;  /* 0x0002703601007387 */ /* 0x0003e80000100800 */
[----:B------:R2:W-:Y:S04]  /*30db0*/  STL [R1+0x26c], R4 ;  /* 0x00026c0401007387 */ /* 0x0005e80000100800 */
[----:B-1----:R-:W5:Y:S04]  /*30dc0*/  LDL.LU.64 R54, [R1+0x290] ;  /* 0x0002900001367983 */ /* 0x002f680000300a00 */
[----:B---3--:R1:W-:Y:S04]  /*30dd0*/  STL [R1+0x278], R52 ;  /* 0x0002783401007387 */ /* 0x0083e80000100800 */
[----:B------:R-:W3:Y:S01]  /*30de0*/  LDL.LU.64 R46, [R1+0x2a0] ;  /* 0x0002a000012e7983 */ /* 0x000ee20000300a00 */
[----:B--2---:R-:W-:-:S05]  /*30df0*/  IMAD.MOV.U32 R4, RZ, RZ, R53 ;  /* 0x000000ffff047224 */ /* 0x004fca00078e0035 */
[----:B------:R2:W-:Y:S04]  /*30e00*/  STL [R1+0x274], R4 ;  /* 0x0002740401007387 */ /* 0x0005e80000100800 */
[----:B----4-:R-:W-:Y:S04]  /*30e10*/  STL [R1+0x280], R42 ;  /* 0x0002802a01007387 */ /* 0x010fe80000100800 */
[----:B-1----:R-:W4:Y:S01]  /*30e20*/  LDL.LU.64 R52, [R1+0x300] ;  /* 0x0003000001347983 */ /* 0x002f220000300a00 */
[----:B--2---:R-:W-:-:S05]  /*30e30*/  IMAD.MOV.U32 R4, RZ, RZ, R43 ;  /* 0x000000ffff047224 */ /* 0x004fca00078e002b */
[----:B------:R1:W-:Y:S04]  /*30e40*/  STL [R1+0x27c], R4 ;  /* 0x00027c0401007387 */ /* 0x0003e80000100800 */
[----:B-----5:R-:W-:Y:S01]  /*30e50*/  STL [R1+0x288], R44 ;  /* 0x0002882c01007387 */ /* 0x020fe20000100800 */
[----:B-1----:R-:W-:-:S05]  /*30e60*/  MOV R4, R45 ;  /* 0x0000002d00047202 */ /* 0x002fca0000000f00 */
[----:B------:R1:W-:Y:S02]  /*30e70*/  STL [R1+0x284], R4 ;  /* 0x0002840401007387 */ /* 0x0003e40000100800 */
[----:B-1----:R-:W-:Y:S02]  /*30e80*/  IMAD.MOV.U32 R4, RZ, RZ, R55 ;  /* 0x000000ffff047224 */ /* 0x002fe400078e0037 */
[----:B------:R-:W-:Y:S04]  /*30e90*/  STL [R1+0x290], R54 ;  /* 0x0002903601007387 */ /* 0x000fe80000100800 */
[----:B------:R-:W-:Y:S04]  /*30ea0*/  STL [R1+0x298], R60 ;  /* 0x0002983c01007387 */ /* 0x000fe80000100800 */
[----:B------:R1:W-:Y:S02]  /*30eb0*/  STL [R1+0x28c], R4 ;  /* 0x00028c0401007387 */ /* 0x0003e40000100800 */
[----:B-1----:R-:W-:-:S02]  /*30ec0*/  IMAD.MOV.U32 R4, RZ, RZ, R61 ;  /* 0x000000ffff047224 */ /* 0x002fc400078e003d */
[----:B------:R-:W2:Y:S01]  /*30ed0*/  LDL.LU.64 R60, [R1+0x2f8] ;  /* 0x0002f800013c7983 */ /* 0x000ea20000300a00 */
[----:B------:R-:W-:Y:S01]  /*30ee0*/  IMAD.MOV.U32 R54, RZ, RZ, R62 ;  /* 0x000000ffff367224 */ /* 0x000fe200078e003e */
[----:B------:R-:W-:Y:S02]  /*30ef0*/  MOV R55, R63 ;  /* 0x0000003f00377202 */ /* 0x000fe40000000f00 */
[----:B------:R1:W-:Y:S04]  /*30f00*/  STL [R1+0x294], R4 ;  /* 0x0002940401007387 */ /* 0x0003e80000100800 */
[----:B---3--:R-:W-:Y:S04]  /*30f10*/  STL [R1+0x2a0], R46 ;  /* 0x0002a02e01007387 */ /* 0x008fe80000100800 */
[----:B------:R-:W3:Y:S01]  /*30f20*/  LDL.LU.64 R62, [R1+0x2d0] ;  /* 0x0002d000013e7983 */ /* 0x000ee20000300a00 */
[----:B-1----:R-:W-:-:S05]  /*30f30*/  IMAD.MOV.U32 R4, RZ, RZ, R47 ;  /* 0x000000ffff047224 */ /* 0x002fca00078e002f */
[----:B------:R1:W-:Y:S04]  /*30f40*/  STL [R1+0x29c], R4 ;  /* 0x00029c0401007387 */ /* 0x0003e80000100800 */
[----:B------:R-:W-:Y:S01]  /*30f50*/  STL [R1+0x2a8], R50 ;  /* 0x0002a83201007387 */ /* 0x000fe20000100800 */
[----:B-1----:R-:W-:-:S05]  /*30f60*/  IMAD.MOV.U32 R4, RZ, RZ, R51 ;  /* 0x000000ffff047224 */ /* 0x002fca00078e0033 */
[----:B------:R1:W-:Y:S04]  /*30f70*/  STL [R1+0x2a4], R4 ;  /* 0x0002a40401007387 */ /* 0x0003e80000100800 */
[----:B------:R5:W-:Y:S01]  /*30f80*/  STL [R1+0x2b0], R64 ;  /* 0x0002b04001007387 */ /* 0x000be20000100800 */
[----:B-1----:R-:W-:-:S03]  /*30f90*/  IMAD.MOV.U32 R4, RZ, RZ, R65 ;  /* 0x000000ffff047224 */ /* 0x002fc600078e0041 */
[----:B----4-:R-:W-:Y:S04]  /*30fa0*/  STL [R1+0x2b8], R52 ;  /* 0x0002b83401007387 */ /* 0x010fe80000100800 */
[----:B------:R1:W-:Y:S04]  /*30fb0*/  STL [R1+0x2ac], R4 ;  /* 0x0002ac0401007387 */ /* 0x0003e80000100800 */
[----:B-----5:R-:W4:Y:S01]  /*30fc0*/  LDL.LU.64 R64, [R1+0x2e0] ;  /* 0x0002e00001407983 */ /* 0x020f220000300a00 */
[----:B-1----:R-:W-:-:S03]  /*30fd0*/  MOV R4, R53 ;  /* 0x0000003500047202 */ /* 0x002fc60000000f00 */
[----:B--2---:R-:W-:Y:S04]  /*30fe0*/  STL [R1+0x2c0], R60 ;  /* 0x0002c03c01007387 */ /* 0x004fe80000100800 */
[----:B------:R1:W-:Y:S02]  /*30ff0*/  STL [R1+0x2b4], R4 ;  /* 0x0002b40401007387 */ /* 0x0003e40000100800 */
[----:B-1----:R-:W-:-:S05]  /*31000*/  IMAD.MOV.U32 R4, RZ, RZ, R61 ;  /* 0x000000ffff047224 */ /* 0x002fca00078e003d */
[----:B------:R1:W-:Y:S04]  /*31010*/  STL [R1+0x2bc], R4 ;  /* 0x0002bc0401007387 */ /* 0x0003e80000100800 */
[----:B------:R-:W2:Y:S01]  /*31020*/  LDL.LU.64 R60, [R1+0x340] ;  /* 0x00034000013c7983 */ /* 0x000ea20000300a00 */
[----:B-1----:R-:W-:-:S03]  /*31030*/  IMAD.MOV.U32 R4, RZ, RZ, R67 ;  /* 0x000000ffff047224 */ /* 0x002fc600078e0043 */
[----:B------:R1:W-:Y:S04]  /*31040*/  STL [R1+0x2c8], R66 ;  /* 0x0002c84201007387 */ /* 0x0003e80000100800 */
[----:B------:R5:W-:Y:S04]  /*31050*/  STL [R1+0x2c4], R4 ;  /* 0x0002c40401007387 */ /* 0x000be80000100800 */
[----:B---3--:R3:W-:Y:S01]  /*31060*/  STL [R1+0x2d0], R62 ;  /* 0x0002d03e01007387 */ /* 0x0087e20000100800 */
[----:B-1----:R-:W-:Y:S01]  /*31070*/  IMAD.MOV.U32 R66, RZ, RZ, R82 ;  /* 0x000000ffff427224 */ /* 0x002fe200078e0052 */
[----:B------:R-:W-:-:S02]  /*31080*/  MOV R67, R83 ;  /* 0x0000005300437202 */ /* 0x000fc40000000f00 */
[----:B------:R-:W2:Y:S01]  /*31090*/  LDL.LU.64 R82, [R1+0x338] ;  /* 0x0003380001527983 */ /* 0x000ea20000300a00 */
[----:B-----5:R-:W-:-:S05]  /*310a0*/  IMAD.MOV.U32 R4, RZ, RZ, R63 ;  /* 0x000000ffff047224 */ /* 0x020fca00078e003f */
[----:B------:R1:W-:Y:S04]  /*310b0*/  STL [R1+0x2cc], R4 ;  /* 0x0002cc0401007387 */ /* 0x0003e80000100800 */
[----:B------:R-:W-:Y:S04]  /*310c0*/  STL [R1+0x2d8], R54 ;  /* 0x0002d83601007387 */ /* 0x000fe80000100800 */
[----:B---3--:R-:W3:Y:S01]  /*310d0*/  LDL.LU.64 R62, [R1+0x310] ;  /* 0x00031000013e7983 */ /* 0x008ee20000300a00 */
[----:B-1----:R-:W-:-:S03]  /*310e0*/  IMAD.MOV.U32 R4, RZ, RZ, R55 ;  /* 0x000000ffff047224 */ /* 0x002fc600078e0037 */
[----:B----4-:R-:W-:Y:S04]  /*310f0*/  STL [R1+0x2e0], R64 ;  /* 0x0002e04001007387 */ /* 0x010fe80000100800 */
[----:B------:R1:W-:Y:S02]  /*31100*/  STL [R1+0x2d4], R4 ;  /* 0x0002d40401007387 */ /* 0x0003e40000100800 */
[----:B-1----:R-:W-:-:S05]  /*31110*/  IMAD.MOV.U32 R4, RZ, RZ, R65 ;  /* 0x000000ffff047224 */ /* 0x002fca00078e0041 */
[----:B------:R1:W-:Y:S04]  /*31120*/  STL [R1+0x2dc], R4 ;  /* 0x0002dc0401007387 */ /* 0x0003e80000100800 */
[----:B------:R4:W-:Y:S04]  /*31130*/  STL [R1+0x2e8], R74 ;  /* 0x0002e84a01007387 */ /* 0x0009e80000100800 */
[----:B------:R-:W5:Y:S01]  /*31140*/  LDL.LU.64 R64, [R1+0x320] ;  /* 0x0003200001407983 */ /* 0x000f620000300a00 */
[----:B-1----:R-:W-:-:S03]  /*31150*/  MOV R4, R75 ;  /* 0x0000004b00047202 */ /* 0x002fc60000000f00 */
[----:B------:R-:W-:Y:S04]  /*31160*/  STL [R1+0x2f0], R56 ;  /* 0x0002f03801007387 */ /* 0x000fe80000100800 */
[----:B------:R1:W-:Y:S01]  /*31170*/  STL [R1+0x2e4], R4 ;  /* 0x0002e40401007387 */ /* 0x0003e20000100800 */
[----:B----4-:R-:W-:Y:S02]  /*31180*/  IMAD.MOV.U32 R74, RZ, RZ, R78 ;  /* 0x000000ffff4a7224 */ /* 0x010fe400078e004e */
[----:B------:R-:W-:Y:S02]  /*31190*/  IMAD.MOV.U32 R75, RZ, RZ, R79 ;  /* 0x000000ffff4b7224 */ /* 0x000fe400078e004f */
[----:B------:R-:W4:Y:S01]  /*311a0*/  LDL.LU.64 R78, [R1+0x330] ;  /* 0x00033000014e7983 */ /* 0x000f220000300a00 */
[----:B-1----:R-:W-:-:S03]  /*311b0*/  IMAD.MOV.U32 R4, RZ, RZ, R57 ;  /* 0x000000ffff047224 */ /* 0x002fc600078e0039 */
[----:B--2---:R-:W-:Y:S04]  /*311c0*/  STL [R1+0x2f8], R60 ;  /* 0x0002f83c01007387 */ /* 0x004fe80000100800 */
[----:B------:R1:W-:Y:S02]  /*311d0*/  STL [R1+0x2ec], R4 ;  /* 0x0002ec0401007387 */ /* 0x0003e40000100800 */
[----:B-1----:R-:W-:-:S05]  /*311e0*/  MOV R4, R61 ;  /* 0x0000003d00047202 */ /* 0x002fca0000000f00 */
[----:B------:R1:W-:Y:S04]  /*311f0*/  STL [R1+0x2f4], R4 ;  /* 0x0002f40401007387 */ /* 0x0003e80000100800 */
[----:B------:R2:W-:Y:S01]  /*31200*/  STL [R1+0x300], R82 ;  /* 0x0003005201007387 */ /* 0x0005e20000100800 */
[----:B-1----:R-:W-:-:S05]  /*31210*/  IMAD.MOV.U32 R4, RZ, RZ, R83 ;  /* 0x000000ffff047224 */ /* 0x002fca00078e0053 */
[----:B------:R1:W-:Y:S04]  /*31220*/  STL [R1+0x2fc], R4 ;  /* 0x0002fc0401007387 */ /* 0x0003e80000100800 */
[----:B--2---:R-:W2:Y:S01]  /*31230*/  LDL.LU.64 R82, [R1+0x378] ;  /* 0x0003780001527983 */ /* 0x004ea20000300a00 */
[----:B-1----:R-:W-:-:S03]  /*31240*/  IMAD.MOV.U32 R4, RZ, RZ, R71 ;  /* 0x000000ffff047224 */ /* 0x002fc600078e0047 */
[----:B------:R1:W-:Y:S04]  /*31250*/  STL [R1+0x308], R70 ;  /* 0x0003084601007387 */ /* 0x0003e80000100800 */
[----:B------:R1:W-:Y:S04]  /*31260*/  STL [R1+0x304], R4 ;  /* 0x0003040401007387 */ /* 0x0003e80000100800 */
[----:B---3--:R-:W-:Y:S04]  /*31270*/  STL [R1+0x310], R62 ;  /* 0x0003103e01007387 */ /* 0x008fe80000100800 */
[----:B-1----:R-:W3:Y:S01]  /*31280*/  LDL.LU.64 R70, [R1+0x350] ;  /* 0x0003500001467983 */ /* 0x002ee20000300a00 */
[----:B------:R-:W-:-:S03]  /*31290*/  IMAD.MOV.U32 R4, RZ, RZ, R63 ;  /* 0x000000ffff047224 */ /* 0x000fc600078e003f */
[----:B------:R-:W-:Y:S04]  /*312a0*/  STL [R1+0x318], R72 ;  /* 0x0003184801007387 */ /* 0x000fe80000100800 */
[----:B------:R1:W-:Y:S04]  /*312b0*/  STL [R1+0x30c], R4 ;  /* 0x00030c0401007387 */ /* 0x0003e80000100800 */
[----:B-----5:R-:W-:Y:S01]  /*312c0*/  STL [R1+0x320], R64 ;  /* 0x0003204001007387 */ /* 0x020fe20000100800 */
[----:B-1----:R-:W-:-:S05]  /*312d0*/  MOV R4, R73 ;  /* 0x0000004900047202 */ /* 0x002fca0000000f00 */
[----:B------:R1:W-:Y:S04]  /*312e0*/  STL [R1+0x314], R4 ;  /* 0x0003140401007387 */ /* 0x0003e80000100800 */
[----:B------:R-:W5:Y:S01]  /*312f0*/  LDL.LU.64 R72, [R1+0x360] ;  /* 0x0003600001487983 */ /* 0x000f620000300a00 */
[----:B-1----:R-:W-:-:S05]  /*31300*/  IMAD.MOV.U32 R4, RZ, RZ, R65 ;  /* 0x000000ffff047224 */ /* 0x002fca00078e0041 */
[----:B------:R1:W-:Y:S04]  /*31310*/  STL [R1+0x31c], R4 ;  /* 0x00031c0401007387 */ /* 0x0003e80000100800 */
[----:B------:R4:W-:Y:S01]  /*31320*/  STL [R1+0x328], R74 ;  /* 0x0003284a01007387 */ /* 0x0009e20000100800 */
[----:B-1----:R-:W-:-:S03]  /*31330*/  IMAD.MOV.U32 R4, RZ, RZ, R75 ;  /* 0x000000ffff047224 */ /* 0x002fc600078e004b */
[----:B----4-:R-:W4:Y:S04]  /*31340*/  LDL.LU.64 R74, [R1+0x370] ;  /* 0x00037000014a7983 */ /* 0x010f280000300a00 */
[----:B------:R1:W-:Y:S04]  /*31350*/  STL [R1+0x324], R4 ;  /* 0x0003240401007387 */ /* 0x0003e80000100800 */
[----:B------:R1:W-:Y:S02]  /*31360*/  STL [R1+0x330], R78 ;  /* 0x0003304e01007387 */ /* 0x0003e40000100800 */
[----:B-1----:R-:W-:-:S02]  /*31370*/  IMAD.MOV.U32 R4, RZ, RZ, R79 ;  /* 0x000000ffff047224 */ /* 0x002fc400078e004f */
[----:B------:R-:W-:Y:S04]  /*31380*/  STL [R1+0x338], R66 ;  /* 0x0003384201007387 */ /* 0x000fe80000100800 */
[----:B------:R1:W-:Y:S04]  /*31390*/  STL [R1+0x32c], R4 ;  /* 0x00032c0401007387 */ /* 0x0003e80000100800 */
[----:B------:R-:W4:Y:S01]  /*313a0*/  LDL.LU.64 R78, [R1+0x3c0] ;  /* 0x0003c000014e7983 */ /* 0x000f220000300a00 */
[----:B-1----:R-:W-:-:S05]  /*313b0*/  MOV R4, R67 ;  /* 0x0000004300047202 */ /* 0x002fca0000000f00 */
[----:B------:R1:W-:Y:S04]  /*313c0*/  STL [R1+0x334], R4 ;  /* 0x0003340401007387 */ /* 0x0003e80000100800 */
[----:B--2---:R2:W-:Y:S01]  /*313d0*/  STL [R1+0x340], R82 ;  /* 0x0003405201007387 */ /* 0x0045e20000100800 */
[----:B-1----:R-:W-:-:S03]  /*313e0*/  IMAD.MOV.U32 R4, RZ, RZ, R83 ;  /* 0x000000ffff047224 */ /* 0x002fc600078e0053 */
[----:B--2---:R-:W2:Y:S04]  /*313f0*/  LDL.LU.64 R82, [R1+0x390] ;  /* 0x0003900001527983 */ /* 0x004ea80000300a00 */
[----:B------:R1:W-:Y:S04]  /*31400*/  STL [R1+0x33c], R4 ;  /* 0x00033c0401007387 */ /* 0x0003e80000100800 */
[----:B------:R3:W-:Y:S01]  /*31410*/  STL [R1+0x348], R86 ;  /* 0x0003485601007387 */ /* 0x0007e20000100800 */
[----:B-1----:R-:W-:-:S03]  /*31420*/  IMAD.MOV.U32 R4, RZ, RZ, R87 ;  /* 0x000000ffff047224 */ /* 0x002fc600078e0057 */
[----:B---3--:R-:W-:Y:S04]  /*31430*/  STL [R1+0x350], R70 ;  /* 0x0003504601007387 */ /* 0x008fe80000100800 */
[----:B------:R1:W-:Y:S04]  /*31440*/  STL [R1+0x344], R4 ;  /* 0x0003440401007387 */ /* 0x0003e80000100800 */
[----:B------:R-:W3:Y:S01]  /*31450*/  LDL.LU.64 R86, [R1+0x3a0] ;  /* 0x0003a00001567983 */ /* 0x000ee20000300a00 */
[----:B-1----:R-:W-:-:S05]  /*31460*/  IMAD.MOV.U32 R4, RZ, RZ, R71 ;  /* 0x000000ffff047224 */ /* 0x002fca00078e0047 */
[----:B------:R1:W-:Y:S04]  /*31470*/  STL [R1+0x34c], R4 ;  /* 0x00034c0401007387 */ /* 0x0003e80000100800 */
[----:B------:R5:W-:Y:S01]  /*31480*/  STL [R1+0x358], R90 ;  /* 0x0003585a01007387 */ /* 0x000be20000100800 */
[----:B-1----:R-:W-:-:S03]  /*31490*/  MOV R4, R91 ;  /* 0x0000005b00047202 */ /* 0x002fc60000000f00 */
[----:B-----5:R-:W5:Y:S04]  /*314a0*/  LDL.LU.64 R90, [R1+0x3b0] ;  /* 0x0003b000015a7983 */ /* 0x020f680000300a00 */
[----:B------:R1:W-:Y:S04]  /*314b0*/  STL [R1+0x354], R4 ;  /* 0x0003540401007387 */ /* 0x0003e80000100800 */
[----:B------:R-:W-:Y:S01]  /*314c0*/  STL [R1+0x360], R72 ;  /* 0x0003604801007387 */ /* 0x000fe20000100800 */
[----:B-1----:R-:W-:-:S05]  /*314d0*/  IMAD.MOV.U32 R4, RZ, RZ, R73 ;  /* 0x000000ffff047224 */ /* 0x002fca00078e0049 */
[----:B------:R1:W-:Y:S04]  /*314e0*/  STL [R1+0x35c], R4 ;  /* 0x00035c0401007387 */ /* 0x0003e80000100800 */
[----:B------:R1:W-:Y:S02]  /*314f0*/  STL [R1+0x368], R110 ;  /* 0x0003686e01007387 */ /* 0x0003e40000100800 */
[----:B-1----:R-:W-:Y:S02]  /*31500*/  IMAD.MOV.U32 R4, RZ, RZ, R111 ;  /* 0x000000ffff047224 */ /* 0x002fe400078e006f */
[----:B------:R-:W5:Y:S04]  /*31510*/  LDL.LU.64 R110, [R1+0x438] ;  /* 0x00043800016e7983 */ /* 0x000f680000300a00 */
[----:B------:R1:W-:Y:S04]  /*31520*/  STL [R1+0x364], R4 ;  /* 0x0003640401007387 */ /* 0x0003e80000100800 */
[----:B----4-:R-:W-:Y:S01]  /*31530*/  STL [R1+0x370], R74 ;  /* 0x0003704a01007387 */ /* 0x010fe20000100800 */
[----:B-1----:R-:W-:-:S05]  /*31540*/  IMAD.MOV.U32 R4, RZ, RZ, R75 ;  /* 0x000000ffff047224 */ /* 0x002fca00078e004b */
[----:B------:R1:W-:Y:S04]  /*31550*/  STL [R1+0x36c], R4 ;  /* 0x00036c0401007387 */ /* 0x0003e80000100800 */
[----:B------:R4:W-:Y:S01]  /*31560*/  STL [R1+0x378], R98 ;  /* 0x0003786201007387 */ /* 0x0009e20000100800 */
[----:B-1----:R-:W-:-:S03]  /*31570*/  MOV R4, R99 ;  /* 0x0000006300047202 */ /* 0x002fc60000000f00 */
[----:B----4-:R-:W4:Y:S04]  /*31580*/  LDL.LU.64 R98, [R1+0x3d0] ;  /* 0x0003d00001627983 */ /* 0x010f280000300a00 */
[----:B------:R1:W-:Y:S04]  /*31590*/  STL [R1+0x374], R4 ;  /* 0x0003740401007387 */ /* 0x0003e80000100800 */
[----:B------:R-:W-:Y:S01]  /*315a0*/  STL [R1+0x380], R78 ;  /* 0x0003804e01007387 */ /* 0x000fe20000100800 */
[----:B-1----:R-:W-:-:S05]  /*315b0*/  IMAD.MOV.U32 R4, RZ, RZ, R79 ;  /* 0x000000ffff047224 */ /* 0x002fca00078e004f */
[----:B------:R1:W-:Y:S04]  /*315c0*/  STL [R1+0x37c], R4 ;  /* 0x00037c0401007387 */ /* 0x0003e80000100800 */
[----:B------:R1:W-:Y:S02]  /*315d0*/  STL [R1+0x388], R118 ;  /* 0x0003887601007387 */ /* 0x0003e40000100800 */
[----:B-1----:R-:W-:Y:S02]  /*315e0*/  IMAD.MOV.U32 R4, RZ, RZ, R119 ;  /* 0x000000ffff047224 */ /* 0x002fe400078e0077 */
[----:B------:R-:W4:Y:S04]  /*315f0*/  LDL.LU.64 R118, [R1+0x3e0] ;  /* 0x0003e00001767983 */ /* 0x000f280000300a00 */
[----:B------:R2:W-:Y:S02]  /*31600*/  STL [R1+0x384], R4 ;  /* 0x0003840401007387 */ /* 0x0005e40000100800 */
[----:B--2---:R-:W-:-:S02]  /*31610*/  IMAD.MOV.U32 R4, RZ, RZ, R83 ;  /* 0x000000ffff047224 */ /* 0x004fc400078e0053 */
[----:B------:R-:W-:Y:S04]  /*31620*/  STL [R1+0x390], R82 ;  /* 0x0003905201007387 */ /* 0x000fe80000100800 */
[----:B------:R1:W-:Y:S04]  /*31630*/  STL [R1+0x38c], R4 ;  /* 0x00038c0401007387 */ /* 0x0003e80000100800 */
[----:B------:R2:W-:Y:S01]  /*31640*/  STL [R1+0x398], R126 ;  /* 0x0003987e01007387 */ /* 0x0005e20000100800 */
[----:B-1----:R-:W-:-:S03]  /*31650*/  MOV R4, R127 ;  /* 0x0000007f00047202 */ /* 0x002fc60000000f00 */
[----:B--2---:R-:W2:Y:S04]  /*31660*/  LDL.LU.64 R126, [R1+0x3f0] ;  /* 0x0003f000017e7983 */ /* 0x004ea80000300a00 */
[----:B------:R1:W-:Y:S04]  /*31670*/  STL [R1+0x394], R4 ;  /* 0x0003940401007387 */ /* 0x0003e80000100800 */
[----:B---3--:R-:W-:Y:S01]  /*31680*/  STL [R1+0x3a0], R86 ;  /* 0x0003a05601007387 */ /* 0x008fe20000100800 */
[----:B-1----:R-:W-:-:S05]  /*31690*/  IMAD.MOV.U32 R4, RZ, RZ, R87 ;  /* 0x000000ffff047224 */ /* 0x002fca00078e0057 */
[----:B------:R1:W-:Y:S04]  /*316a0*/  STL [R1+0x39c], R4 ;  /* 0x00039c0401007387 */ /* 0x0003e80000100800 */
[----:B------:R3:W-:Y:S01]  /*316b0*/  STL [R1+0x3a8], R130 ;  /* 0x0003a88201007387 */ /* 0x0007e20000100800 */
[----:B-1----:R-:W-:-:S03]  /*316c0*/  IMAD.MOV.U32 R4, RZ, RZ, R131 ;  /* 0x000000ffff047224 */ /* 0x002fc600078e0083 */
[----:B---3--:R-:W3:Y:S04]  /*316d0*/  LDL.LU.64 R130, [R1+0x478] ;  /* 0x0004780001827983 */ /* 0x008ee80000300a00 */
[----:B------:R1:W-:Y:S04]  /*316e0*/  STL [R1+0x3a4], R4 ;  /* 0x0003a40401007387 */ /* 0x0003e80000100800 */
[----:B-----5:R5:W-:Y:S01]  /*316f0*/  STL [R1+0x3b0], R90 ;  /* 0x0003b05a01007387 */ /* 0x020be20000100800 */
[----:B-1----:R-:W-:-:S03]  /*31700*/  IMAD.MOV.U32 R4, RZ, RZ, R91 ;  /* 0x000000ffff047224 */ /* 0x002fc600078e005b */
[----:B-----5:R-:W5:Y:S04]  /*31710*/  LDL.LU.64 R90, [R1+0x440] ;  /* 0x00044000015a7983 */ /* 0x020f680000300a00 */
[----:B------:R1:W-:Y:S04]  /*31720*/  STL [R1+0x3ac], R4 ;  /* 0x0003ac0401007387 */ /* 0x0003e80000100800 */
[----:B------:R1:W-:Y:S02]  /*31730*/  STL [R1+0x3b8], R106 ;  /* 0x0003b86a01007387 */ /* 0x0003e40000100800 */
[----:B-1----:R-:W-:-:S02]  /*31740*/  MOV R4, R107 ;  /* 0x0000006b00047202 */ /* 0x002fc40000000f00 */
[----:B------:R-:W5:Y:S04]  /*31750*/  LDL.LU.64 R106, [R1+0x410] ;  /* 0x00041000016a7983 */ /* 0x000f680000300a00 */
[----:B------:R1:W-:Y:S04]  /*31760*/  STL [R1+0x3b4], R4 ;  /* 0x0003b40401007387 */ /* 0x0003e80000100800 */
[----:B------:R1:W-:Y:S02]  /*31770*/  STL [R1+0x3c0], R110 ;  /* 0x0003c06e01007387 */ /* 0x0003e40000100800 */
[----:B-1----:R-:W-:-:S02]  /*31780*/  IMAD.MOV.U32 R4, RZ, RZ, R111 ;  /* 0x000000ffff047224 */ /* 0x002fc400078e006f */
[----:B------:R-:W5:Y:S04]  /*31790*/  LDL.LU.64 R110, [R1+0x418] ;  /* 0x00041800016e7983 */ /* 0x000f680000300a00 */
[----:B------:R1:W-:Y:S04]  /*317a0*/  STL [R1+0x3bc], R4 ;  /* 0x0003bc0401007387 */ /* 0x0003e80000100800 */
[----:B------:R1:W-:Y:S02]  /*317b0*/  STL [R1+0x3c8], R94 ;  /* 0x0003c85e01007387 */ /* 0x0003e40000100800 */
[----:B-1----:R-:W-:-:S02]  /*317c0*/  IMAD.MOV.U32 R4, RZ, RZ, R95 ;  /* 0x000000ffff047224 */ /* 0x002fc400078e005f */
[----:B------:R-:W5:Y:S04]  /*317d0*/  LDL.LU.64 R94, [R1+0x420] ;  /* 0x00042000015e7983 */ /* 0x000f680000300a00 */
[----:B------:R1:W-:Y:S04]  /*317e0*/  STL [R1+0x3c4], R4 ;  /* 0x0003c40401007387 */ /* 0x0003e80000100800 */
[----:B----4-:R4:W-:Y:S01]  /*317f0*/  STL [R1+0x3d0], R98 ;  /* 0x0003d06201007387 */ /* 0x0109e20000100800 */
[----:B-1----:R-:W-:-:S03]  /*31800*/  IMAD.MOV.U32 R4, RZ, RZ, R99 ;  /* 0x000000ffff047224 */ /* 0x002fc600078e0063 */
[----:B----4-:R-:W4:Y:S04]  /*31810*/  LDL.LU.64 R98, [R1+0x428] ;  /* 0x0004280001627983 */ /* 0x010f280000300a00 */
[----:B------:R1:W-:Y:S04]  /*31820*/  STL [R1+0x3cc], R4 ;  /* 0x0003cc0401007387 */ /* 0x0003e80000100800 */
[----:B------:R1:W-:Y:S02]  /*31830*/  STL [R1+0x3d8], R114 ;  /* 0x0003d87201007387 */ /* 0x0003e40000100800 */
[----:B-1----:R-:W-:-:S02]  /*31840*/  MOV R4, R115 ;  /* 0x0000007300047202 */ /* 0x002fc40000000f00 */
[----:B------:R-:W4:Y:S04]  /*31850*/  LDL.LU.64 R114, [R1+0x430] ;  /* 0x0004300001727983 */ /* 0x000f280000300a00 */
[----:B------:R1:W-:Y:S04]  /*31860*/  STL [R1+0x3d4], R4 ;  /* 0x0003d40401007387 */ /* 0x0003e80000100800 */
[----:B------:R1:W-:Y:S02]  /*31870*/  STL [R1+0x3e0], R118 ;  /* 0x0003e07601007387 */ /* 0x0003e40000100800 */
[----:B-1----:R-:W-:-:S02]  /*31880*/  IMAD.MOV.U32 R4, RZ, RZ, R119 ;  /* 0x000000ffff047224 */ /* 0x002fc400078e0077 */
[----:B------:R-:W4:Y:S04]  /*31890*/  LDL.LU.64 R118, [R1+0x4c8] ;  /* 0x0004c80001767983 */ /* 0x000f280000300a00 */
[----:B------:R1:W-:Y:S04]  /*318a0*/  STL [R1+0x3dc], R4 ;  /* 0x0003dc0401007387 */ /* 0x0003e80000100800 */
[----:B------:R1:W-:Y:S02]  /*318b0*/  STL [R1+0x3e8], R122 ;  /* 0x0003e87a01007387 */ /* 0x0003e40000100800 */
[----:B-1----:R-:W-:-:S02]  /*318c0*/  IMAD.MOV.U32 R4, RZ, RZ, R123 ;  /* 0x000000ffff047224 */ /* 0x002fc400078e007b */
[----:B------:R-:W4:Y:S04]  /*318d0*/  LDL.LU.64 R122, [R1+0x4b8] ;  /* 0x0004b800017a7983 */ /* 0x000f280000300a00 */
[----:B------:R1:W-:Y:S04]  /*318e0*/  STL [R1+0x3e4], R4 ;  /* 0x0003e40401007387 */ /* 0x0003e80000100800 */
[----:B--2---:R2:W-:Y:S01]  /*318f0*/  STL [R1+0x3f0], R126 ;  /* 0x0003f07e01007387 */ /* 0x0045e20000100800 */
[----:B-1----:R-:W-:-:S03]  /*31900*/  IMAD.MOV.U32 R4, RZ, RZ, R127 ;  /* 0x000000ffff047224 */ /* 0x002fc600078e007f */
[----:B--2---:R-:W2:Y:S04]  /*31910*/  LDL.LU.64 R126, [R1+0x480] ;  /* 0x00048000017e7983 */ /* 0x004ea80000300a00 */
[----:B------:R1:W-:Y:S04]  /*31920*/  STL [R1+0x3ec], R4 ;  /* 0x0003ec0401007387 */ /* 0x0003e80000100800 */
[----:B------:R1:W-:Y:S02]  /*31930*/  STL [R1+0x3f8], R102 ;  /* 0x0003f86601007387 */ /* 0x0003e40000100800 */
[----:B-1----:R-:W-:-:S02]  /*31940*/  MOV R4, R103 ;  /* 0x0000006700047202 */ /* 0x002fc40000000f00 */
[----:B------:R-:W2:Y:S04]  /*31950*/  LDL.LU.64 R102, [R1+0x450] ;  /* 0x0004500001667983 */ /* 0x000ea80000300a00 */
[----:B------:R1:W-:Y:S04]  /*31960*/  STL [R1+0x3f4], R4 ;  /* 0x0003f40401007387 */ /* 0x0003e80000100800 */
[----:B---3--:R3:W-:Y:S01]  /*31970*/  STL [R1+0x400], R130 ;  /* 0x0004008201007387 */ /* 0x0087e20000100800 */
        /* <DEDUP_REMOVED lines=8> */
[----:B-1----:R-:W-:-:S02]  /*31a00*/  IMAD.MOV.U32 R4, RZ, RZ, R107 ;  /* 0x000000ffff047224 */ /* 0x002fc400078e006b */
[----:B------:R-:W5:Y:S04]  /*31a10*/  LDL.LU.64 R106, [R1+0x468] ;  /* 0x00046800016a7983 */ /* 0x000f680000300a00 */
        /* <DEDUP_REMOVED lines=9> */
[----:B----4-:R-:W-:Y:S04]  /*31ab0*/  STL [R1+0x428], R98 ;  /* 0x0004286201007387 */ /* 0x010fe80000100800 */
[----:B------:R-:W4:Y:S01]  /*31ac0*/  LDL.LU.64 R86, [R1+0x4f8] ;  /* 0x0004f80001567983 */ /* 0x000f220000300a00 */
[----:B-1----:R-:W-:-:S05]  /*31ad0*/  IMAD.MOV.U32 R4, RZ, RZ, R99 ;  /* 0x000000ffff047224 */ /* 0x002fca00078e0063 */
[----:B------:R1:W-:Y:S04]  /*31ae0*/  STL [R1+0x424], R4 ;  /* 0x0004240401007387 */ /* 0x0003e80000100800 */
[----:B------:R1:W-:Y:S02]  /*31af0*/  STL [R1+0x430], R114 ;  /* 0x0004307201007387 */ /* 0x0003e40000100800 */
[----:B-1----:R-:W-:Y:S02]  /*31b00*/  IMAD.MOV.U32 R4, RZ, RZ, R115 ;  /* 0x000000ffff047224 */ /* 0x002fe400078e0073 */
[----:B------:R-:W4:Y:S04]  /*31b10*/  LDL.LU.64 R114, [R1+0x4c0] ;  /* 0x0004c00001727983 */ /* 0x000f280000300a00 */
        /* <DEDUP_REMOVED lines=13> */
[----:B------:R-:W-:Y:S04]  /*31bf0*/  STL [R1+0x450], R102 ;  /* 0x0004506601007387 */ /* 0x000fe80000100800 */
[----:B------:R-:W2:Y:S01]  /*31c00*/  LDL.LU.64 R98, [R1+0x4a8] ;  /* 0x0004a80001627983 */ /* 0x000ea20000300a00 */
[----:B-1----:R-:W-:-:S05]  /*31c10*/  IMAD.MOV.U32 R4, RZ, RZ, R103 ;  /* 0x000000ffff047224 */ /* 0x002fca00078e0067 */
[----:B------:R3:W-:Y:S02]  /*31c20*/  STL [R1+0x44c], R4 ;  /* 0x00044c0401007387 */ /* 0x0007e40000100800 */
[----:B---3--:R-:W-:Y:S02]  /*31c30*/  MOV R4, R131 ;  /* 0x0000008300047202 */ /* 0x008fe40000000f00 */
[----:B------:R1:W-:Y:S04]  /*31c40*/  STL [R1+0x458], R130 ;  /* 0x0004588201007387 */ /* 0x0003e80000100800 */
[----:B-1----:R-:W3:Y:S04]  /*31c50*/  LDL.LU.64 R130, [R1+0x4b0] ;  /* 0x0004b00001827983 */ /* 0x002ee80000300a00 */
[----:B------:R1:W-:Y:S04]  /*31c60*/  STL [R1+0x454], R4 ;  /* 0x0004540401007387 */ /* 0x0003e80000100800 */
[----:B-----5:R5:W-:Y:S04]  /*31c70*/  STL [R1+0x460], R90 ;  /* 0x0004605a01007387 */ /* 0x020be80000100800 */
[----:B------:R-:W3:Y:S01]  /*31c80*/  LDL.LU.64 R102, [R1+0x5f8] ;  /* 0x0005f80001667983 */ /* 0x000ee20000300a00 */
[----:B-1----:R-:W-:-:S03]  /*31c90*/  IMAD.MOV.U32 R4, RZ, RZ, R91 ;  /* 0x000000ffff047224 */ /* 0x002fc600078e005b */
[----:B------:R-:W-:Y:S04]  /*31ca0*/  STL [R1+0x468], R106 ;  /* 0x0004686a01007387 */ /* 0x000fe80000100800 */
[----:B------:R1:W-:Y:S04]  /*31cb0*/  STL [R1+0x45c], R4 ;  /* 0x00045c0401007387 */ /* 0x0003e80000100800 */
[----:B-----5:R-:W5:Y:S01]  /*31cc0*/  LDL.LU.64 R90, [R1+0x5b8] ;  /* 0x0005b800015a7983 */ /* 0x020f620000300a00 */
[----:B-1----:R-:W-:-:S03]  /*31cd0*/  IMAD.MOV.U32 R4, RZ, RZ, R107 ;  /* 0x000000ffff047224 */ /* 0x002fc600078e006b */
[----:B------:R-:W-:Y:S04]  /*31ce0*/  STL [R1+0x470], R110 ;  /* 0x0004706e01007387 */ /* 0x000fe80000100800 */
[----:B------:R1:W-:Y:S04]  /*31cf0*/  STL [R1+0x464], R4 ;  /* 0x0004640401007387 */ /* 0x0003e80000100800 */
[----:B------:R-:W5:Y:S01]  /*31d00*/  LDL.LU.64 R106, [R1+0x500] ;  /* 0x00050000016a7983 */ /* 0x000f620000300a00 */
[----:B-1----:R-:W-:-:S03]  /*31d10*/  IMAD.MOV.U32 R4, RZ, RZ, R111 ;  /* 0x000000ffff047224 */ /* 0x002fc600078e006f */
[----:B------:R-:W-:Y:S04]  /*31d20*/  STL [R1+0x478], R94 ;  /* 0x0004785e01007387 */ /* 0x000fe80000100800 */
[----:B------:R1:W-:Y:S04]  /*31d30*/  STL [R1+0x46c], R4 ;  /* 0x00046c0401007387 */ /* 0x0003e80000100800 */
[----:B------:R-:W5:Y:S01]  /*31d40*/  LDL.LU.64 R110, [R1+0x4d0] ;  /* 0x0004d000016e7983 */ /* 0x000f620000300a00 */
[----:B-1----:R-:W-:-:S03]  /*31d50*/  MOV R4, R95 ;  /* 0x0000005f00047202 */ /* 0x002fc60000000f00 */
[----:B----4-:R-:W-:Y:S04]  /*31d60*/  STL [R1+0x480], R86 ;  /* 0x0004805601007387 */ /* 0x010fe80000100800 */
[----:B------:R1:W-:Y:S04]  /*31d70*/  STL [R1+0x474], R4 ;  /* 0x0004740401007387 */ /* 0x0003e80000100800 */
[----:B------:R-:W4:Y:S01]  /*31d80*/  LDL.LU.64 R94, [R1+0x4d8] ;  /* 0x0004d800015e7983 */ /* 0x000f220000300a00 */
[----:B-1----:R-:W-:-:S03]  /*31d90*/  IMAD.MOV.U32 R4, RZ, RZ, R87 ;  /* 0x000000ffff047224 */ /* 0x002fc600078e0057 */
[----:B------:R-:W-:Y:S04]  /*31da0*/  STL [R1+0x488], R114 ;  /* 0x0004887201007387 */ /* 0x000fe80000100800 */
[----:B------:R1:W-:Y:S02]  /*31db0*/  STL [R1+0x47c], R4 ;  /* 0x00047c0401007387 */ /* 0x0003e40000100800 */
[----:B-1----:R-:W-:Y:S02]  /*31dc0*/  IMAD.MOV.U32 R4, RZ, RZ, R115 ;  /* 0x000000ffff047224 */ /* 0x002fe400078e0073 */
[----:B------:R-:W4:Y:S04]  /*31dd0*/  LDL.LU.64 R114, [R1+0x4e0] ;  /* 0x0004e00001727983 */ /* 0x000f280000300a00 */
[----:B------:R1:W-:Y:S04]  /*31de0*/  STL [R1+0x484], R4 ;  /* 0x0004840401007387 */ /* 0x0003e80000100800 */
[----:B------:R1:W-:Y:S02]  /*31df0*/  STL [R1+0x490], R118 ;  /* 0x0004907601007387 */ /* 0x0003e40000100800 */
[----:B-1----:R-:W-:-:S02]  /*31e00*/  IMAD.MOV.U32 R4, RZ, RZ, R119 ;  /* 0x000000ffff047224 */ /* 0x002fc400078e0077 */
[----:B------:R-:W4:Y:S04]  /*31e10*/  LDL.LU.64 R118, [R1+0x4e8] ;  /* 0x0004e80001767983 */ /* 0x000f280000300a00 */
[----:B------:R1:W-:Y:S04]  /*31e20*/  STL [R1+0x48c], R4 ;  /* 0x00048c0401007387 */ /* 0x0003e80000100800 */
[----:B------:R1:W-:Y:S02]  /*31e30*/  STL [R1+0x498], R122 ;  /* 0x0004987a01007387 */ /* 0x0003e40000100800 */
[----:B-1----:R-:W-:-:S02]  /*31e40*/  MOV R4, R123 ;  /* 0x0000007b00047202 */ /* 0x002fc40000000f00 */
[----:B------:R-:W4:Y:S04]  /*31e50*/  LDL.LU.64 R122, [R1+0x4f0] ;  /* 0x0004f000017a7983 */ /* 0x000f280000300a00 */
[----:B------:R1:W-:Y:S04]  /*31e60*/  STL [R1+0x494], R4 ;  /* 0x0004940401007387 */ /* 0x0003e80000100800 */
[----:B--2---:R2:W-:Y:S01]  /*31e70*/  STL [R1+0x4a0], R126 ;  /* 0x0004a07e01007387 */ /* 0x0045e20000100800 */
[----:B-1----:R-:W-:-:S03]  /*31e80*/  IMAD.MOV.U32 R4, RZ, RZ, R127 ;  /* 0x000000ffff047224 */ /* 0x002fc600078e007f */
[----:B--2---:R-:W2:Y:S04]  /*31e90*/  LDL.LU.64 R126, [R1+0x658] ;  /* 0x00065800017e7983 */ /* 0x004ea80000300a00 */
[----:B------:R1:W-:Y:S04]  /*31ea0*/  STL [R1+0x49c], R4 ;  /* 0x00049c0401007387 */ /* 0x0003e80000100800 */
[----:B------:R1:W-:Y:S02]  /*31eb0*/  STL [R1+0x4a8], R98 ;  /* 0x0004a86201007387 */ /* 0x0003e40000100800 */
[----:B-1----:R-:W-:-:S02]  /*31ec0*/  IMAD.MOV.U32 R4, RZ, RZ, R99 ;  /* 0x000000ffff047224 */ /* 0x002fc400078e0063 */
[----:B------:R-:W2:Y:S04]  /*31ed0*/  LDL.LU.64 R98, [R1+0x610] ;  /* 0x0006100001627983 */ /* 0x000ea80000300a00 */
[----:B------:R1:W-:Y:S04]  /*31ee0*/  STL [R1+0x4a4], R4 ;  /* 0x0004a40401007387 */ /* 0x0003e80000100800 */
[----:B---3--:R3:W-:Y:S01]  /*31ef0*/  STL [R1+0x4b0], R130 ;  /* 0x0004b08201007387 */ /* 0x0087e20000100800 */
[----:B-1----:R-:W-:-:S03]  /*31f00*/  IMAD.MOV.U32 R4, RZ, RZ, R131 ;  /* 0x000000ffff047224 */ /* 0x002fc600078e0083 */
[----:B------:R-:W-:Y:S04]  /*31f10*/  STL [R1+0x4b8], R102 ;  /* 0x0004b86601007387 */ /* 0x000fe80000100800 */
[----:B------:R1:W-:Y:S04]  /*31f20*/  STL [R1+0x4ac], R4 ;  /* 0x0004ac0401007387 */ /* 0x0003e80000100800 */
[----:B---3--:R-:W3:Y:S01]  /*31f30*/  LDL.LU.64 R130, [R1+0x578] ;  /* 0x0005780001827983 */ /* 0x008ee20000300a00 */
[----:B-1----:R-:W-:-:S03]  /*31f40*/  MOV R4, R103 ;  /* 0x0000006700047202 */ /* 0x002fc60000000f00 */
[----:B-----5:R-:W-:Y:S04]  /*31f50*/  STL [R1+0x4c0], R90 ;  /* 0x0004c05a01007387 */ /* 0x020fe80000100800 */
[----:B------:R1:W-:Y:S04]  /*31f60*/  STL [R1+0x4b4], R4 ;  /* 0x0004b40401007387 */ /* 0x0003e80000100800 */
[----:B------:R-:W5:Y:S01]  /*31f70*/  LDL.LU.64 R102, [R1+0x510] ;  /* 0x0005100001667983 */ /* 0x000f620000300a00 */
        /* <DEDUP_REMOVED lines=8> */
[----:B-1----:R-:W-:-:S03]  /*32000*/  IMAD.MOV.U32 R4, RZ, RZ, R111 ;  /* 0x000000ffff047224 */ /* 0x002fc600078e006f */
[----:B----4-:R-:W-:Y:S04]  /*32010*/  STL [R1+0x4d8], R94 ;  /* 0x0004d85e01007387 */ /* 0x010fe80000100800 */
[----:B------:R1:W-:Y:S04]  /*32020*/  STL [R1+0x4cc], R4 ;  /* 0x0004cc0401007387 */ /* 0x0003e80000100800 */
[----:B------:R-:W4:Y:S04]  /*32030*/  LDL.LU.64 R110, [R1+0x528] ;  /* 0x00052800016e7983 */ /* 0x000f280000300a00 */
[----:B------:R-:W4:Y:S01]  /*32040*/  LDL.LU.64 R86, [R1+0x530] ;  /* 0x0005300001567983 */ /* 0x000f220000300a00 */
[----:B-1----:R-:W-:-:S05]  /*32050*/  MOV R4, R95 ;  /* 0x0000005f00047202 */ /* 0x002fca0000000f00 */
[----:B------:R1:W-:Y:S04]  /*32060*/  STL [R1+0x4d4], R4 ;  /* 0x0004d40401007387 */ /* 0x0003e80000100800 */
        /* <DEDUP_REMOVED lines=8> */
[----:B------:R2:W-:Y:S04]  /*320f0*/  STL [R1+0x4f0], R122 ;  /* 0x0004f07a01007387 */ /* 0x0005e80000100800 */
[----:B------:R-:W4:Y:S01]  /*32100*/  LDL.LU.64 R90, [R1+0x608] ;  /* 0x00060800015a7983 */ /* 0x000f220000300a00 */
[----:B-1----:R-:W-:-:S03]  /*32110*/  IMAD.MOV.U32 R4, RZ, RZ, R123 ;  /* 0x000000ffff047224 */ /* 0x002fc600078e007b */
[----:B--2---:R-:W-:Y:S04]  /*32120*/  STL [R1+0x4f8], R126 ;  /* 0x0004f87e01007387 */ /* 0x004fe80000100800 */
[----:B------:R1:W-:Y:S04]  /*32130*/  STL [R1+0x4ec], R4 ;  /* 0x0004ec0401007387 */ /* 0x0003e80000100800 */
[----:B------:R-:W2:Y:S01]  /*32140*/  LDL.LU.64 R122, [R1+0x550] ;  /* 0x00055000017a7983 */ /* 0x000ea20000300a00 */
[----:B-1----:R-:W-:-:S03]  /*32150*/  MOV R4, R127 ;  /* 0x0000007f00047202 */ /* 0x002fc60000000f00 */
[----:B------:R-:W-:Y:S04]  /*32160*/  STL [R1+0x500], R98 ;  /* 0x0005006201007387 */ /* 0x000fe80000100800 */
[----:B------:R1:W-:Y:S04]  /*32170*/  STL [R1+0x4f4], R4 ;  /* 0x0004f40401007387 */ /* 0x0003e80000100800 */
[----:B------:R-:W2:Y:S04]  /*32180*/  LDL.LU.64 R126, [R1+0x558] ;  /* 0x00055800017e7983 */ /* 0x000ea80000300a00 */
[----:B------:R-:W2:Y:S01]  /*32190*/  LDL.LU.64 R94, [R1+0x560] ;  /* 0x00056000015e7983 */ /* 0x000ea20000300a00 */
[----:B-1----:R-:W-:-:S05]  /*321a0*/  IMAD.MOV.U32 R4, RZ, RZ, R99 ;  /* 0x000000ffff047224 */ /* 0x002fca00078e0063 */
[----:B------:R1:W-:Y:S04]  /*321b0*/  STL [R1+0x4fc], R4 ;  /* 0x0004fc0401007387 */ /* 0x0003e80000100800 */
[----:B---3--:R3:W-:Y:S01]  /*321c0*/  STL [R1+0x508], R130 ;  /* 0x0005088201007387 */ /* 0x0087e20000100800 */
[----:B-1----:R-:W-:-:S03]  /*321d0*/  IMAD.MOV.U32 R4, RZ, RZ, R131 ;  /* 0x000000ffff047224 */ /* 0x002fc600078e0083 */
[----:B---3--:R-:W3:Y:S04]  /*321e0*/  LDL.LU.64 R130, [R1+0x568] ;  /* 0x0005680001827983 */ /* 0x008ee80000300a00 */
[----:B------:R1:W-:Y:S04]  /*321f0*/  STL [R1+0x504], R4 ;  /* 0x0005040401007387 */ /* 0x0003e80000100800 */
[----:B-----5:R5:W-:Y:S01]  /*32200*/  STL [R1+0x510], R102 ;  /* 0x0005106601007387 */ /* 0x020be20000100800 */
[----:B-1----:R-:W-:-:S03]  /*32210*/  IMAD.MOV.U32 R4, RZ, RZ, R103 ;  /* 0x000000ffff047224 */ /* 0x002fc600078e0067 */
[----:B------:R-:W3:Y:S04]  /*32220*/  LDL.LU.64 R98, [R1+0x570] ;  /* 0x0005700001627983 */ /* 0x000ee80000300a00 */
[----:B------:R1:W-:Y:S04]  /*32230*/  STL [R1+0x50c], R4 ;  /* 0x00050c0401007387 */ /* 0x0003e80000100800 */
[----:B------:R-:W-:Y:S04]  /*32240*/  STL [R1+0x518], R82 ;  /* 0x0005185201007387 */ /* 0x000fe80000100800 */
[----:B-----5:R-:W5:Y:S01]  /*32250*/  LDL.LU.64 R102, [R1+0x6c0] ;  /* 0x0006c00001667983 */ /* 0x020f620000300a00 */
[----:B-1----:R-:W-:-:S03]  /*32260*/  MOV R4, R83 ;  /* 0x0000005300047202 */ /* 0x002fc60000000f00 */
[----:B------:R-:W-:Y:S04]  /*32270*/  STL [R1+0x520], R106 ;  /* 0x0005206a01007387 */ /* 0x000fe80000100800 */
[----:B------:R1:W-:Y:S02]  /*32280*/  STL [R1+0x514], R4 ;  /* 0x0005140401007387 */ /* 0x0003e40000100800 */
[----:B-1----:R-:W-:Y:S02]  /*32290*/  IMAD.MOV.U32 R4, RZ, RZ, R107 ;  /* 0x000000ffff047224 */ /* 0x002fe400078e006b */
[----:B------:R-:W5:Y:S04]  /*322a0*/  LDL.LU.64 R106, [R1+0x690] ;  /* 0x00069000016a7983 */ /* 0x000f680000300a00 */
[----:B------:R1:W-:Y:S04]  /*322b0*/  STL [R1+0x51c], R4 ;  /* 0x00051c0401007387 */ /* 0x0003e80000100800 */
[----:B----4-:R4:W-:Y:S01]  /*322c0*/  STL [R1+0x528], R110 ;  /* 0x0005286e01007387 */ /* 0x0109e20000100800 */
[----:B-1----:R-:W-:-:S03]  /*322d0*/  IMAD.MOV.U32 R4, RZ, RZ, R111 ;  /* 0x000000ffff047224 */ /* 0x002fc600078e006f */
[----:B------:R-:W-:Y:S04]  /*322e0*/  STL [R1+0x530], R86 ;  /* 0x0005305601007387 */ /* 0x000fe80000100800 */
[----:B------:R1:W-:Y:S04]  /*322f0*/  STL [R1+0x524], R4 ;  /* 0x0005240401007387 */ /* 0x0003e80000100800 */
[----:B----4-:R-:W4:Y:S01]  /*32300*/  LDL.LU.64 R110, [R1+0x648] ;  /* 0x00064800016e7983 */ /* 0x010f220000300a00 */
[----:B-1----:R-:W-:-:S03]  /*32310*/  IMAD.MOV.U32 R4, RZ, RZ, R87 ;  /* 0x000000ffff047224 */ /* 0x002fc600078e0057 */
[----:B------:R-:W-:Y:S04]  /*32320*/  STL [R1+0x538], R114 ;  /* 0x0005387201007387 */ /* 0x000fe80000100800 */
[----:B------:R1:W-:Y:S02]  /*32330*/  STL [R1+0x52c], R4 ;  /* 0x00052c0401007387 */ /* 0x0003e40000100800 */
[----:B-1----:R-:W-:Y:S02]  /*32340*/  MOV R4, R115 ;  /* 0x0000007300047202 */ /* 0x002fe40000000f00 */
[----:B------:R-:W4:Y:S04]  /*32350*/  LDL.LU.64 R114, [R1+0x590] ;  /* 0x0005900001727983 */ /* 0x000f280000300a00 */
[----:B------:R1:W-:Y:S04]  /*32360*/  STL [R1+0x534], R4 ;  /* 0x0005340401007387 */ /* 0x0003e80000100800 */
[----:B------:R1:W-:Y:S02]  /*32370*/  STL [R1+0x540], R118 ;  /* 0x0005407601007387 */ /* 0x0003e40000100800 */
[----:B-1----:R-:W-:-:S02]  /*32380*/  IMAD.MOV.U32 R4, RZ, RZ, R119 ;  /* 0x000000ffff047224 */ /* 0x002fc400078e0077 */
[----:B------:R-:W-:Y:S04]  /*32390*/  STL [R1+0x548], R90 ;  /* 0x0005485a01007387 */ /* 0x000fe80000100800 */
[----:B------:R1:W-:Y:S04]  /*323a0*/  STL [R1+0x53c], R4 ;  /* 0x00053c0401007387 */ /* 0x0003e80000100800 */
[----:B------:R-:W4:Y:S01]  /*323b0*/  LDL.LU.64 R118, [R1+0x5d0] ;  /* 0x0005d00001767983 */ /* 0x000f220000300a00 */
[----:B-1----:R-:W-:-:S03]  /*323c0*/  IMAD.MOV.U32 R4, RZ, RZ, R91 ;  /* 0x000000ffff047224 */ /* 0x002fc600078e005b */
[----:B--2---:R-:W-:Y:S04]  /*323d0*/  STL [R1+0x550], R122 ;  /* 0x0005507a01007387 */ /* 0x004fe80000100800 */
[----:B------:R1:W-:Y:S02]  /*323e0*/  STL [R1+0x544], R4 ;  /* 0x0005440401007387 */ /* 0x0003e40000100800 */
[----:B-1----:R-:W-:Y:S02]  /*323f0*/  IMAD.MOV.U32 R4, RZ, RZ, R123 ;  /* 0x000000ffff047224 */ /* 0x002fe400078e007b */
[----:B------:R-:W2:Y:S04]  /*32400*/  LDL.LU.64 R122, [R1+0x5a0] ;  /* 0x0005a000017a7983 */ /* 0x000ea80000300a00 */
[----:B------:R1:W-:Y:S04]  /*32410*/  STL [R1+0x54c], R4 ;  /* 0x00054c0401007387 */ /* 0x0003e80000100800 */
[----:B------:R1:W-:Y:S02]  /*32420*/  STL [R1+0x558], R126 ;  /* 0x0005587e01007387 */ /* 0x0003e40000100800 */
[----:B-1----:R-:W-:-:S02]  /*32430*/  MOV R4, R127 ;  /* 0x0000007f00047202 */ /* 0x002fc40000000f00 */
[----:B------:R-:W-:Y:S04]  /*32440*/  STL [R1+0x560], R94 ;  /* 0x0005605e01007387 */ /* 0x000fe80000100800 */
[----:B------:R1:W-:Y:S04]  /*32450*/  STL [R1+0x554], R4 ;  /* 0x0005540401007387 */ /* 0x0003e80000100800 */
[----:B------:R-:W2:Y:S01]  /*32460*/  LDL.LU.64 R126, [R1+0x5a8] ;  /* 0x0005a800017e7983 */ /* 0x000ea20000300a00 */
[----:B-1----:R-:W-:-:S03]  /*32470*/  IMAD.MOV.U32 R4, RZ, RZ, R95 ;  /* 0x000000ffff047224 */ /* 0x002fc600078e005f */
[----:B---3--:R-:W-:Y:S04]  /*32480*/  STL [R1+0x568], R130 ;  /* 0x0005688201007387 */ /* 0x008fe80000100800 */
[----:B------:R1:W-:Y:S02]  /*32490*/  STL [R1+0x55c], R4 ;  /* 0x00055c0401007387 */ /* 0x0003e40000100800 */
[----:B-1----:R-:W-:Y:S02]  /*324a0*/  IMAD.MOV.U32 R4, RZ, RZ, R131 ;  /* 0x000000ffff047224 */ /* 0x002fe400078e0083 */
[----:B------:R-:W3:Y:S04]  /*324b0*/  LDL.LU.64 R130, [R1+0x5b0] ;  /* 0x0005b00001827983 */ /* 0x000ee80000300a00 */
[----:B------:R1:W-:Y:S04]  /*324c0*/  STL [R1+0x564], R4 ;  /* 0x0005640401007387 */ /* 0x0003e80000100800 */
[----:B------:R-:W-:Y:S01]  /*324d0*/  STL [R1+0x570], R98 ;  /* 0x0005706201007387 */ /* 0x000fe20000100800 */
[----:B-1----:R-:W-:-:S03]  /*324e0*/  IMAD.MOV.U32 R4, RZ, RZ, R99 ;  /* 0x000000ffff047224 */ /* 0x002fc600078e0063 */
[----:B-----5:R-:W-:Y:S04]  /*324f0*/  STL [R1+0x578], R102 ;  /* 0x0005786601007387 */ /* 0x020fe80000100800 */
[----:B------:R1:W-:Y:S04]  /*32500*/  STL [R1+0x56c], R4 ;  /* 0x00056c0401007387 */ /* 0x0003e80000100800 */
[----:B------:R-:W5:Y:S04]  /*32510*/  LDL.LU.64 R72, [R1+0x6d8] ;  /* 0x0006d80001487983 */ /* 0x000f680000300a00 */
[----:B------:R-:W5:Y:S01]  /*32520*/  LDL.LU.64 R74, [R1+0x6b8] ;  /* 0x0006b800014a7983 */ /* 0x000f620000300a00 */
[----:B-1----:R-:W-:-:S05]  /*32530*/  MOV R4, R103 ;  /* 0x0000006700047202 */ /* 0x002fca0000000f00 */
[----:B------:R1:W-:Y:S04]  /*32540*/  STL [R1+0x574], R4 ;  /* 0x0005740401007387 */ /* 0x0003e80000100800 */
[----:B------:R-:W-:Y:S04]  /*32550*/  STL [R1+0x580], R106 ;  /* 0x0005806a01007387 */ /* 0x000fe80000100800 */
[----:B------:R-:W5:Y:S01]  /*32560*/  LDL.LU.64 R78, [R1+0x688] ;  /* 0x00068800014e7983 */ /* 0x000f620000300a00 */
[----:B-1----:R-:W-:-:S03]  /*32570*/  IMAD.MOV.U32 R4, RZ, RZ, R107 ;  /* 0x000000ffff047224 */ /* 0x002fc600078e006b */
[----:B------:R-:W5:Y:S04]  /*32580*/  LDL.LU.64 R82, [R1+0x640] ;  /* 0x0006400001527983 */ /* 0x000f680000300a00 */
[----:B------:R1:W-:Y:S04]  /*32590*/  STL [R1+0x57c], R4 ;  /* 0x00057c0401007387 */ /* 0x0003e80000100800 */
[----:B----4-:R-:W-:Y:S04]  /*325a0*/  STL [R1+0x588], R110 ;  /* 0x0005886e01007387 */ /* 0x010fe80000100800 */
[----:B------:R-:W4:Y:S01]  /*325b0*/  LDL.LU.64 R86, [R1+0x600] ;  /* 0x0006000001567983 */ /* 0x000f220000300a00 */
[----:B-1----:R-:W-:-:S03]  /*325c0*/  IMAD.MOV.U32 R4, RZ, RZ, R111 ;  /* 0x000000ffff047224 */ /* 0x002fc600078e006f */
[----:B------:R-:W4:Y:S04]  /*325d0*/  LDL.LU.64 R90, [R1+0x5e0] ;  /* 0x0005e000015a7983 */ /* 0x000f280000300a00 */
[----:B------:R1:W-:Y:S04]  /*325e0*/  STL [R1+0x584], R4 ;  /* 0x0005840401007387 */ /* 0x0003e80000100800 */
[----:B------:R-:W-:Y:S04]  /*325f0*/  STL [R1+0x590], R114 ;  /* 0x0005907201007387 */ /* 0x000fe80000100800 */
[----:B------:R-:W4:Y:S01]  /*32600*/  LDL.LU.64 R94, [R1+0x5e8] ;  /* 0x0005e800015e7983 */ /* 0x000f220000300a00 */
[----:B-1----:R-:W-:-:S03]  /*32610*/  IMAD.MOV.U32 R4, RZ, RZ, R115 ;  /* 0x000000ffff047224 */ /* 0x002fc600078e0073 */
[----:B------:R-:W4:Y:S04]  /*32620*/  LDL.LU.64 R98, [R1+0x5f0] ;  /* 0x0005f00001627983 */ /* 0x000f280000300a00 */
[----:B------:R1:W-:Y:S04]  /*32630*/  STL [R1+0x58c], R4 ;  /* 0x00058c0401007387 */ /* 0x0003e80000100800 */
[----:B------:R-:W-:Y:S04]  /*32640*/  STL [R1+0x598], R118 ;  /* 0x0005987601007387 */ /* 0x000fe80000100800 */
[----:B------:R-:W4:Y:S01]  /*32650*/  LDL.LU.64 R102, [R1+0x6e8] ;  /* 0x0006e80001667983 */ /* 0x000f220000300a00 */
[----:B-1----:R-:W-:-:S03]  /*32660*/  MOV R4, R119 ;  /* 0x0000007700047202 */ /* 0x002fc60000000f00 */
[----:B------:R-:W4:Y:S04]  /*32670*/  LDL.LU.64 R106, [R1+0x6d0] ;  /* 0x0006d000016a7983 */ /* 0x000f280000300a00 */
[----:B------:R1:W-:Y:S04]  /*32680*/  STL [R1+0x594], R4 ;  /* 0x0005940401007387 */ /* 0x0003e80000100800 */
[----:B--2---:R-:W-:Y:S04]  /*32690*/  STL [R1+0x5a0], R122 ;  /* 0x0005a07a01007387 */ /* 0x004fe80000100800 */
[----:B------:R-:W2:Y:S01]  /*326a0*/  LDL.LU.64 R110, [R1+0x6b0] ;  /* 0x0006b000016e7983 */ /* 0x000ea20000300a00 */
[----:B-1----:R-:W-:-:S03]  /*326b0*/  IMAD.MOV.U32 R4, RZ, RZ, R123 ;  /* 0x000000ffff047224 */ /* 0x002fc600078e007b */
[----:B------:R-:W2:Y:S04]  /*326c0*/  LDL.LU.64 R114, [R1+0x680] ;  /* 0x0006800001727983 */ /* 0x000ea80000300a00 */
[----:B------:R1:W-:Y:S04]  /*326d0*/  STL [R1+0x59c], R4 ;  /* 0x00059c0401007387 */ /* 0x0003e80000100800 */
[----:B------:R3:W-:Y:S04]  /*326e0*/  STL [R1+0x5a8], R126 ;  /* 0x0005a87e01007387 */ /* 0x0007e80000100800 */
[----:B------:R-:W2:Y:S01]  /*326f0*/  LDL.64 R118, [R1+0x638] ;  /* 0x0006380001767983 */ /* 0x000ea20000100a00 */
[----:B-1----:R-:W-:-:S03]  /*32700*/  IMAD.MOV.U32 R4, RZ, RZ, R127 ;  /* 0x000000ffff047224 */ /* 0x002fc600078e007f */
[----:B------:R-:W2:Y:S04]  /*32710*/  LDL.LU.64 R122, [R1+0x620] ;  /* 0x00062000017a7983 */ /* 0x000ea80000300a00 */
[----:B------:R1:W-:Y:S04]  /*32720*/  STL [R1+0x5a4], R4 ;  /* 0x0005a40401007387 */ /* 0x0003e80000100800 */
[----:B---3--:R3:W-:Y:S04]  /*32730*/  STL [R1+0x5b0], R130 ;  /* 0x0005b08201007387 */ /* 0x0087e80000100800 */
[----:B------:R-:W2:Y:S01]  /*32740*/  LDL.LU.64 R126, [R1+0x628] ;  /* 0x00062800017e7983 */ /* 0x000ea20000300a00 */
[----:B-1----:R-:W-:-:S03]  /*32750*/  IMAD.MOV.U32 R4, RZ, RZ, R131 ;  /* 0x000000ffff047224 */ /* 0x002fc600078e0083 */
[----:B---3--:R-:W3:Y:S04]  /*32760*/  LDL.LU.64 R130, [R1+0x630] ;  /* 0x0006300001827983 */ /* 0x008ee80000300a00 */
[----:B------:R5:W-:Y:S02]  /*32770*/  STL [R1+0x5ac], R4 ;  /* 0x0005ac0401007387 */ /* 0x000be40000100800 */
[----:B-----5:R-:W-:Y:S02]  /*32780*/  MOV R4, R73 ;  /* 0x0000004900047202 */ /* 0x020fe40000000f00 */
[----:B------:R-:W-:Y:S04]  /*32790*/  STL [R1+0x5b8], R72 ;  /* 0x0005b84801007387 */ /* 0x000fe80000100800 */
[----:B------:R-:W-:Y:S04]  /*327a0*/  STL [R1+0x5c0], R74 ;  /* 0x0005c04a01007387 */ /* 0x000fe80000100800 */
[----:B------:R1:W-:Y:S02]  /*327b0*/  STL [R1+0x5b4], R4 ;  /* 0x0005b40401007387 */ /* 0x0003e40000100800 */
[----:B-1----:R-:W-:-:S02]  /*327c0*/  IMAD.MOV.U32 R4, RZ, RZ, R75 ;  /* 0x000000ffff047224 */ /* 0x002fc400078e004b */
[----:B------:R-:W-:Y:S04]  /*327d0*/  STL [R1+0x5c8], R78 ;  /* 0x0005c84e01007387 */ /* 0x000fe80000100800 */
[----:B------:R1:W-:Y:S04]  /*327e0*/  STL [R1+0x5bc], R4 ;  /* 0x0005bc0401007387 */ /* 0x0003e80000100800 */
[----:B------:R-:W-:Y:S01]  /*327f0*/  STL [R1+0x5d0], R82 ;  /* 0x0005d05201007387 */ /* 0x000fe20000100800 */
[----:B-1----:R-:W-:-:S05]  /*32800*/  IMAD.MOV.U32 R4, RZ, RZ, R79 ;  /* 0x000000ffff047224 */ /* 0x002fca00078e004f */
[----:B------:R1:W-:Y:S04]  /*32810*/  STL [R1+0x5c4], R4 ;  /* 0x0005c40401007387 */ /* 0x0003e80000100800 */
[----:B----4-:R-:W-:Y:S01]  /*32820*/  STL [R1+0x5d8], R86 ;  /* 0x0005d85601007387 */ /* 0x010fe20000100800 */
        /* <DEDUP_REMOVED lines=15> */
[----:B-1----:R-:W-:-:S05]  /*32920*/  MOV R4, R103 ;  /* 0x0000006700047202 */ /* 0x002fca0000000f00 */
[----:B------:R1:W-:Y:S02]  /*32930*/  STL [R1+0x5f4], R4 ;  /* 0x0005f40401007387 */ /* 0x0003e40000100800 */
[----:B-1----:R-:W-:Y:S02]  /*32940*/  IMAD.MOV.U32 R4, RZ, RZ, R107 ;  /* 0x000000ffff047224 */ /* 0x002fe400078e006b */
[----:B------:R-:W-:Y:S02]  /*32950*/  IMAD.MOV.U32 R252, RZ, RZ, R97 ;  /* 0x000000fffffc7224 */ /* 0x000fe400078e0061 */
[----:B------:R-:W-:Y:S01]  /*32960*/  IMAD.MOV.U32 R250, RZ, RZ, RZ ;  /* 0x000000fffffa7224 */ /* 0x000fe200078e00ff */
[----:B------:R-:W-:Y:S01]  /*32970*/  UMOV UR13, 0x1 ;  /* 0x00000001000d7882 */ /* 0x000fe20000000000 */
[----:B------:R-:W-:Y:S01]  /*32980*/  UMOV UR14, 0x6 ;  /* 0x00000006000e7882 */ /* 0x000fe20000000000 */
[----:B------:R-:W-:Y:S01]  /*32990*/  UMOV UR7, URZ ;  /* 0x000000ff00077c82 */ /* 0x000fe20008000000 */
[----:B------:R-:W-:Y:S01]  /*329a0*/  UMOV UR8, URZ ;  /* 0x000000ff00087c82 */ /* 0x000fe20008000000 */
[----:B--2---:R-:W-:Y:S04]  /*329b0*/  STL [R1+0x608], R110 ;  /* 0x0006086e01007387 */ /* 0x004fe80000100800 */
        /* <DEDUP_REMOVED lines=9> */
[----:B------:R1:W-:Y:S04]  /*32a50*/  STL [R1+0x614], R4 ;  /* 0x0006140401007387 */ /* 0x0003e80000100800 */
[----:B------:R-:W-:Y:S01]  /*32a60*/  STL [R1+0x628], R126 ;  /* 0x0006287e01007387 */ /* 0x000fe20000100800 */
[----:B-1----:R-:W-:-:S05]  /*32a70*/  IMAD.MOV.U32 R4, RZ, RZ, R123 ;  /* 0x000000ffff047224 */ /* 0x002fca00078e007b */
[----:B------:R1:W-:Y:S01]  /*32a80*/  STL [R1+0x61c], R4 ;  /* 0x00061c0401007387 */ /* 0x0003e20000100800 */
[----:B---3--:R-:W-:-:S03]  /*32a90*/  IMAD.MOV.U32 R5, RZ, RZ, R131 ;  /* 0x000000ffff057224 */ /* 0x008fc600078e0083 */
[----:B------:R-:W-:Y:S01]  /*32aa0*/  STL [R1+0x630], R130 ;  /* 0x0006308201007387 */ /* 0x000fe20000100800 */
[----:B-1----:R-:W-:-:S05]  /*32ab0*/  IMAD.MOV.U32 R4, RZ, RZ, R127 ;  /* 0x000000ffff047224 */ /* 0x002fca00078e007f */
[----:B------:R1:W-:Y:S04]  /*32ac0*/  STL [R1+0x624], R4 ;  /* 0x0006240401007387 */ /* 0x0003e80000100800 */
[----:B------:R2:W-:Y:S01]  /*32ad0*/  STL [R1+0x62c], R5 ;  /* 0x00062c0501007387 */ /* 0x0005e20000100800 */
[----:B-1----:R-:W-:-:S04]  /*32ae0*/  SHF.R.S32.HI R4, RZ, 0x7, R249 ;  /* 0x00000007ff047819 */ /* 0x002fc800000114f9 */
[----:B--2---:R-:W-:-:S05]  /*32af0*/  VIMNMX R5, PT, PT, R4, 0x2, !PT ;  /* 0x0000000204057848 */ /* 0x004fca0007fe0100 */
[----:B------:R-:W-:-:S05]  /*32b00*/  VIADD R5, R5, 0xfffffffe ;  /* 0xfffffffe05057836 */ /* 0x000fca0000000000 */
[----:B------:R1:W-:Y:S01]  /*32b10*/  STL [R1+0x634], R5 ;  /* 0x0006340501007387 */ /* 0x0003e20000100800 */
[----:B------:R-:W-:Y:S01]  /*32b20*/  IADD3 R6, PT, PT, R4, -0x7, RZ ;  /* 0xfffffff904067810 */ /* 0x000fe20007ffe0ff */
[----:B------:R-:W-:Y:S01]  /*32b30*/  IMAD.MOV.U32 R4, RZ, RZ, RZ ;  /* 0x000000ffff047224 */ /* 0x000fe200078e00ff */
[----:B------:R-:W-:-:S06]  /*32b40*/  UMOV UR5, URZ ;  /* 0x000000ff00057c82 */ /* 0x000fcc0008000000 */
.L_x_11:
[----:B------:R-:W-:Y:S01]  /*32b50*/  SHF.L.U32 R4, R4, 0x1f, RZ ;  /* 0x0000001f04047819 */ /* 0x000fe200000006ff */
[----:B------:R-:W-:-:S03]  /*32b60*/  UIADD3 UR8, UPT, UPT, UR8, 0x1, URZ ;  /* 0x0000000108087890 */ /* 0x000fc6000fffe0ff */
[----:B------:R-:W2:Y:S01]  /*32b70*/  SYNCS.PHASECHK.TRANS64.TRYWAIT P2, [UR4], R4 ;  /* 0x00000004ff0075a7 */ /* 0x000ea20008041104 */
[----:B------:R-:W-:-:S04]  /*32b80*/  UISETP.GT.AND UP1, UPT, UR8, 0x5, UPT ;  /* 0x000000050800788c */ /* 0x000fc8000bf24270 */
[----:B------:R-:W-:-:S04]  /*32b90*/  USEL UR8, UR8, URZ, !UP1 ;  /* 0x000000ff08087287 */ /* 0x000fc8000c800000 */
[----:B------:R-:W-:Y:S01]  /*32ba0*/  ULEA UR6, UR8, UR9, 0x10 ;  /* 0x0000000908067291 */ /* 0x000fe2000f8e80ff */
[----:B--2---:R-:W-:Y:S11]  /*32bb0*/  @!P2 BRA `(.L_x_9) ;  /* 0x000000e80018a947 */ /* 0x004ff60003800000 */
.L_x_17:
[----:B------:R-:W-:-:S04]  /*32bc0*/  DEPBAR.LE SB0, 0xa ;  /* 0x000082800000791a */ /* 0x000fc80000000000 */
[----:B------:R-:W-:Y:S01]  /*32bd0*/  LEA R249, R132, UR6, 0x9 ;  /* 0x0000000684f97c11 */ /* 0x000fe2000f8e48ff */
[----:B------:R-:W-:Y:S01]  /*32be0*/  BAR.SYNC.DEFER_BLOCKING 0x0 ;  /* 0x0000000000007b1d */ /* 0x000fe20000010000 */
[----:B------:R-:W-:Y:S02]  /*32bf0*/  UIADD3 UR7, UPT, UPT, UR7, 0x1, URZ ;  /* 0x0000000107077890 */ /* 0x000fe4000fffe0ff */
[----:B------:R-:W-:Y:S02]  /*32c00*/  ULEA UR4, UR13, UR9, 0x3 ;  /* 0x000000090d047291 */ /* 0x000fe4000f8e18ff */
[----:B------:R-:W-:Y:S02]  /*32c10*/  UISETP.GT.AND UP1, UPT, UR7, 0x6, UPT ;  /* 0x000000060700788c */ /* 0x000fe4000bf24270 */
[----:B------:R-:W-:Y:S02]  /*32c20*/  UIADD3 UR4, UPT, UPT, UR4, 0xd0000, URZ ;  /* 0x000d000004047890 */ /* 0x000fe4000fffe0ff */
[----:B------:R-:W-:Y:S01]  /*32c30*/  USEL UR7, UR7, URZ, !UP1 ;  /* 0x000000ff07077287 */ /* 0x000fe2000c800000 */
[----:B------:R-:W-:Y:S01]  /*32c40*/  UMOV UR6, UR5 ;  /* 0x0000000500067c82 */ /* 0x000fe20008000000 */
[----:B-1----:R-:W-:Y:S04]  /*32c50*/  LDS.128 R4, [R249+0x70000] ;  /* 0x07000000f9047984 */ /* 0x002fe80000000c00 */
        /* <DEDUP_REMOVED lines=31> */
[----:B-1----:R1:W-:Y:S01]  /*32e50*/  STTM.x128 tmem[UR11+0x80], R4 ;  /* 0x00008004000079ed */ /* 0x0023e200083c000b */
[----:B------:R-:W2:Y:S02]  /*32e60*/  FENCE.VIEW.ASYNC.T ;  /* 0x00000000000073c6 */ /* 0x000ea40000000200 */
[----:B--2---:R-:W-:Y:S06]  /*32e70*/  BAR.SYNC.DEFER_BLOCKING 0x0 ;  /* 0x0000000000007b1d */ /* 0x004fec0000010000 */
[----:B------:R-:W-:Y:S05]  /*32e80*/  @P0 BRA `(.L_x_10) ;  /* 0x0000000400700947 */ /* 0x000fea0003800000 */
[----:B------:R-:W-:Y:S01]  /*32e90*/  ULEA UR24, UR7, UR9, 0x10 ;  /* 0x0000000907187291 */ /* 0x000fe2000f8e80ff */
[----:B------:R-:W-:Y:S01]  /*32ea0*/  UMOV UR28, URZ ;  /* 0x000000ff001c7c82 */ /* 0x000fe20008000000 */
[----:B------:R-:W-:Y:S02]  /*32eb0*/  UIADD3 UR47, UPT, UPT, UR10, 0x88, URZ ;  /* 0x000000880a2f7890 */ /* 0x000fe4000fffe0ff */
[----:B------:R-:W-:Y:S02]  /*32ec0*/  USHF.R.U32.HI UR24, URZ, 0x4, UR24 ;  /* 0x00000004ff187899 */ /* 0x000fe40008011618 */
[----:B------:R-:W-:Y:S02]  /*32ed0*/  UIADD3 UR73, UPT, UPT, UR10, 0x90, URZ ;  /* 0x000000900a497890 */ /* 0x000fe4000fffe0ff */
[----:B------:R-:W-:Y:S02]  /*32ee0*/  USGXT.U32 UR52, UR24, 0xe ;  /* 0x0000000e1834789a */ /* 0x000fe40008000000 */
[----:B------:R-:W-:-:S02]  /*32ef0*/  UIADD3 UR5, UPT, UPT, UR10, 0x98, URZ ;  /* 0x000000980a057890 */ /* 0x000fc4000fffe0ff */
[----:B------:R-:W-:Y:S02]  /*32f00*/  UIADD3 UR56, UP1, UPT, UR52, 0x2, URZ ;  /* 0x0000000234387890 */ /* 0x000fe4000ff3e0ff */
[----:B------:R-:W-:Y:S02]  /*32f10*/  UIADD3 UR15, UPT, UPT, UR10, 0xa0, URZ ;  /* 0x000000a00a0f7890 */ /* 0x000fe4000fffe0ff */
[----:B------:R-:W-:Y:S02]  /*32f20*/  UIADD3.X UR57, UPT, UPT, UR28, 0x40004040, URZ, UP1, !UPT ;  /* 0x400040401c397890 */ /* 0x000fe40008ffe4ff */
[----:B------:R-:W-:Y:S02]  /*32f30*/  UIADD3 UR62, UP3, UPT, UR56, 0x2, URZ ;  /* 0x00000002383e7890 */ /* 0x000fe4000ff7e0ff */
[----:B------:R-:W-:Y:S02]  /*32f40*/  UIADD3 UR58, UP4, UPT, UR56, 0x4, URZ ;  /* 0x00000004383a7890 */ /* 0x000fe4000ff9e0ff */
[----:B------:R-:W-:-:S02]  /*32f50*/  UIADD3 UR32, UP5, UPT, UR56, 0x3fe, URZ ;  /* 0x000003fe38207890 */ /* 0x000fc4000ffbe0ff */
[----:B------:R-:W-:Y:S02]  /*32f60*/  UIADD3 UR34, UP6, UPT, UR56, 0x400, URZ ;  /* 0x0000040038227890 */ /* 0x000fe4000ffde0ff */
[----:B------:R-:W-:Y:S02]  /*32f70*/  UIADD3 UR36, UP1, UPT, UR56, 0x402, URZ ;  /* 0x0000040238247890 */ /* 0x000fe4000ff3e0ff */
[----:B------:R-:W-:Y:S02]  /*32f80*/  UIADD3.X UR63, UPT, UPT, UR57, URZ, URZ, UP3, !UPT ;  /* 0x000000ff393f7290 */ /* 0x000fe40009ffe4ff */
[----:B------:R-:W-:Y:S02]  /*32f90*/  UIADD3 UR38, UP2, UPT, UR56, 0x404, URZ ;  /* 0x0000040438267890 */ /* 0x000fe4000ff5e0ff */
[----:B------:R-:W-:Y:S02]  /*32fa0*/  UIADD3.X UR59, UPT, UPT, UR57, URZ, URZ, UP4, !UPT ;  /* 0x000000ff393b7290 */ /* 0x000fe4000a7fe4ff */
[----:B------:R-:W-:-:S02]  /*32fb0*/  UIADD3 UR40, UP3, UPT, UR56, 0x7fe, URZ ;  /* 0x000007fe38287890 */ /* 0x000fc4000ff7e0ff */
[----:B------:R-:W-:Y:S02]  /*32fc0*/  UIADD3.X UR33, UPT, UPT, UR57, URZ, URZ, UP5, !UPT ;  /* 0x000000ff39217290 */ /* 0x000fe4000affe4ff */
[----:B------:R-:W-:Y:S02]  /*32fd0*/  UIADD3 UR16, UPT, UPT, UR10, 0xa8, URZ ;  /* 0x000000a80a107890 */ /* 0x000fe4000fffe0ff */
[----:B------:R-:W-:Y:S02]  /*32fe0*/  UIADD3 UR42, UP4, UPT, UR56, 0x800, URZ ;  /* 0x00000800382a7890 */ /* 0x000fe4000ff9e0ff */
[----:B------:R-:W-:Y:S02]  /*32ff0*/  UIADD3.X UR35, UPT, UPT, UR57, URZ, URZ, UP6, !UPT ;  /* 0x000000ff39237290 */ /* 0x000fe4000b7fe4ff */
[----:B------:R-:W-:Y:S02]  /*33000*/  UIADD3 UR17, UPT, UPT, UR10, 0xb0, URZ ;  /* 0x000000b00a117890 */ /* 0x000fe4000fffe0ff */
[----:B------:R-:W-:-:S02]  /*33010*/  UIADD3 UR44, UP5, UPT, UR56, 0x802, URZ ;  /* 0x00000802382c7890 */ /* 0x000fc4000ffbe0ff */
[----:B------:R-:W-:Y:S01]  /*33020*/  UIADD3.X UR37, UPT, UPT, UR57, URZ, URZ, UP1, !UPT ;  /* 0x000000ff39257290 */ /* 0x000fe20008ffe4ff */
[----:B------:R-:W-:Y:S01]  /*33030*/  UMOV UR64, 0x0 ;  /* 0x0000000000407882 */ /* 0x000fe20000000000 */
[----:B------:R-:W-:Y:S01]  /*33040*/  UMOV UR65, 0x8200910 ;  /* 0x0820091000417882 */ /* 0x000fe20000000000 */
[----:B------:R-:W-:Y:S01]  /*33050*/  UIADD3 UR18, UPT, UPT, UR10, 0xb8, URZ ;  /* 0x000000b80a127890 */ /* 0x000fe2000fffe0ff */
[----:B------:R-:W-:Y:S01]  /*33060*/  UMOV UR53, 0x40004040 ;  /* 0x4000404000357882 */ /* 0x000fe20000000000 */
[----:B------:R-:W-:Y:S01]  /*33070*/  UIADD3 UR46, UP6, UPT, UR56, 0x804, URZ ;  /* 0x00000804382e7890 */ /* 0x000fe2000ffde0ff */
[----:B------:R2:W-:Y:S01]  /*33080*/  UTCHMMA tmem[UR12], gdesc[UR52], tmem[UR10], tmem[UR64], idesc[UR65], UPT ;  /* 0x00ff40340c0079ea */ /* 0x0005e2000b80000a */
[----:B------:R-:W-:Y:S01]  /*33090*/  UIADD3.X UR39, UPT, UPT, UR57, URZ, URZ, UP2, !UPT ;  /* 0x000000ff39277290 */ /* 0x000fe200097fe4ff */
[----:B------:R-:W-:Y:S01]  /*330a0*/  UMOV UR68, 0x0 ;  /* 0x0000000000447882 */ /* 0x000fe20000000000 */
[----:B------:R-:W-:Y:S01]  /*330b0*/  UMOV UR69, 0x8200910 ;  /* 0x0820091000457882 */ /* 0x000fe20000000000 */
[----:B------:R-:W-:-:S02]  /*330c0*/  UIADD3 UR19, UPT, UPT, UR10, 0xc0, URZ ;  /* 0x000000c00a137890 */ /* 0x000fc4000fffe0ff */
[----:B------:R3:W-:Y:S01]  /*330d0*/  UTCHMMA tmem[UR47], gdesc[UR56], tmem[UR10], tmem[UR68], idesc[UR69], UPT ;  /* 0x00ff44382f0079ea */ /* 0x0007e2000b80000a */
[----:B------:R-:W-:Y:S02]  /*330e0*/  UIADD3 UR48, UP1, UPT, UR56, 0xbfe, URZ ;  /* 0x00000bfe38307890 */ /* 0x000fe4000ff3e0ff */
[----:B------:R-:W-:Y:S01]  /*330f0*/  UIADD3.X UR41, UPT, UPT, UR57, URZ, URZ, UP3, !UPT ;  /* 0x000000ff39297290 */ /* 0x000fe20009ffe4ff */
[----:B------:R-:W-:Y:S01]  /*33100*/  UMOV UR60, 0x0 ;  /* 0x00000000003c7882 */ /* 0x000fe20000000000 */
[----:B------:R-:W-:Y:S01]  /*33110*/  UMOV UR61, 0x8200910 ;  /* 0x08200910003d7882 */ /* 0x000fe20000000000 */
[----:B------:R-:W-:Y:S02]  /*33120*/  UIADD3 UR20, UPT, UPT, UR10, 0xc8, URZ ;  /* 0x000000c80a147890 */ /* 0x000fe4000fffe0ff */
[----:B------:R4:W-:Y:S01]  /*33130*/  UTCHMMA tmem[UR73], gdesc[UR62], tmem[UR10], tmem[UR60], idesc[UR61], UPT ;  /* 0x00ff3c3e490079ea */ /* 0x0009e2000b80000a */
[----:B------:R-:W-:Y:S02]  /*33140*/  UIADD3 UR50, UP2, UPT, UR56, 0xc00, URZ ;  /* 0x00000c0038327890 */ /* 0x000fe4000ff5e0ff */
[----:B------:R-:W-:Y:S01]  /*33150*/  UIADD3.X UR43, UPT, UPT, UR57, URZ, URZ, UP4, !UPT ;  /* 0x000000ff392b7290 */ /* 0x000fe2000a7fe4ff */
[----:B------:R-:W-:Y:S01]  /*33160*/  UMOV UR54, 0x0 ;  /* 0x0000000000367882 */ /* 0x000fe20000000000 */
[----:B------:R-:W-:Y:S01]  /*33170*/  UMOV UR55, 0x8200910 ;  /* 0x0820091000377882 */ /* 0x000fe20000000000 */
[----:B------:R-:W-:-:S02]  /*33180*/  UIADD3 UR21, UPT, UPT, UR10, 0xd0, URZ ;  /* 0x000000d00a157890 */ /* 0x000fc4000fffe0ff */
[----:B------:R5:W-:Y:S01]  /*33190*/  UTCHMMA tmem[UR5], gdesc[UR58], tmem[UR10], tmem[UR54], idesc[UR55], UPT ;  /* 0x00ff363a050079ea */ /* 0x000be2000b80000a */
[----:B--2---:R-:W-:Y:S01]  /*331a0*/  UIADD3 UR52, UP3, UPT, UR56, 0xc02, URZ ;  /* 0x00000c0238347890 */ /* 0x004fe2000ff7e0ff */
[----:B------:R2:W-:Y:S01]  /*331b0*/  UTCHMMA tmem[UR15], gdesc[UR32], tmem[UR10], tmem[UR60], idesc[UR61], UPT ;  /* 0x00ff3c200f0079ea */ /* 0x0005e2000b80000a */
[----:B------:R-:W-:Y:S01]  /*331c0*/  UIADD3.X UR45, UPT, UPT, UR57, URZ, URZ, UP5, !UPT ;  /* 0x000000ff392d7290 */ /* 0x000fe2000affe4ff */
[----:B------:R2:W-:Y:S01]  /*331d0*/  UTCHMMA tmem[UR16], gdesc[UR34], tmem[UR10], tmem[UR68], idesc[UR69], UPT ;  /* 0x00ff4422100079ea */ /* 0x0005e2000b80000a */
[----:B------:R-:W-:Y:S02]  /*331e0*/  UIADD3 UR66, UPT, UPT, UR10, 0xd8, URZ ;  /* 0x000000d80a427890 */ /* 0x000fe4000fffe0ff */
[----:B------:R2:W-:Y:S01]  /*331f0*/  UTCHMMA tmem[UR17], gdesc[UR36], tmem[UR10], tmem[UR54], idesc[UR55], UPT ;  /* 0x00ff3624110079ea */ /* 0x0005e2000b80000a */
[----:B------:R-:W-:Y:S02]  /*33200*/  UIADD3 UR64, UP4, UPT, UR56, 0xc04, URZ ;  /* 0x00000c0438407890 */ /* 0x000fe4000ff9e0ff */
[----:B---3--:R-:W-:-:S02]  /*33210*/  UIADD3.X UR47, UPT, UPT, UR57, URZ, URZ, UP6, !UPT ;  /* 0x000000ff392f7290 */ /* 0x008fc4000b7fe4ff */
[----:B------:R-:W-:Y:S02]  /*33220*/  UIADD3 UR67, UPT, UPT, UR10, 0xe0, URZ ;  /* 0x000000e00a437890 */ /* 0x000fe4000fffe0ff */
[----:B------:R-:W-:Y:S02]  /*33230*/  UIADD3.X UR49, UPT, UPT, UR57, URZ, URZ, UP1, !UPT ;  /* 0x000000ff39317290 */ /* 0x000fe40008ffe4ff */
[----:B------:R-:W-:Y:S02]  /*33240*/  UIADD3 UR70, UPT, UPT, UR10, 0xe8, URZ ;  /* 0x000000e80a467890 */ /* 0x000fe4000fffe0ff */
[----:B------:R-:W-:Y:S02]  /*33250*/  UIADD3.X UR51, UPT, UPT, UR57, URZ, URZ, UP2, !UPT ;  /* 0x000000ff39337290 */ /* 0x000fe400097fe4ff */
[----:B------:R-:W-:Y:S02]  /*33260*/  UIADD3 UR71, UPT, UPT, UR10, 0xf0, URZ ;  /* 0x000000f00a477890 */ /* 0x000fe4000fffe0ff */
[----:B------:R-:W-:Y:S01]  /*33270*/  UIADD3.X UR53, UPT, UPT, UR57, URZ, URZ, UP3, !UPT ;  /* 0x000000ff39357290 */ /* 0x000fe20009ffe4ff */
[----:B----4-:R-:W-:Y:S01]  /*33280*/  UMOV UR62, 0x0 ;  /* 0x00000000003e7882 */ /* 0x010fe20000000000 */
[----:B------:R-:W-:Y:S01]  /*33290*/  UMOV UR63, 0x8200910 ;  /* 0x08200910003f7882 */ /* 0x000fe20000000000 */
[----:B------:R-:W-:-:S02]  /*332a0*/  UIADD3 UR72, UPT, UPT, UR10, 0xf8, URZ ;  /* 0x000000f80a487890 */ /* 0x000fc4000fffe0ff */
[----:B------:R2:W-:Y:S01]  /*332b0*/  UTCHMMA tmem[UR18], gdesc[UR38], tmem[UR10], tmem[UR62], idesc[UR63], UPT ;  /* 0x00ff3e26120079ea */ /* 0x0005e2000b80000a */
[----:B------:R-:W-:Y:S01]  /*332c0*/  UIADD3.X UR65, UPT, UPT, UR57, URZ, URZ, UP4, !UPT ;  /* 0x000000ff39417290 */ /* 0x000fe2000a7fe4ff */
[----:B------:R2:W-:Y:S01]  /*332d0*/  UTCHMMA tmem[UR19], gdesc[UR40], tmem[UR10], tmem[UR60], idesc[UR61], UPT ;  /* 0x00ff3c28130079ea */ /* 0x0005e2000b80000a */
        /* <DEDUP_REMOVED lines=13> */
[----:B-----5:R-:W-:Y:S01]  /*333b0*/  UMOV UR5, URZ ;  /* 0x000000ff00057c82 */ /* 0x020fe20008000000 */
[----:B------:R2:W-:Y:S01]  /*333c0*/  UTCHMMA tmem[UR67], gdesc[UR48], tmem[UR10], tmem[UR24], idesc[UR25], UPT ;  /* 0x00ff1830430079ea */ /* 0x0005e2000b80000a */
[----:B------:R-:W-:Y:S01]  /*333d0*/  UMOV UR30, 0x0 ;  /* 0x00000000001e7882 */ /* 0x000fe20000000000 */
[----:B------:R-:W-:Y:S01]  /*333e0*/  UMOV UR31, 0x8200910 ;  /* 0x08200910001f7882 */ /* 0x000fe20000000000 */
[----:B------:R2:W-:Y:S01]  /*333f0*/  UTCHMMA tmem[UR70], gdesc[UR50], tmem[UR10], tmem[UR26], idesc[UR27], UPT ;  /* 0x00ff1a32460079ea */ /* 0x0005e2000b80000a */
[----:B------:R-:W-:Y:S01]  /*33400*/  UMOV UR56, UR4 ;  /* 0x0000000400387c82 */ /* 0x000fe20008000000 */
[----:B------:R2:W-:Y:S01]  /*33410*/  UTCHMMA tmem[UR71], gdesc[UR52], tmem[UR10], tmem[UR28], idesc[UR29], UPT ;  /* 0x00ff1c34470079ea */ /* 0x0005e2000b80000a */
[----:B------:R2:W-:Y:S01]  /*33420*/  UTCHMMA tmem[UR72], gdesc[UR64], tmem[UR10], tmem[UR30], idesc[UR31], UPT ;  /* 0x00ff1e40480079ea */ /* 0x0005e2000b80000a */
[----:B------:R2:W-:Y:S01]  /*33430*/  UTCBAR [UR56], URZ ;  /* 0x000000ff380073e9 */ /* 0x0005e200080000ff */
[----:B------:R-:W-:Y:S01]  /*33440*/  NOP ;  /* 0x0000000000007918 */ /* 0x000fe20000000000 */
.L_x_10:
[----:B-1----:R-:W1:Y:S01]  /*33450*/  LDC R4, c[0x0][0x3a0] ;  /* 0x0000e800ff047b82 */ /* 0x002e620000000800 */
[----:B------:R-:W3:Y:S07]  /*33460*/  LDL.LU R9, [R1] ;  /* 0x0000000001097983 */ /* 0x000eee0000300800 */
[----:B------:R-:W4:Y:S08]  /*33470*/  LDC R11, c[0x0][0x3a0] ;  /* 0x0000e800ff0b7b82 */ /* 0x000f300000000800 */
[----:B------:R-:W-:Y:S01]  /*33480*/  BAR.SYNC.DEFER_BLOCKING 0x0 ;  /* 0x0000000000007b1d */ /* 0x000fe20000010000 */
[----:B------:R-:W-:-:S05]  /*33490*/  IADD3 R136, P6, PT, R136, R2, RZ ;  /* 0x0000000288887210 */ /* 0x000fca0007fde0ff */
[----:B------:R-:W5:Y:S01]  /*334a0*/  LDL.LU R14, [R1+0x4] ;  /* 0x00000400010e7983 */ /* 0x000f620000300800 */
[----:B-1----:R-:W-:Y:S02]  /*334b0*/  VIADD R4, R4, 0x7f ;  /* 0x0000007f04047836 */ /* 0x002fe40000000000 */
[----:B----4-:R-:W-:-:S03]  /*334c0*/  VIADD R11, R11, 0xfffffc80 ;  /* 0xfffffc800b0b7836 */ /* 0x010fc60000000000 */
[----:B------:R-:W-:Y:S01]  /*334d0*/  SHF.R.S32.HI R5, RZ, 0x1f, R4 ;  /* 0x0000001fff057819 */ /* 0x000fe20000011404 */
[----:B------:R-:W4:Y:S03]  /*334e0*/  LDL.LU R12, [R1+0x8] ;  /* 0x00000800010c7983 */ /* 0x000f260000300800 */
[----:B------:R-:W-:Y:S01]  /*334f0*/  LEA.HI R5, R5, R4, RZ, 0x7 ;  /* 0x0000000405057211 */ /* 0x000fe200078f38ff */
[----:B------:R-:W-:Y:S01]  /*33500*/  IMAD R4, R250, -0x80, R11 ;  /* 0xffffff80fa047824 */ /* 0x000fe200078e020b */
[----:B------:R-:W-:Y:S01]  /*33510*/  IADD3.X R137, PT, PT, R137, R0, RZ, P6, !PT ;  /* 0x0000000089897210 */ /* 0x000fe200037fe4ff */
[----:B--2---:R-:W2:Y:S01]  /*33520*/  LDL.LU R10, [R1+0xc] ;  /* 0x00000c00010a7983 */ /* 0x004ea20000300800 */
[----:B------:R-:W-:Y:S02]  /*33530*/  SHF.R.S32.HI R5, RZ, 0x7, R5 ;  /* 0x00000007ff057819 */ /* 0x000fe40000011405 */
[----:B------:R-:W-:-:S02]  /*33540*/  ISETP.GT.AND P4, PT, R4, RZ, PT ;  /* 0x000000ff0400720c */ /* 0x000fc40003f84270 */
[----:B------:R-:W-:Y:S01]  /*33550*/  ISETP.GT.AND P5, PT, R4, 0x1, PT ;  /* 0x000000010400780c */ /* 0x000fe20003fa4270 */
[----:B------:R-:W-:Y:S01]  /*33560*/  VIADD R5, R5, 0xfffffff9 ;  /* 0xfffffff905057836 */ /* 0x000fe20000000000 */
[----:B------:R-:W-:Y:S02]  /*33570*/  SEL R6, RZ, 0x4, !P4 ;  /* 0x00000004ff067807 */ /* 0x000fe40006000000 */
[----:B------:R-:W-:Y:S01]  /*33580*/  IADD3 R138, P6, PT, R138, R2, RZ ;  /* 0x000000028a8a7210 */ /* 0x000fe20007fde0ff */
[----:B------:R-:W-:Y:S01]  /*33590*/  IMAD.MOV.U32 R7, RZ, RZ, R137 ;  /* 0x000000ffff077224 */ /* 0x000fe200078e0089 */
[----:B------:R-:W-:Y:S01]  /*335a0*/  ISETP.GE.AND P2, PT, R250, R5, PT ;  /* 0x00000005fa00720c */ /* 0x000fe20003f46270 */
[----:B------:R-:W2:Y:S01]  /*335b0*/  LDL.LU R8, [R1+0x10] ;  /* 0x0000100001087983 */ /* 0x000ea20000300800 */
[----:B------:R-:W-:Y:S02]  /*335c0*/  SEL R5, RZ, 0x4, !P5 ;  /* 0x00000004ff057807 */ /* 0x000fe40006800000 */
[----:B------:R-:W-:-:S02]  /*335d0*/  SEL R6, R6, RZ, !P2 ;  /* 0x000000ff06067207 */ /* 0x000fc40005000000 */
[----:B------:R-:W-:Y:S02]  /*335e0*/  SEL R5, R5, RZ, !P2 ;  /* 0x000000ff05057207 */ /* 0x000fe40005000000 */
[----:B------:R-:W-:Y:S02]  /*335f0*/  ISETP.NE.U32.AND P5, PT, R6, RZ, PT ;  /* 0x000000ff0600720c */ /* 0x000fe40003fa5070 */
[----:B------:R-:W-:Y:S01]  /*33600*/  ISETP.NE.U32.AND P4, PT, R5, RZ, PT ;  /* 0x000000ff0500720c */ /* 0x000fe20003f85070 */
[----:B------:R-:W-:Y:S02]  /*33610*/  IMAD.MOV.U32 R6, RZ, RZ, R136 ;  /* 0x000000ffff067224 */ /* 0x000fe400078e0088 */
[----:B------:R-:W-:-:S08]  /*33620*/  IMAD.X R139, R139, 0x1, R0, P6 ;  /* 0x000000018b8b7824 */ /* 0x000fd000030e0600 */
[----:B------:R-:W-:Y:S01]  /*33630*/  @!PT LDS RZ, [RZ] ;  /* 0x00000000fffff984 */ /* 0x000fe20000000800 */
[----:B------:R-:W-:Y:S01]  /*33640*/  @!PT LDS RZ, [RZ] ;  /* 0x00000000fffff984 */ /* 0x000fe20000000800 */
[----:B------:R-:W-:Y:S01]  /*33650*/  @!PT LDS RZ, [RZ] ;  /* 0x00000000fffff984 */ /* 0x000fe20000000800 */
[----:B------:R1:W-:Y:S02]  /*33660*/  LDGSTS.E [R249+0x70000], desc[UR22][R6.64], P5 ;  /* 0x7000000006f97fae */ /* 0x0003e4000a9a1016 */
[----:B-1----:R-:W-:Y:S01]  /*33670*/  MOV R6, R138 ;  /* 0x0000008a00067202 */ /* 0x002fe20000000f00 */
[----:B------:R-:W-:-:S05]  /*33680*/  IMAD.MOV.U32 R7, RZ, RZ, R139 ;  /* 0x000000ffff077224 */ /* 0x000fca00078e008b */
[----:B------:R1:W-:Y:S01]  /*33690*/  LDGSTS.E [R249+0x70004], desc[UR22][R6.64], P4 ;  /* 0x7000400006f97fae */ /* 0x0003e2000a1a1016 */
[C---:B------:R-:W-:Y:S02]  /*336a0*/  ISETP.GT.AND P4, PT, R4.reuse, 0x2, PT ;  /* 0x000000020400780c */ /* 0x040fe40003f84270 */
[----:B------:R-:W-:Y:S02]  /*336b0*/  ISETP.GT.AND P5, PT, R4, 0x3, PT ;  /* 0x000000030400780c */ /* 0x000fe40003fa4270 */
[----:B------:R-:W-:Y:S02]  /*336c0*/  IADD3 R251, P6, PT, R251, R2, RZ ;  /* 0x00000002fbfb7210 */ /* 0x000fe40007fde0ff */
[----:B-1----:R-:W-:Y:S02]  /*336d0*/  SEL R6, RZ, 0x4, !P4 ;  /* 0x00000004ff067807 */ /* 0x002fe40006000000 */
[----:B------:R-:W-:Y:S02]  /*336e0*/  SEL R5, RZ, 0x4, !P5 ;  /* 0x00000004ff057807 */ /* 0x000fe40006800000 */
[----:B------:R-:W-:-:S02]  /*336f0*/  SEL R6, R6, RZ, !P2 ;  /* 0x000000ff06067207 */ /* 0x000fc40005000000 */
[----:B------:R-:W-:Y:S02]  /*33700*/  SEL R5, R5, RZ, !P2 ;  /* 0x000000ff05057207 */ /* 0x000fe40005000000 */
[----:B------:R-:W-:Y:S01]  /*33710*/  ISETP.NE.U32.AND P5, PT, R6, RZ, PT ;  /* 0x000000ff0600720c */ /* 0x000fe20003fa5070 */
[----:B------:R-:W-:Y:S01]  /*33720*/  IMAD.X R140, R140, 0x1, R0, P6 ;  /* 0x000000018c8c7824 */ /* 0x000fe200030e0600 */
[----:B------:R-:W-:Y:S02]  /*33730*/  IADD3 R141, P6, PT, R141, R2, RZ ;  /* 0x000000028d8d7210 */ /* 0x000fe40007fde0ff */
[----:B------:R-:W-:Y:S01]  /*33740*/  ISETP.NE.U32.AND P4, PT, R5, RZ, PT ;  /* 0x000000ff0500720c */ /* 0x000fe20003f85070 */
[----:B------:R-:W-:Y:S01]  /*33750*/  IMAD.MOV.U32 R7, RZ, RZ, R140 ;  /* 0x000000ffff077224 */ /* 0x000fe200078e008c */
[----:B------:R-:W-:Y:S01]  /*33760*/  MOV R6, R251 ;  /* 0x000000fb00067202 */ /* 0x000fe20000000f00 */
[----:B------:R-:W-:-:S06]  /*33770*/  IMAD.X R142, R142, 0x1, R0, P6 ;  /* 0x000000018e8e7824 */ /* 0x000fcc00030e0600 */
[----:B------:R1:W-:Y:S02]  /*33780*/  LDGSTS.E [R249+0x70008], desc[UR22][R6.64], P5 ;  /* 0x7000800006f97fae */ /* 0x0003e4000a9a1016 */
[----:B-1----:R-:W-:Y:S02]  /*33790*/  IMAD.MOV.U32 R6, RZ, RZ, R141 ;  /* 0x000000ffff067224 */ /* 0x002fe400078e008d */
        /* <DEDUP_REMOVED lines=9> */
[----:B------:R-:W-:Y:S02]  /*33830*/  ISETP.NE.U32.AND P5, PT, R6, RZ, PT ;  /* 0x000000ff0600720c */ /* 0x000fe40003fa5070 */
[----:B------:R-:W-:Y:S02]  /*33840*/  IADD3.X R144, PT, PT, R144, R0, RZ, P6, !PT ;  /* 0x0000000090907210 */ /* 0x000fe400037fe4ff */
[----:B------:R-:W-:Y:S02]  /*33850*/  IADD3 R145, P6, PT, R145, R2, RZ ;  /* 0x0000000291917210 */ /* 0x000fe40007fde0ff */
[----:B------:R-:W-:Y:S01]  /*33860*/  ISETP.NE.U32.AND P4, PT, R5, RZ, PT ;  /* 0x000000ff0500720c */ /* 0x000fe20003f85070 */
[----:B------:R-:W-:Y:S02]  /*33870*/  IMAD.MOV.U32 R6, RZ, RZ, R143 ;  /* 0x000000ffff067224 */ /* 0x000fe400078e008f */
[----:B------:R-:W-:-:S02]  /*33880*/  IMAD.MOV.U32 R7, RZ, RZ, R144 ;  /* 0x000000ffff077224 */ /* 0x000fc400078e0090 */
[----:B------:R-:W-:-:S03]  /*33890*/  IMAD.X R146, R146, 0x1, R0, P6 ;  /* 0x0000000192927824 */ /* 0x000fc600030e0600 */
        /* <DEDUP_REMOVED lines=457> */
[----:B-1----:R-:W-:-:S04]  /*35530*/  SEL R6, RZ, 0x4, !P4 ;  /* 0x00000004ff067807 */ /* 0x002fc80006000000 */
[----:B------:R-:W-:Y:S02]  /*35540*/  SEL R6, R6, RZ, !P2 ;  /* 0x000000ff06067207 */ /* 0x000fe40005000000 */
[----:B------:R-:W-:Y:S02]  /*35550*/  SEL R5, RZ, 0x4, !P5 ;  /* 0x00000004ff057807 */ /* 0x000fe40006800000 */
[----:B------:R-:W-:Y:S02]  /*35560*/  ISETP.NE.U32.AND P5, PT, R6, RZ, PT ;  /* 0x000000ff0600720c */ /* 0x000fe40003fa5070 */
[----:B------:R-:W-:Y:S02]  /*35570*/  IADD3.X R248, PT, PT, R248, R0, RZ, P6, !PT ;  /* 0x00000000f8f87210 */ /* 0x000fe400037fe4ff */
[----:B---3--:R-:W-:Y:S01]  /*35580*/  IADD3 R9, P6, PT, R9, R2, RZ ;  /* 0x0000000209097210 */ /* 0x008fe20007fde0ff */
[----:B------:R-:W-:Y:S02]  /*35590*/  IMAD.MOV.U32 R6, RZ, RZ, R247 ;  /* 0x000000ffff067224 */ /* 0x000fe400078e00f7 */
[----:B------:R-:W-:-:S02]  /*355a0*/  IMAD.MOV.U32 R7, RZ, RZ, R248 ;  /* 0x000000ffff077224 */ /* 0x000fc400078e00f8 */
[----:B------:R1:W-:Y:S04]  /*355b0*/  STL [R1], R9 ;  /* 0x0000000901007387 */ /* 0x0003e80000100800 */
[----:B------:R-:W3:Y:S04]  /*355c0*/  LDL.LU R16, [R1+0x14] ;  /* 0x0000140001107983 */ /* 0x000ee80000300800 */
[----:B------:R-:W3:Y:S04]  /*355d0*/  LDL.LU R15, [R1+0x18] ;  /* 0x00001800010f7983 */ /* 0x000ee80000300800 */
[----:B------:R1:W-:Y:S04]  /*355e0*/  LDGSTS.E [R249+0x700e0], desc[UR22][R6.64], P5 ;  /* 0x700e000006f97fae */ /* 0x0003e8000a9a1016 */
[----:B------:R-:W3:Y:S01]  /*355f0*/  LDL.LU R13, [R1+0x1c] ;  /* 0x00001c00010d7983 */ /* 0x000ee20000300800 */
[----:B-1----:R-:W-:-:S03]  /*35600*/  MOV R6, R9 ;  /* 0x0000000900067202 */ /* 0x002fc60000000f00 */
[----:B------:R-:W3:Y:S01]  /*35610*/  LDL.LU R9, [R1+0x20] ;  /* 0x0000200001097983 */ /* 0x000ee20000300800 */
[----:B------:R-:W-:-:S04]  /*35620*/  SEL R5, R5, RZ, !P2 ;  /* 0x000000ff05057207 */ /* 0x000fc80005000000 */
[----:B------:R-:W-:Y:S01]  /*35630*/  ISETP.NE.U32.AND P4, PT, R5, RZ, PT ;  /* 0x000000ff0500720c */ /* 0x000fe20003f85070 */
[----:B------:R-:W-:-:S04]  /*35640*/  IMAD.X R252, R252, 0x1, R0, P6 ;  /* 0x00000001fcfc7824 */ /* 0x000fc800030e0600 */
[----:B------:R-:W-:Y:S01]  /*35650*/  IMAD.MOV.U32 R7, RZ, RZ, R252 ;  /* 0x000000ffff077224 */ /* 0x000fe200078e00fc */
[----:B----4-:R-:W-:-:S07]  /*35660*/  IADD3 R12, P6, PT, R12, R2, RZ ;  /* 0x000000020c0c7210 */ /* 0x010fce0007fde0ff */
[----:B------:R1:W-:Y:S01]  /*35670*/  LDGSTS.E [R249+0x700e4], desc[UR22][R6.64], P4 ;  /* 0x700e400006f97fae */ /* 0x0003e2000a1a1016 */
[C---:B------:R-:W-:Y:S02]  /*35680*/  ISETP.GT.AND P4, PT, R4.reuse, 0x3a, PT ;  /* 0x0000003a0400780c */ /* 0x040fe40003f84270 */
[----:B------:R-:W-:Y:S01]  /*35690*/  ISETP.GT.AND P5, PT, R4, 0x3b, PT ;  /* 0x0000003b0400780c */ /* 0x000fe20003fa4270 */
[----:B-----5:R-:W-:Y:S01]  /*356a0*/  IMAD.X R14, R14, 0x1, R0, P6 ;  /* 0x000000010e0e7824 */ /* 0x020fe200030e0600 */
[----:B--2---:R-:W-:Y:S02]  /*356b0*/  IADD3 R8, P6, PT, R8, R2, RZ ;  /* 0x0000000208087210 */ /* 0x004fe40007fde0ff */
[----:B-1----:R-:W-:-:S04]  /*356c0*/  SEL R6, RZ, 0x4, !P4 ;  /* 0x00000004ff067807 */ /* 0x002fc80006000000 */
[----:B------:R-:W-:Y:S02]  /*356d0*/  SEL R6, R6, RZ, !P2 ;  /* 0x000000ff06067207 */ /* 0x000fe40005000000 */
[----:B------:R-:W-:Y:S02]  /*356e0*/  SEL R5, RZ, 0x4, !P5 ;  /* 0x00000004ff057807 */ /* 0x000fe40006800000 */
[----:B------:R-:W-:Y:S01]  /*356f0*/  ISETP.NE.U32.AND P5, PT, R6, RZ, PT ;  /* 0x000000ff0600720c */ /* 0x000fe20003fa5070 */
[----:B------:R-:W-:Y:S01]  /*35700*/  IMAD.X R10, R10, 0x1, R0, P6 ;  /* 0x000000010a0a7824 */ /* 0x000fe200030e0600 */
[----:B------:R-:W-:Y:S01]  /*35710*/  STL [R1+0x8], R12 ;  /* 0x0000080c01007387 */ /* 0x000fe20000100800 */
[----:B------:R-:W-:Y:S01]  /*35720*/  MOV R6, R12 ;  /* 0x0000000c00067202 */ /* 0x000fe20000000f00 */
[----:B------:R-:W-:Y:S02]  /*35730*/  IMAD.MOV.U32 R7, RZ, RZ, R14 ;  /* 0x000000ffff077224 */ /* 0x000fe400078e000e */
[----:B------:R1:W-:Y:S04]  /*35740*/  STL [R1+0x4], R14 ;  /* 0x0000040e01007387 */ /* 0x0003e80000100800 */
[----:B------:R-:W-:Y:S04]  /*35750*/  STL [R1+0x10], R8 ;  /* 0x0000100801007387 */ /* 0x000fe80000100800 */
[----:B------:R2:W-:Y:S04]  /*35760*/  STL [R1+0xc], R10 ;  /* 0x00000c0a01007387 */ /* 0x0005e80000100800 */
[----:B-1----:R-:W4:Y:S04]  /*35770*/  LDL.LU R14, [R1+0x24] ;  /* 0x00002400010e7983 */ /* 0x002f280000300800 */
[----:B------:R-:W5:Y:S04]  /*35780*/  LDL.LU R12, [R1+0x28] ;  /* 0x00002800010c7983 */ /* 0x000f680000300800 */
[----:B------:R1:W-:Y:S01]  /*35790*/  LDGSTS.E [R249+0x700e8], desc[UR22][R6.64], P5 ;  /* 0x700e800006f97fae */ /* 0x0003e2000a9a1016 */
[----:B------:R-:W-:Y:S01]  /*357a0*/  SEL R5, R5, RZ, !P2 ;  /* 0x000000ff05057207 */ /* 0x000fe20005000000 */
[----:B-1----:R-:W-:-:S02]  /*357b0*/  IMAD.MOV.U32 R7, RZ, RZ, R10 ;  /* 0x000000ffff077224 */ /* 0x002fc400078e000a */
[----:B------:R-:W-:Y:S01]  /*357c0*/  IMAD.MOV.U32 R6, RZ, RZ, R8 ;  /* 0x000000ffff067224 */ /* 0x000fe200078e0008 */
[----:B--2---:R-:W2:Y:S04]  /*357d0*/  LDL.LU R10, [R1+0x2c] ;  /* 0x00002c00010a7983 */ /* 0x004ea80000300800 */
[----:B------:R-:W2:Y:S01]  /*357e0*/  LDL.LU R8, [R1+0x30] ;  /* 0x0000300001087983 */ /* 0x000ea20000300800 */
[----:B------:R-:W-:Y:S02]  /*357f0*/  ISETP.NE.U32.AND P4, PT, R5, RZ, PT ;  /* 0x000000ff0500720c */ /* 0x000fe40003f85070 */
[----:B------:R-:W-:-:S11]  /*35800*/  ISETP.GT.AND P5, PT, R4, 0x3d, PT ;  /* 0x0000003d0400780c */ /* 0x000fd60003fa4270 */
[----:B------:R1:W-:Y:S01]  /*35810*/  LDGSTS.E [R249+0x700ec], desc[UR22][R6.64], P4 ;  /* 0x700ec00006f97fae */ /* 0x0003e2000a1a1016 */
[----:B------:R-:W-:Y:S02]  /*35820*/  ISETP.GT.AND P4, PT, R4, 0x3c, PT ;  /* 0x0000003c0400780c */ /* 0x000fe40003f84270 */
[----:B------:R-:W-:Y:S02]  /*35830*/  SEL R5, RZ, 0x4, !P5 ;  /* 0x00000004ff057807 */ /* 0x000fe40006800000 */
[----:B-1----:R-:W-:-:S04]  /*35840*/  SEL R6, RZ, 0x4, !P4 ;  /* 0x00000004ff067807 */ /* 0x002fc80006000000 */
[----:B------:R-:W-:-:S04]  /*35850*/  SEL R6, R6, RZ, !P2 ;  /* 0x000000ff06067207 */ /* 0x000fc80005000000 */
[----:B------:R-:W-:Y:S02]  /*35860*/  ISETP.NE.U32.AND P5, PT, R6, RZ, PT ;  /* 0x000000ff0600720c */ /* 0x000fe40003fa5070 */
[----:B---3--:R-:W-:-:S04]  /*35870*/  IADD3 R15, P6, PT, R15, R2, RZ ;  /* 0x000000020f0f7210 */ /* 0x008fc80007fde0ff */
[----:B------:R-:W-:Y:S01]  /*35880*/  IADD3.X R16, PT, PT, R16, R0, RZ, P6, !PT ;  /* 0x0000000010107210 */ /* 0x000fe200037fe4ff */
[----:B------:R-:W-:Y:S01]  /*35890*/  STL [R1+0x18], R15 ;  /* 0x0000180f01007387 */ /* 0x000fe20000100800 */
[----:B------:R-:W-:-:S03]  /*358a0*/  IMAD.MOV.U32 R6, RZ, RZ, R15 ;  /* 0x000000ffff067224 */ /* 0x000fc600078e000f */
[----:B------:R1:W-:Y:S01]  /*358b0*/  STL [R1+0x14], R16 ;  /* 0x0000141001007387 */ /* 0x0003e20000100800 */
[----:B------:R-:W-:Y:S01]  /*358c0*/  IADD3 R9, P6, PT, R9, R2, RZ ;  /* 0x0000000209097210 */ /* 0x000fe20007fde0ff */
[----:B------:R-:W-:-:S04]  /*358d0*/  IMAD.MOV.U32 R7, RZ, RZ, R16 ;  /* 0x000000ffff077224 */ /* 0x000fc800078e0010 */
[----:B------:R-:W-:Y:S01]  /*358e0*/  IMAD.X R13, R13, 0x1, R0, P6 ;  /* 0x000000010d0d7824 */ /* 0x000fe200030e0600 */
[----:B------:R-:W-:Y:S04]  /*358f0*/  STL [R1+0x20], R9 ;  /* 0x0000200901007387 */ /* 0x000fe80000100800 */
[----:B------:R3:W-:Y:S04]  /*35900*/  STL [R1+0x1c], R13 ;  /* 0x00001c0d01007387 */ /* 0x0007e80000100800 */
[----:B-1----:R-:W2:Y:S04]  /*35910*/  LDL.LU R16, [R1+0x34] ;  /* 0x0000340001107983 */ /* 0x002ea80000300800 */
[----:B------:R-:W2:Y:S04]  /*35920*/  LDL.LU R15, [R1+0x38] ;  /* 0x00003800010f7983 */ /* 0x000ea80000300800 */
[----:B------:R1:W-:Y:S02]  /*35930*/  LDGSTS.E [R249+0x700f0], desc[UR22][R6.64], P5 ;  /* 0x700f000006f97fae */ /* 0x0003e4000a9a1016 */
[----:B-1----:R-:W-:Y:S01]  /*35940*/  IMAD.MOV.U32 R7, RZ, RZ, R13 ;  /* 0x000000ffff077224 */ /* 0x002fe200078e000d */
[----:B------:R-:W-:Y:S01]  /*35950*/  MOV R6, R9 ;  /* 0x0000000900067202 */ /* 0x000fe20000000f00 */
[----:B---3--:R-:W3:Y:S04]  /*35960*/  LDL.LU R13, [R1+0x3c] ;  /* 0x00003c00010d7983 */ /* 0x008ee80000300800 */
[----:B------:R-:W3:Y:S01]  /*35970*/  LDL.LU R9, [R1+0x40] ;  /* 0x0000400001097983 */ /* 0x000ee20000300800 */
[----:B------:R-:W-:-:S04]  /*35980*/  SEL R5, R5, RZ, !P2 ;  /* 0x000000ff05057207 */ /* 0x000fc80005000000 */
[----:B------:R-:W-:Y:S02]  /*35990*/  ISETP.NE.U32.AND P4, PT, R5, RZ, PT ;  /* 0x000000ff0500720c */ /* 0x000fe40003f85070 */
[----:B------:R-:W-:-:S11]  /*359a0*/  ISETP.GT.AND P5, PT, R4, 0x3f, PT ;  /* 0x0000003f0400780c */ /* 0x000fd60003fa4270 */
[----:B------:R1:W-:Y:S01]  /*359b0*/  LDGSTS.E [R249+0x700f4], desc[UR22][R6.64], P4 ;  /* 0x700f400006f97fae */ /* 0x0003e2000a1a1016 */
[----:B------:R-:W-:Y:S02]  /*359c0*/  ISETP.GT.AND P4, PT, R4, 0x3e, PT ;  /* 0x0000003e0400780c */ /* 0x000fe40003f84270 */
[----:B-----5:R-:W-:Y:S02]  /*359d0*/  IADD3 R12, P6, PT, R12, R2, RZ ;  /* 0x000000020c0c7210 */ /* 0x020fe40007fde0ff */
[----:B------:R-:W-:Y:S02]  /*359e0*/  SEL R5, RZ, 0x4, !P5 ;  /* 0x00000004ff057807 */ /* 0x000fe40006800000 */
[----:B-1----:R-:W-:Y:S01]  /*359f0*/  SEL R6, RZ, 0x4, !P4 ;  /* 0x00000004ff067807 */ /* 0x002fe20006000000 */
[----:B----4-:R-:W-:-:S03]  /*35a00*/  IMAD.X R14, R14, 0x1, R0, P6 ;  /* 0x000000010e0e7824 */ /* 0x010fc600030e0600 */
[----:B------:R-:W-:-:S04]  /*35a10*/  SEL R6, R6, RZ, !P2 ;  /* 0x000000ff06067207 */ /* 0x000fc80005000000 */
[----:B------:R-:W-:Y:S02]  /*35a20*/  ISETP.NE.U32.AND P5, PT, R6, RZ, PT ;  /* 0x000000ff0600720c */ /* 0x000fe40003fa5070 */
[----:B--2---:R-:W-:Y:S01]  /*35a30*/  IADD3 R8, P6, PT, R8, R2, RZ ;  /* 0x0000000208087210 */ /* 0x004fe20007fde0ff */
[----:B------:R-:W-:Y:S04]  /*35a40*/  STL [R1+0x28], R12 ;  /* 0x0000280c01007387 */ /* 0x000fe80000100800 */
[----:B------:R-:W-:Y:S01]  /*35a50*/  IMAD.X R10, R10, 0x1, R0, P6 ;  /* 0x000000010a0a7824 */ /* 0x000fe200030e0600 */
[----:B------:R1:W-:Y:S01]  /*35a60*/  STL [R1+0x24], R14 ;  /* 0x0000240e01007387 */ /* 0x0003e20000100800 */
[----:B------:R-:W-:Y:S01]  /*35a70*/  MOV R6, R12 ;  /* 0x0000000c00067202 */ /* 0x000fe20000000f00 */
[----:B------:R-:W-:-:S02]  /*35a80*/  IMAD.MOV.U32 R7, RZ, RZ, R14 ;  /* 0x000000ffff077224 */ /* 0x000fc400078e000e */
        /* <DEDUP_REMOVED lines=18> */
[----:B------:R-:W-:-:S04]  /*35bb0*/  IADD3 R15, P6, PT, R15, R2, RZ ;  /* 0x000000020f0f7210 */ /* 0x000fc80007fde0ff */
[----:B------:R-:W-:Y:S01]  /*35bc0*/  IADD3.X R16, PT, PT, R16, R0, RZ, P6, !PT ;  /* 0x0000000010107210 */ /* 0x000fe200037fe4ff */
[----:B------:R-:W-:Y:S01]  /*35bd0*/  STL [R1+0x38], R15 ;  /* 0x0000380f01007387 */ /* 0x000fe20000100800 */
[----:B------:R-:W-:-:S03]  /*35be0*/  IMAD.MOV.U32 R6, RZ, RZ, R15 ;  /* 0x000000ffff067224 */ /* 0x000fc600078e000f */
[----:B------:R1:W-:Y:S01]  /*35bf0*/  STL [R1+0x34], R16 ;  /* 0x0000341001007387 */ /* 0x0003e20000100800 */
[----:B------:R-:W-:-:S05]  /*35c00*/  IMAD.MOV.U32 R7, RZ, RZ, R16 ;  /* 0x000000ffff077224 */ /* 0x000fca00078e0010 */
[----:B------:R1:W-:Y:S01]  /*35c10*/  LDGSTS.E [R249+0x70100], desc[UR22][R6.64], P5 ;  /* 0x7010000006f97fae */ /* 0x0003e2000a9a1016 */
[----:B---3--:R-:W-:-:S05]  /*35c20*/  IADD3 R9, P6, PT, R9, R2, RZ ;  /* 0x0000000209097210 */ /* 0x008fca0007fde0ff */
[----:B------:R-:W-:Y:S01]  /*35c30*/  IMAD.X R13, R13, 0x1, R0, P6 ;  /* 0x000000010d0d7824 */ /* 0x000fe200030e0600 */
[----:B------:R-:W-:Y:S04]  /*35c40*/  STL [R1+0x40], R9 ;  /* 0x0000400901007387 */ /* 0x000fe80000100800 */
[----:B------:R3:W-:Y:S04]  /*35c50*/  STL [R1+0x3c], R13 ;  /* 0x00003c0d01007387 */ /* 0x0007e80000100800 */
[----:B-1----:R-:W2:Y:S01]  /*35c60*/  LDL.LU R16, [R1+0x54] ;  /* 0x0000540001107983 */ /* 0x002ea20000300800 */
[----:B------:R-:W-:-:S03]  /*35c70*/  IMAD.MOV.U32 R7, RZ, RZ, R13 ;  /* 0x000000ffff077224 */ /* 0x000fc600078e000d */
[----:B------:R-:W2:Y:S01]  /*35c80*/  LDL.LU R15, [R1+0x58] ;  /* 0x00005800010f7983 */ /* 0x000ea20000300800 */
[----:B------:R-:W-:-:S03]  /*35c90*/  MOV R6, R9 ;  /* 0x0000000900067202 */ /* 0x000fc60000000f00 */
[----:B---3--:R-:W3:Y:S04]  /*35ca0*/  LDL.LU R13, [R1+0x5c] ;  /* 0x00005c00010d7983 */ /* 0x008ee80000300800 */
[----:B------:R-:W3:Y:S01]  /*35cb0*/  LDL.LU R9, [R1+0x60] ;  /* 0x0000600001097983 */ /* 0x000ee20000300800 */
[----:B------:R-:W-:-:S04]  /*35cc0*/  SEL R5, R5, RZ, !P2 ;  /* 0x000000ff05057207 */ /* 0x000fc80005000000 */
[----:B------:R-:W-:Y:S02]  /*35cd0*/  ISETP.NE.U32.AND P4, PT, R5, RZ, PT ;  /* 0x000000ff0500720c */ /* 0x000fe40003f85070 */
[----:B------:R-:W-:-:S11]  /*35ce0*/  ISETP.GT.AND P5, PT, R4, 0x43, PT ;  /* 0x000000430400780c */ /* 0x000fd60003fa4270 */
[----:B------:R1:W-:Y:S01]  /*35cf0*/  LDGSTS.E [R249+0x70104], desc[UR22][R6.64], P4 ;  /* 0x7010400006f97fae */ /* 0x0003e2000a1a1016 */
[----:B------:R-:W-:Y:S02]  /*35d00*/  ISETP.GT.AND P4, PT, R4, 0x42, PT ;  /* 0x000000420400780c */ /* 0x000fe40003f84270 */
[----:B------:R-:W-:Y:S02]  /*35d10*/  SEL R5, RZ, 0x4, !P5 ;  /* 0x00000004ff057807 */ /* 0x000fe40006800000 */
[----:B-1----:R-:W-:-:S04]  /*35d20*/  SEL R6, RZ, 0x4, !P4 ;  /* 0x00000004ff067807 */ /* 0x002fc80006000000 */
[----:B------:R-:W-:Y:S02]  /*35d30*/  SEL R6, R6, RZ, !P2 ;  /* 0x000000ff06067207 */ /* 0x000fe40005000000 */
[----:B-----5:R-:W-:Y:S02]  /*35d40*/  IADD3 R12, P6, PT, R12, R2, RZ ;  /* 0x000000020c0c7210 */ /* 0x020fe40007fde0ff */
[----:B------:R-:W-:-:S03]  /*35d50*/  ISETP.NE.U32.AND P5, PT, R6, RZ, PT ;  /* 0x000000ff0600720c */ /* 0x000fc60003fa5070 */
[----:B----4-:R-:W-:Y:S01]  /*35d60*/  IMAD.X R14, R14, 0x1, R0, P6 ;  /* 0x000000010e0e7824 */ /* 0x010fe200030e0600 */
[----:B------:R-:W-:Y:S01]  /*35d70*/  STL [R1+0x48], R12 ;  /* 0x0000480c01007387 */ /* 0x000fe20000100800 */
[----:B------:R-:W-:-:S03]  /*35d80*/  MOV R6, R12 ;  /* 0x0000000c00067202 */ /* 0x000fc60000000f00 */
[----:B------:R1:W-:Y:S01]  /*35d90*/  STL [R1+0x44], R14 ;  /* 0x0000440e01007387 */ /* 0x0003e20000100800 */
[----:B------:R-:W-:-:S05]  /*35da0*/  IMAD.MOV.U32 R7, RZ, RZ, R14 ;  /* 0x000000ffff077224 */ /* 0x000fca00078e000e */
[----:B------:R4:W-:Y:S01]  /*35db0*/  LDGSTS.E [R249+0x70108], desc[UR22][R6.64], P5 ;  /* 0x7010800006f97fae */ /* 0x0009e2000a9a1016 */
[----:B--2---:R-:W-:-:S05]  /*35dc0*/  IADD3 R8, P6, PT, R8, R2, RZ ;  /* 0x0000000208087210 */ /* 0x004fca0007fde0ff */
[----:B------:R-:W-:Y:S01]  /*35dd0*/  IMAD.X R10, R10, 0x1, R0, P6 ;  /* 0x000000010a0a7824 */ /* 0x000fe200030e0600 */
[----:B------:R-:W-:Y:S04]  /*35de0*/  STL [R1+0x50], R8 ;  /* 0x0000500801007387 */ /* 0x000fe80000100800 */
[----:B------:R2:W-:Y:S04]  /*35df0*/  STL [R1+0x4c], R10 ;  /* 0x00004c0a01007387 */ /* 0x0005e80000100800 */
[----:B-1----:R-:W5:Y:S04]  /*35e00*/  LDL.LU R14, [R1+0x64] ;  /* 0x00006400010e7983 */ /* 0x002f680000300800 */
[----:B------:R-:W5:Y:S01]  /*35e10*/  LDL.LU R12, [R1+0x68] ;  /* 0x00006800010c7983 */ /* 0x000f620000300800 */
[----:B----4-:R-:W-:-:S02]  /*35e20*/  IMAD.MOV.U32 R7, RZ, RZ, R10 ;  /* 0x000000ffff077224 */ /* 0x010fc400078e000a */
[----:B------:R-:W-:Y:S01]  /*35e30*/  IMAD.MOV.U32 R6, RZ, RZ, R8 ;  /* 0x000000ffff067224 */ /* 0x000fe200078e0008 */
[----:B--2---:R-:W2:Y:S04]  /*35e40*/  LDL.LU R10, [R1+0x6c] ;  /* 0x00006c00010a7983 */ /* 0x004ea80000300800 */
[----:B------:R-:W4:Y:S01]  /*35e50*/  LDL.LU R8, [R1+0x70] ;  /* 0x0000700001087983 */ /* 0x000f220000300800 */
[----:B------:R-:W-:-:S04]  /*35e60*/  SEL R5, R5, RZ, !P2 ;  /* 0x000000ff05057207 */ /* 0x000fc80005000000 */
        /* <DEDUP_REMOVED lines=9> */
[----:B------:R-:W-:Y:S02]  /*35f00*/  IADD3.X R16, PT, PT, R16, R0, RZ, P6, !PT ;  /* 0x0000000010107210 */ /* 0x000fe400037fe4ff */
[----:B---3--:R-:W-:Y:S01]  /*35f10*/  IADD3 R9, P6, PT, R9, R2, RZ ;  /* 0x0000000209097210 */ /* 0x008fe20007fde0ff */
[----:B------:R-:W-:Y:S04]  /*35f20*/  STL [R1+0x58], R15 ;  /* 0x0000580f01007387 */ /* 0x000fe80000100800 */
[----:B------:R-:W-:Y:S01]  /*35f30*/  IMAD.X R13, R13, 0x1, R0, P6 ;  /* 0x000000010d0d7824 */ /* 0x000fe200030e0600 */
[----:B------:R1:W-:Y:S01]  /*35f40*/  STL [R1+0x54], R16 ;  /* 0x0000541001007387 */ /* 0x0003e20000100800 */
[----:B------:R-:W-:Y:S02]  /*35f50*/  IMAD.MOV.U32 R6, RZ, RZ, R15 ;  /* 0x000000ffff067224 */ /* 0x000fe400078e000f */
[----:B------:R-:W-:Y:S01]  /*35f60*/  IMAD.MOV.U32 R7, RZ, RZ, R16 ;  /* 0x000000ffff077224 */ /* 0x000fe200078e0010 */
        /* <DEDUP_REMOVED lines=15> */
[----:B-1----:R-:W-:Y:S02]  /*36060*/  SEL R6, RZ, 0x4, !P4 ;  /* 0x00000004ff067807 */ /* 0x002fe40006000000 */
[----:B-----5:R-:W-:Y:S02]  /*36070*/  IADD3 R12, P6, PT, R12, R2, RZ ;  /* 0x000000020c0c7210 */ /* 0x020fe40007fde0ff */
[----:B------:R-:W-:-:S03]  /*36080*/  SEL R6, R6, RZ, !P2 ;  /* 0x000000ff06067207 */ /* 0x000fc60005000000 */
[--C-:B------:R-:W-:Y:S01]  /*36090*/  IMAD.X R14, R14, 0x1, R0.reuse, P6 ;  /* 0x000000010e0e7824 */ /* 0x100fe200030e0600 */
[----:B------:R-:W-:Y:S02]  /*360a0*/  ISETP.NE.U32.AND P5, PT, R6, RZ, PT ;  /* 0x000000ff0600720c */ /* 0x000fe40003fa5070 */
[----:B----4-:R-:W-:Y:S01]  /*360b0*/  IADD3 R8, P6, PT, R8, R2, RZ ;  /* 0x0000000208087210 */ /* 0x010fe20007fde0ff */
[----:B------:R-:W-:Y:S04]  /*360c0*/  STL [R1+0x68], R12 ;  /* 0x0000680c01007387 */ /* 0x000fe80000100800 */
[----:B--2---:R-:W-:Y:S01]  /*360d0*/  IMAD.X R10, R10, 0x1, R0, P6 ;  /* 0x000000010a0a7824 */ /* 0x004fe200030e0600 */
        /* <DEDUP_REMOVED lines=166> */
[----:B--2---:R-:W2:Y:S01]  /*36b40*/  LDL.LU R10, [R1+0xec] ;  /* 0x0000ec00010a7983 */ /* 0x004ea20000300800 */
[----:B------:R-:W-:-:S03]  /*36b50*/  SEL R5, R5, RZ, !P2 ;  /* 0x000000ff05057207 */ /* 0x000fc60005000000 */
[----:B------:R-:W4:Y:S01]  /*36b60*/  LDL.LU R8, [R1+0xf0] ;  /* 0x0000f00001087983 */ /* 0x000f220000300800 */
        /* <DEDUP_REMOVED lines=35> */
[--C-:B------:R-:W-:Y:S01]  /*36da0*/  IMAD.X R14, R14, 0x1, R0.reuse, P6 ;  /* 0x000000010e0e7824 */ /* 0x100fe200030e0600 */
[----:B----4-:R-:W-:Y:S01]  /*36db0*/  IADD3 R8, P6, PT, R8, R2, RZ ;  /* 0x0000000208087210 */ /* 0x010fe20007fde0ff */
[----:B------:R-:W-:Y:S04]  /*36dc0*/  STL [R1+0xe8], R12 ;  /* 0x0000e80c01007387 */ /* 0x000fe80000100800 */
[----:B--2---:R-:W-:Y:S01]  /*36dd0*/  IMAD.X R10, R10, 0x1, R0, P6 ;  /* 0x000000010a0a7824 */ /* 0x004fe200030e0600 */
[----:B------:R1:W-:Y:S01]  /*36de0*/  STL [R1+0xe4], R14 ;  /* 0x0000e40e01007387 */ /* 0x0003e20000100800 */
[----:B------:R-:W-:Y:S01]  /*36df0*/  MOV R6, R12 ;  /* 0x0000000c00067202 */ /* 0x000fe20000000f00 */
[----:B------:R-:W-:Y:S02]  /*36e00*/  IMAD.MOV.U32 R7, RZ, RZ, R14 ;  /* 0x000000ffff077224 */ /* 0x000fe400078e000e */
[----:B------:R-:W-:Y:S04]  /*36e10*/  STL [R1+0xf0], R8 ;  /* 0x0000f00801007387 */ /* 0x000fe80000100800 */
[----:B------:R2:W-:Y:S04]  /*36e20*/  STL [R1+0xec], R10 ;  /* 0x0000ec0a01007387 */ /* 0x0005e80000100800 */
[----:B-1----:R-:W4:Y:S04]  /*36e30*/  LDL.LU R14, [R1+0x104] ;  /* 0x00010400010e7983 */ /* 0x002f280000300800 */
[----:B------:R-:W5:Y:S04]  /*36e40*/  LDL.LU R12, [R1+0x108] ;  /* 0x00010800010c7983 */ /* 0x000f680000300800 */
[----:B------:R1:W-:Y:S01]  /*36e50*/  LDGSTS.E [R249+0x70158], desc[UR22][R6.64], P5 ;  /* 0x7015800006f97fae */ /* 0x0003e2000a9a1016 */
[----:B------:R-:W-:-:S04]  /*36e60*/  SEL R5, R5, RZ, !P2 ;  /* 0x000000ff05057207 */ /* 0x000fc80005000000 */
[----:B------:R-:W-:Y:S01]  /*36e70*/  ISETP.NE.U32.AND P4, PT, R5, RZ, PT ;  /* 0x000000ff0500720c */ /* 0x000fe20003f85070 */
[----:B-1----:R-:W-:Y:S02]  /*36e80*/  IMAD.MOV.U32 R7, RZ, RZ, R10 ;  /* 0x000000ffff077224 */ /* 0x002fe400078e000a */
[----:B------:R-:W-:Y:S01]  /*36e90*/  IMAD.MOV.U32 R6, RZ, RZ, R8 ;  /* 0x000000ffff067224 */ /* 0x000fe200078e0008 */
[----:B--2---:R-:W2:Y:S04]  /*36ea0*/  LDL.LU R10, [R1+0x10c] ;  /* 0x00010c00010a7983 */ /* 0x004ea80000300800 */
[----:B------:R-:W2:Y:S05]  /*36eb0*/  LDL.LU R8, [R1+0x110] ;  /* 0x0001100001087983 */ /* 0x000eaa0000300800 */
[----:B------:R1:W-:Y:S01]  /*36ec0*/  LDGSTS.E [R249+0x7015c], desc[UR22][R6.64], P4 ;  /* 0x7015c00006f97fae */ /* 0x0003e2000a1a1016 */
[----:B------:R-:W-:-:S02]  /*36ed0*/  ISETP.GT.AND P4, PT, R4, 0x58, PT ;  /* 0x000000580400780c */ /* 0x000fc40003f84270 */
[----:B------:R-:W-:Y:S02]  /*36ee0*/  ISETP.GT.AND P5, PT, R4, 0x59, PT ;  /* 0x000000590400780c */ /* 0x000fe40003fa4270 */
[----:B-1----:R-:W-:-:S04]  /*36ef0*/  SEL R6, RZ, 0x4, !P4 ;  /* 0x00000004ff067807 */ /* 0x002fc80006000000 */
[----:B------:R-:W-:Y:S02]  /*36f00*/  SEL R6, R6, RZ, !P2 ;  /* 0x000000ff06067207 */ /* 0x000fe40005000000 */
[----:B------:R-:W-:Y:S02]  /*36f10*/  SEL R5, RZ, 0x4, !P5 ;  /* 0x00000004ff057807 */ /* 0x000fe40006800000 */
        /* <DEDUP_REMOVED lines=32> */
[----:B------:R-:W-:Y:S01]  /*37120*/  IMAD.MOV.U32 R7, RZ, RZ, R14 ;  /* 0x000000ffff077224 */ /* 0x000fe200078e000e */
[----:B------:R-:W-:-:S04]  /*37130*/  SEL R5, R5, RZ, !P2 ;  /* 0x000000ff05057207 */ /* 0x000fc80005000000 */
        /* <DEDUP_REMOVED lines=56> */
[----:B------:R-:W5:Y:S01]  /*374c0*/  LDL.LU R12, [R1+0x148] ;  /* 0x00014800010c7983 */ /* 0x000f620000300800 */
[----:B------:R-:W-:-:S03]  /*374d0*/  SEL R5, R5, RZ, !P2 ;  /* 0x000000ff05057207 */ /* 0x000fc60005000000 */
[----:B------:R1:W-:Y:S01]  /*374e0*/  LDGSTS.E [R249+0x70178], desc[UR22][R6.64], P5 ;  /* 0x7017800006f97fae */ /* 0x0003e2000a9a1016 */
        /* <DEDUP_REMOVED lines=55> */
[----:B------:R-:W-:-:S03]  /*37860*/  ISETP.NE.U32.AND P4, PT, R5, RZ, PT ;  /* 0x000000ff0500720c */ /* 0x000fc60003f85070 */
[----:B------:R-:W4:Y:S01]  /*37870*/  LDL.LU R8, [R1+0x170] ;  /* 0x0001700001087983 */ /* 0x000f220000300800 */
[----:B------:R-:W-:-:S09]  /*37880*/  ISETP.GT.AND P5, PT, R4, 0x65, PT ;  /* 0x000000650400780c */ /* 0x000fd20003fa4270 */
        /* <DEDUP_REMOVED lines=42> */
[----:B-1----:R-:W4:Y:S01]  /*37b30*/  LDL.LU R14, [R1+0x184] ;  /* 0x00018400010e7983 */ /* 0x002f220000300800 */
[----:B------:R-:W-:-:S03]  /*37b40*/  SEL R5, R5, RZ, !P2 ;  /* 0x000000ff05057207 */ /* 0x000fc60005000000 */
[----:B------:R-:W5:Y:S04]  /*37b50*/  LDL.LU R12, [R1+0x188] ;  /* 0x00018800010c7983 */ /* 0x000f680000300800 */
        /* <DEDUP_REMOVED lines=53> */
[----:B----4-:R-:W-:Y:S01]  /*37eb0*/  IMAD.MOV.U32 R7, RZ, RZ, R10 ;  /* 0x000000ffff077224 */ /* 0x010fe200078e000a */
[----:B------:R-:W-:Y:S01]  /*37ec0*/  ISETP.NE.U32.AND P4, PT, R5, RZ, PT ;  /* 0x000000ff0500720c */ /* 0x000fe20003f85070 */
[----:B------:R-:W-:Y:S01]  /*37ed0*/  IMAD.MOV.U32 R6, RZ, RZ, R8 ;  /* 0x000000ffff067224 */ /* 0x000fe200078e0008 */
[----:B--2---:R-:W2:Y:S04]  /*37ee0*/  LDL.LU R10, [R1+0x1ac] ;  /* 0x0001ac00010a7983 */ /* 0x004ea80000300800 */
[----:B------:R-:W4:Y:S07]  /*37ef0*/  LDL.LU R8, [R1+0x1b0] ;  /* 0x0001b00001087983 */ /* 0x000f2e0000300800 */
        /* <DEDUP_REMOVED lines=41> */
[----:B------:R-:W-:Y:S01]  /*38190*/  STL [R1+0x1b0], R8 ;  /* 0x0001b00801007387 */ /* 0x000fe20000100800 */
[----:B------:R-:W-:-:S03]  /*381a0*/  SEL R5, R5, RZ, !P2 ;  /* 0x000000ff05057207 */ /* 0x000fc60005000000 */
[----:B------:R2:W-:Y:S04]  /*381b0*/  STL [R1+0x1ac], R10 ;  /* 0x0001ac0a01007387 */ /* 0x0005e80000100800 */
[----:B-1----:R-:W4:Y:S04]  /*381c0*/  LDL.LU R14, [R1+0x1c4] ;  /* 0x0001c400010e7983 */ /* 0x002f280000300800 */
[----:B------:R-:W5:Y:S01]  /*381d0*/  LDL.LU R12, [R1+0x1c8] ;  /* 0x0001c800010c7983 */ /* 0x000f620000300800 */
[----:B------:R-:W-:-:S03]  /*381e0*/  ISETP.NE.U32.AND P4, PT, R5, RZ, PT ;  /* 0x000000ff0500720c */ /* 0x000fc60003f85070 */
[----:B------:R1:W-:Y:S02]  /*381f0*/  LDGSTS.E [R249+0x701b8], desc[UR22][R6.64], P5 ;  /* 0x701b800006f97fae */ /* 0x0003e4000a9a1016 */
[----:B-1----:R-:W-:Y:S02]  /*38200*/  IMAD.MOV.U32 R7, RZ, RZ, R10 ;  /* 0x000000ffff077224 */ /* 0x002fe400078e000a */
[----:B------:R-:W-:Y:S01]  /*38210*/  IMAD.MOV.U32 R6, RZ, RZ, R8 ;  /* 0x000000ffff067224 */ /* 0x000fe200078e0008 */
[----:B--2---:R-:W2:Y:S04]  /*38220*/  LDL.LU R10, [R1+0x1cc] ;  /* 0x0001cc00010a7983 */ /* 0x004ea80000300800 */
[----:B------:R-:W2:Y:S04]  /*38230*/  LDL.LU R8, [R1+0x1d0] ;  /* 0x0001d00001087983 */ /* 0x000ea80000300800 */
        /* <DEDUP_REMOVED lines=47> */
[----:B------:R-:W-:Y:S01]  /*38530*/  ISETP.NE.U32.AND P4, PT, R5, RZ, PT ;  /* 0x000000ff0500720c */ /* 0x000fe20003f85070 */
[----:B----4-:R-:W-:-:S02]  /*38540*/  IMAD.MOV.U32 R7, RZ, RZ, R10 ;  /* 0x000000ffff077224 */ /* 0x010fc400078e000a */
[----:B------:R-:W-:Y:S01]  /*38550*/  IMAD.MOV.U32 R6, RZ, RZ, R8 ;  /* 0x000000ffff067224 */ /* 0x000fe200078e0008 */
[----:B--2---:R-:W2:Y:S04]  /*38560*/  LDL.LU R10, [R1+0x1ec] ;  /* 0x0001ec00010a7983 */ /* 0x004ea80000300800 */
[----:B------:R-:W4:Y:S05]  /*38570*/  LDL.LU R8, [R1+0x1f0] ;  /* 0x0001f00001087983 */ /* 0x000f2a0000300800 */
        /* <DEDUP_REMOVED lines=61> */
[----:B------:R1:W-:Y:S01]  /*38950*/  STL [R1+0x1f8], R15 ;  /* 0x0001f80f01007387 */ /* 0x0003e20000100800 */
[----:B------:R-:W-:-:S03]  /*38960*/  IMAD.MOV.U32 R6, RZ, RZ, R15 ;  /* 0x000000ffff067224 */ /* 0x000fc600078e000f */
[----:B------:R3:W-:Y:S01]  /*38970*/  STL [R1+0x1f4], R16 ;  /* 0x0001f41001007387 */ /* 0x0007e20000100800 */
[----:B------:R-:W-:-:S03]  /*38980*/  IMAD.MOV.U32 R7, RZ, RZ, R16 ;  /* 0x000000ffff077224 */ /* 0x000fc600078e0010 */
[----:B-1----:R-:W2:Y:S04]  /*38990*/  LDL.LU R15, [R1+0x218] ;  /* 0x00021800010f7983 */ /* 0x002ea80000300800 */
[----:B------:R1:W-:Y:S01]  /*389a0*/  LDGSTS.E [R249+0x701e0], desc[UR22][R6.64], P5 ;  /* 0x701e000006f97fae */ /* 0x0003e2000a9a1016 */
[----:B---3--:R-:W-:-:S05]  /*389b0*/  IADD3 R9, P6, PT, R9, R2, RZ ;  /* 0x0000000209097210 */ /* 0x008fca0007fde0ff */
[----:B------:R-:W-:Y:S01]  /*389c0*/  IMAD.X R13, R13, 0x1, R0, P6 ;  /* 0x000000010d0d7824 */ /* 0x000fe200030e0600 */
[----:B------:R-:W-:Y:S04]  /*389d0*/  STL [R1+0x200], R9 ;  /* 0x0002000901007387 */ /* 0x000fe80000100800 */
[----:B------:R3:W-:Y:S04]  /*389e0*/  STL [R1+0x1fc], R13 ;  /* 0x0001fc0d01007387 */ /* 0x0007e80000100800 */
[----:B------:R-:W2:Y:S01]  /*389f0*/  LDL.LU R16, [R1+0x214] ;  /* 0x0002140001107983 */ /* 0x000ea20000300800 */
[----:B-1----:R-:W-:Y:S01]  /*38a00*/  IMAD.MOV.U32 R7, RZ, RZ, R13 ;  /* 0x000000ffff077224 */ /* 0x002fe200078e000d */
[----:B------:R-:W-:-:S02]  /*38a10*/  MOV R6, R9 ;  /* 0x0000000900067202 */ /* 0x000fc40000000f00 */
        /* <DEDUP_REMOVED lines=10> */
[----:B------:R-:W-:Y:S02]  /*38ac0*/  SEL R5, R5, RZ, !P2 ;  /* 0x000000ff05057207 */ /* 0x000fe40005000000 */
[----:B------:R-:W-:Y:S02]  /*38ad0*/  ISETP.NE.U32.AND P5, PT, R6, RZ, PT ;  /* 0x000000ff0600720c */ /* 0x000fe40003fa5070 */
[----:B-----5:R-:W-:-:S05]  /*38ae0*/  IADD3 R12, P6, PT, R12, R2, RZ ;  /* 0x000000020c0c7210 */ /* 0x020fca0007fde0ff */
[----:B----4-:R-:W-:Y:S01]  /*38af0*/  IMAD.X R14, R14, 0x1, R0, P6 ;  /* 0x000000010e0e7824 */ /* 0x010fe200030e0600 */
[----:B------:R-:W-:Y:S01]  /*38b00*/  ISETP.NE.U32.AND P4, PT, R5, RZ, PT ;  /* 0x000000ff0500720c */ /* 0x000fe20003f85070 */
[----:B------:R-:W-:Y:S01]  /*38b10*/  STL [R1+0x208], R12 ;  /* 0x0002080c01007387 */ /* 0x000fe20000100800 */
[----:B------:R-:W-:Y:S01]  /*38b20*/  MOV R6, R12 ;  /* 0x0000000c00067202 */ /* 0x000fe20000000f00 */
[----:B------:R-:W-:Y:S02]  /*38b30*/  IMAD.MOV.U32 R7, RZ, RZ, R14 ;  /* 0x000000ffff077224 */ /* 0x000fe400078e000e */
[----:B------:R1:W-:Y:S04]  /*38b40*/  STL [R1+0x204], R14 ;  /* 0x0002040e01007387 */ /* 0x0003e80000100800 */
[----:B------:R4:W-:Y:S01]  /*38b50*/  LDGSTS.E [R249+0x701e8], desc[UR22][R6.64], P5 ;  /* 0x701e800006f97fae */ /* 0x0009e2000a9a1016 */
[----:B--2---:R-:W-:-:S05]  /*38b60*/  IADD3 R8, P6, PT, R8, R2, RZ ;  /* 0x0000000208087210 */ /* 0x004fca0007fde0ff */
[----:B------:R-:W-:Y:S01]  /*38b70*/  IMAD.X R10, R10, 0x1, R0, P6 ;  /* 0x000000010a0a7824 */ /* 0x000fe200030e0600 */
[----:B------:R-:W-:Y:S01]  /*38b80*/  STL [R1+0x210], R8 ;  /* 0x0002100801007387 */ /* 0x000fe20000100800 */
[----:B----4-:R-:W-:-:S03]  /*38b90*/  IMAD.MOV.U32 R6, RZ, RZ, R8 ;  /* 0x000000ffff067224 */ /* 0x010fc600078e0008 */
[----:B------:R2:W-:Y:S01]  /*38ba0*/  STL [R1+0x20c], R10 ;  /* 0x00020c0a01007387 */ /* 0x0005e20000100800 */
[----:B------:R-:W-:-:S03]  /*38bb0*/  IMAD.MOV.U32 R7, RZ, RZ, R10 ;  /* 0x000000ffff077224 */ /* 0x000fc600078e000a */
[----:B-1----:R-:W4:Y:S04]  /*38bc0*/  LDL.LU R14, [R1+0x224] ;  /* 0x00022400010e7983 */ /* 0x002f280000300800 */
[----:B------:R-:W5:Y:S04]  /*38bd0*/  LDL.LU R12, [R1+0x228] ;  /* 0x00022800010c7983 */ /* 0x000f680000300800 */
[----:B--2---:R-:W2:Y:S04]  /*38be0*/  LDL.LU R10, [R1+0x22c] ;  /* 0x00022c00010a7983 */ /* 0x004ea80000300800 */
[----:B------:R1:W-:Y:S01]  /*38bf0*/  LDGSTS.E [R249+0x701ec], desc[UR22][R6.64], P4 ;  /* 0x701ec00006f97fae */ /* 0x0003e2000a1a1016 */
[----:B------:R-:W-:-:S03]  /*38c00*/  ISETP.GT.AND P4, PT, R4, 0x7c, PT ;  /* 0x0000007c0400780c */ /* 0x000fc60003f84270 */
[----:B------:R-:W2:Y:S01]  /*38c10*/  LDL.LU R8, [R1+0x230] ;  /* 0x0002300001087983 */ /* 0x000ea20000300800 */
[----:B------:R-:W-:-:S04]  /*38c20*/  SEL R5, RZ, 0x4, !P4 ;  /* 0x00000004ff057807 */ /* 0x000fc80006000000 */
[----:B------:R-:W-:-:S04]  /*38c30*/  SEL R5, R5, RZ, !P2 ;  /* 0x000000ff05057207 */ /* 0x000fc80005000000 */
[----:B------:R-:W-:Y:S02]  /*38c40*/  ISETP.NE.U32.AND P5, PT, R5, RZ, PT ;  /* 0x000000ff0500720c */ /* 0x000fe40003fa5070 */
[----:B------:R-:W-:-:S04]  /*38c50*/  ISETP.GT.AND P4, PT, R4, 0x7d, PT ;  /* 0x0000007d0400780c */ /* 0x000fc80003f84270 */
[----:B------:R-:W-:-:S04]  /*38c60*/  SEL R5, RZ, 0x4, !P4 ;  /* 0x00000004ff057807 */ /* 0x000fc80006000000 */
[----:B------:R-:W-:-:S04]  /*38c70*/  SEL R5, R5, RZ, !P2 ;  /* 0x000000ff05057207 */ /* 0x000fc80005000000 */
[----:B------:R-:W-:Y:S02]  /*38c80*/  ISETP.NE.U32.AND P4, PT, R5, RZ, PT ;  /* 0x000000ff0500720c */ /* 0x000fe40003f85070 */
[----:B------:R-:W-:-:S05]  /*38c90*/  IADD3 R15, P6, PT, R15, R2, RZ ;  /* 0x000000020f0f7210 */ /* 0x000fca0007fde0ff */
[----:B-1----:R-:W-:Y:S01]  /*38ca0*/  IMAD.MOV.U32 R6, RZ, RZ, R15 ;  /* 0x000000ffff067224 */ /* 0x002fe200078e000f */
[----:B------:R-:W-:-:S05]  /*38cb0*/  IADD3.X R16, PT, PT, R16, R0, RZ, P6, !PT ;  /* 0x0000000010107210 */ /* 0x000fca00037fe4ff */
[----:B------:R-:W-:-:S05]  /*38cc0*/  IMAD.MOV.U32 R7, RZ, RZ, R16 ;  /* 0x000000ffff077224 */ /* 0x000fca00078e0010 */
[----:B------:R-:W-:Y:S01]  /*38cd0*/  LDGSTS.E [R249+0x701f0], desc[UR22][R6.64], P5 ;  /* 0x701f000006f97fae */ /* 0x000fe2000a9a1016 */
[----:B---3--:R-:W-:-:S03]  /*38ce0*/  IADD3 R9, P5, PT, R9, R2, RZ ;  /* 0x0000000209097210 */ /* 0x008fc60007fbe0ff */
[----:B------:R1:W-:Y:S02]  /*38cf0*/  STL [R1+0x218], R15 ;  /* 0x0002180f01007387 */ /* 0x0003e40000100800 */
[----:B------:R-:W-:Y:S02]  /*38d00*/  IMAD.X R13, R13, 0x1, R0, P5 ;  /* 0x000000010d0d7824 */ /* 0x000fe400028e0600 */
[----:B------:R-:W-:Y:S01]  /*38d10*/  STL [R1+0x214], R16 ;  /* 0x0002141001007387 */ /* 0x000fe20000100800 */
[C---:B------:R-:W-:Y:S02]  /*38d20*/  ISETP.GT.AND P5, PT, R4.reuse, 0x7e, PT ;  /* 0x0000007e0400780c */ /* 0x040fe40003fa4270 */
[----:B------:R-:W-:Y:S01]  /*38d30*/  ISETP.GT.AND P6, PT, R4, 0x7f, PT ;  /* 0x0000007f0400780c */ /* 0x000fe20003fc4270 */
[----:B------:R3:W-:Y:S01]  /*38d40*/  STL [R1+0x220], R9 ;  /* 0x0002200901007387 */ /* 0x0007e20000100800 */
[----:B------:R-:W-:-:S03]  /*38d50*/  MOV R4, R9 ;  /* 0x0000000900047202 */ /* 0x000fc60000000f00 */
[----:B------:R3:W-:Y:S01]  /*38d60*/  STL [R1+0x21c], R13 ;  /* 0x00021c0d01007387 */ /* 0x0007e20000100800 */
[----:B------:R-:W-:-:S03]  /*38d70*/  IMAD.MOV.U32 R5, RZ, RZ, R13 ;  /* 0x000000ffff057224 */ /* 0x000fc600078e000d */
[----:B-1----:R-:W2:Y:S04]  /*38d80*/  LDL.LU R15, [R1+0x234] ;  /* 0x00023400010f7983 */ /* 0x002ea80000300800 */
[----:B---3--:R-:W3:Y:S04]  /*38d90*/  LDL.LU R9, [R1+0x238] ;  /* 0x0002380001097983 */ /* 0x008ee80000300800 */
[----:B------:R-:W3:Y:S04]  /*38da0*/  LDL.LU R18, [R1+0x274] ;  /* 0x0002740001127983 */ /* 0x000ee80000300800 */
[----:B------:R-:W3:Y:S04]  /*38db0*/  LDL.LU R13, [R1+0x278] ;  /* 0x00027800010d7983 */ /* 0x000ee80000300800 */
[----:B------:R1:W-:Y:S02]  /*38dc0*/  LDGSTS.E [R249+0x701f4], desc[UR22][R4.64], P4 ;  /* 0x701f400004f97fae */ /* 0x0003e4000a1a1016 */
[----:B-1----:R-:W-:-:S02]  /*38dd0*/  SEL R5, RZ, 0x4, !P5 ;  /* 0x00000004ff057807 */ /* 0x002fc40006800000 */
[----:B------:R-:W-:Y:S02]  /*38de0*/  SEL R4, RZ, 0x4, !P6 ;  /* 0x00000004ff047807 */ /* 0x000fe40007000000 */
[----:B------:R-:W-:-:S04]  /*38df0*/  SEL R5, R5, RZ, !P2 ;  /* 0x000000ff05057207 */ /* 0x000fc80005000000 */
[----:B------:R-:W-:Y:S02]  /*38e00*/  ISETP.NE.U32.AND P5, PT, R5, RZ, PT ;  /* 0x000000ff0500720c */ /* 0x000fe40003fa5070 */
[----:B------:R-:W-:-:S04]  /*38e10*/  SEL R4, R4, RZ, !P2 ;  /* 0x000000ff04047207 */ /* 0x000fc80005000000 */
[----:B------:R-:W-:Y:S02]  /*38e20*/  ISETP.NE.U32.AND P4, PT, R4, RZ, PT ;  /* 0x000000ff0400720c */ /* 0x000fe40003f85070 */
[----:B-----5:R-:W-:-:S05]  /*38e30*/  IADD3 R12, P6, PT, R12, R2, RZ ;  /* 0x000000020c0c7210 */ /* 0x020fca0007fde0ff */
[----:B----4-:R-:W-:Y:S01]  /*38e40*/  IMAD.X R14, R14, 0x1, R0, P6 ;  /* 0x000000010e0e7824 */ /* 0x010fe200030e0600 */
[----:B------:R-:W-:Y:S02]  /*38e50*/  MOV R4, R12 ;  /* 0x0000000c00047202 */ /* 0x000fe40000000f00 */
[----:B--2---:R-:W-:Y:S01]  /*38e60*/  IADD3 R8, P6, PT, R8, R2, RZ ;  /* 0x0000000208087210 */ /* 0x004fe20007fde0ff */
[----:B------:R-:W-:Y:S01]  /*38e70*/  IMAD.MOV.U32 R5, RZ, RZ, R14 ;  /* 0x000000ffff057224 */ /* 0x000fe200078e000e */
[----:B------:R-:W-:Y:S03]  /*38e80*/  STL [R1+0x228], R12 ;  /* 0x0002280c01007387 */ /* 0x000fe60000100800 */
[----:B------:R-:W-:Y:S01]  /*38e90*/  IMAD.X R10, R10, 0x1, R0, P6 ;  /* 0x000000010a0a7824 */ /* 0x000fe200030e0600 */
[----:B------:R-:W-:Y:S04]  /*38ea0*/  STL [R1+0x224], R14 ;  /* 0x0002240e01007387 */ /* 0x000fe80000100800 */
[----:B------:R1:W-:Y:S04]  /*38eb0*/  LDGSTS.E [R249+0x701f8], desc[UR22][R4.64], P5 ;  /* 0x701f800004f97fae */ /* 0x0003e8000a9a1016 */
[----:B------:R2:W-:Y:S04]  /*38ec0*/  STL [R1+0x230], R8 ;  /* 0x0002300801007387 */ /* 0x0005e80000100800 */
[----:B------:R4:W-:Y:S01]  /*38ed0*/  STL [R1+0x22c], R10 ;  /* 0x00022c0a01007387 */ /* 0x0009e20000100800 */
[----:B-1----:R-:W-:-:S03]  /*38ee0*/  IMAD.MOV.U32 R4, RZ, RZ, R8 ;  /* 0x000000ffff047224 */ /* 0x002fc600078e0008 */
[----:B--2---:R-:W2:Y:S01]  /*38ef0*/  LDL.LU R8, [R1+0x2b8] ;  /* 0x0002b80001087983 */ /* 0x004ea20000300800 */
[----:B------:R-:W-:-:S03]  /*38f00*/  IMAD.MOV.U32 R5, RZ, RZ, R10 ;  /* 0x000000ffff057224 */ /* 0x000fc600078e000a */
[----:B----4-:R-:W4:Y:S04]  /*38f10*/  LDL.LU R10, [R1+0x2f8] ;  /* 0x0002f800010a7983 */ /* 0x010f280000300800 */
[----:B------:R-:W5:Y:S04]  /*38f20*/  LDL.LU R14, [R1+0x2b4] ;  /* 0x0002b400010e7983 */ /* 0x000f680000300800 */
[----:B------:R-:W5:Y:S04]  /*38f30*/  LDL.LU R16, [R1+0x2f4] ;  /* 0x0002f40001107983 */ /* 0x000f680000300800 */
[----:B------:R1:W-:Y:S04]  /*38f40*/  LDGSTS.E [R249+0x701fc], desc[UR22][R4.64], P4 ;  /* 0x701fc00004f97fae */ /* 0x0003e8000a1a1016 */
[----:B------:R-:W5:Y:S04]  /*38f50*/  LDL.LU R17, [R1+0x334] ;  /* 0x0003340001117983 */ /* 0x000f680000300800 */
[----:B------:R-:W5:Y:S01]  /*38f60*/  LDL.LU R12, [R1+0x338] ;  /* 0x00033800010c7983 */ /* 0x000f620000300800 */
[----:B-1----:R-:W-:Y:S01]  /*38f70*/  IMAD R4, R250, -0x80, R11 ;  /* 0xffffff80fa047824 */ /* 0x002fe200078e020b */
[----:B------:R-:W-:-:S02]  /*38f80*/  UIADD3 UR14, UPT, UPT, UR14, 0x1, URZ ;  /* 0x000000010e0e7890 */ /* 0x000fc4000fffe0ff */
[----:B------:R-:W5:Y:S02]  /*38f90*/  LDL.LU R11, [R1+0x374] ;  /* 0x00037400010b7983 */ /* 0x000f640000300800 */
[----:B------:R-:W-:Y:S02]  /*38fa0*/  ISETP.GE.AND P4, PT, R132, R4, PT ;  /* 0x000000048400720c */ /* 0x000fe40003f86270 */
[----:B------:R-:W5:Y:S01]  /*38fb0*/  LDL.LU R7, [R1+0x378] ;  /* 0x0003780001077983 */ /* 0x000f620000300800 */
[----:B------:R-:W-:Y:S01]  /*38fc0*/  UISETP.GT.AND UP1, UPT, UR14, 0x6, UPT ;  /* 0x000000060e00788c */ /* 0x000fe2000bf24270 */
[----:B------:R-:W-:Y:S02]  /*38fd0*/  SEL R4, RZ, 0x4, P4 ;  /* 0x00000004ff047807 */ /* 0x000fe40002000000 */
[----:B------:R-:W0:Y:S01]  /*38fe0*/  LDGDEPBAR ;  /* 0x00000000000079af */ /* 0x000e220000000000 */
[----:B------:R-:W-:Y:S01]  /*38ff0*/  USEL UR14, UR14, URZ, !UP1 ;  /* 0x000000ff0e0e7287 */ /* 0x000fe2000c800000 */
[----:B------:R-:W-:-:S03]  /*39000*/  SEL R4, R4, RZ, !P2 ;  /* 0x000000ff04047207 */ /* 0x000fc60005000000 */
[----:B------:R-:W-:Y:S01]  /*39010*/  ULEA UR5, UR14, UR9, 0x10 ;  /* 0x000000090e057291 */ /* 0x000fe2000f8e80ff */
[----:B------:R-:W-:-:S05]  /*39020*/  ISETP.NE.U32.AND P2, PT, R4, RZ, PT ;  /* 0x000000ff0400720c */ /* 0x000fca0003f45070 */
[----:B------:R-:W-:Y:S01]  /*39030*/  VIADD R6, R3, UR5 ;  /* 0x0000000503067c36 */ /* 0x000fe20008000000 */
[----:B---3--:R-:W-:-:S04]  /*39040*/  IADD3 R9, P4, PT, R9, R134, RZ ;  /* 0x0000008609097210 */ /* 0x008fc80007f9e0ff */
[----:B------:R-:W-:Y:S02]  /*39050*/  IADD3.X R15, PT, PT, R15, R135, RZ, P4, !PT ;  /* 0x000000870f0f7210 */ /* 0x000fe400027fe4ff */
[----:B------:R-:W-:Y:S01]  /*39060*/  IADD3 R13, P5, PT, R13, R134, RZ ;  /* 0x000000860d0d7210 */ /* 0x000fe20007fbe0ff */
[----:B------:R-:W-:Y:S04]  /*39070*/  STL [R1+0x238], R9 ;  /* 0x0002380901007387 */ /* 0x000fe80000100800 */
[----:B------:R-:W-:Y:S01]  /*39080*/  IMAD.X R18, R18, 0x1, R135, P5 ;  /* 0x0000000112127824 */ /* 0x000fe200028e0687 */
[----:B------:R1:W-:Y:S01]  /*39090*/  STL [R1+0x234], R15 ;  /* 0x0002340f01007387 */ /* 0x0003e20000100800 */
[----:B------:R-:W-:Y:S01]  /*390a0*/  IMAD.MOV.U32 R4, RZ, RZ, R9 ;  /* 0x000000ffff047224 */ /* 0x000fe200078e0009 */
[----:B------:R-:W-:-:S02]  /*390b0*/  MOV R5, R15 ;  /* 0x0000000f00057202 */ /* 0x000fc40000000f00 */
[----:B------:R-:W-:Y:S04]  /*390c0*/  STL [R1+0x278], R13 ;  /* 0x0002780d01007387 */ /* 0x000fe80000100800 */
[----:B------:R3:W-:Y:S04]  /*390d0*/  STL [R1+0x274], R18 ;  /* 0x0002741201007387 */ /* 0x0007e80000100800 */
[----:B-1----:R-:W5:Y:S04]  /*390e0*/  LDL.LU R15, [R1+0x3b8] ;  /* 0x0003b800010f7983 */ /* 0x002f680000300800 */
[----:B------:R1:W-:Y:S04]  /*390f0*/  LDGSTS.E [R6], desc[UR22][R4.64], P2 ;  /* 0x0000000004067fae */ /* 0x0003e800091a1016 */
[----:B------:R-:W5:Y:S01]  /*39100*/  LDL.LU R9, [R1+0x3f8] ;  /* 0x0003f80001097983 */ /* 0x000f620000300800 */
[----:B-1----:R-:W-:-:S03]  /*39110*/  IMAD.MOV.U32 R5, RZ, RZ, R18 ;  /* 0x000000ffff057224 */ /* 0x002fc600078e0012 */
[----:B---3--:R-:W3:Y:S01]  /*39120*/  LDL.LU R18, [R1+0x3b4] ;  /* 0x0003b40001127983 */ /* 0x008ee20000300800 */
[----:B------:R-:W-:-:S03]  /*39130*/  IMAD.MOV.U32 R4, RZ, RZ, R13 ;  /* 0x000000ffff047224 */ /* 0x000fc600078e000d */
[----:B------:R-:W3:Y:S04]  /*39140*/  LDL.LU R13, [R1+0x3f4] ;  /* 0x0003f400010d7983 */ /* 0x000ee80000300800 */
[----:B------:R1:W-:Y:S01]  /*39150*/  LDGSTS.E [R6+0x400], desc[UR22][R4.64], P2 ;  /* 0x0040000004067fae */ /* 0x0003e200091a1016 */
[-C--:B--2---:R-:W-:Y:S02]  /*39160*/  IADD3 R8, P4, PT, R8, R134.reuse, RZ ;  /* 0x0000008608087210 */ /* 0x084fe40007f9e0ff */
[----:B----4-:R-:W-:-:S03]  /*39170*/  IADD3 R10, P5, PT, R10, R134, RZ ;  /* 0x000000860a0a7210 */ /* 0x010fc60007fbe0ff */
[----:B-----5:R-:W-:Y:S01]  /*39180*/  IMAD.X R14, R14, 0x1, R135, P4 ;  /* 0x000000010e0e7824 */ /* 0x020fe200020e0687 */
[----:B------:R-:W-:Y:S01]  /*39190*/  STL [R1+0x2b8], R8 ;  /* 0x0002b80801007387 */ /* 0x000fe20000100800 */
[----:B-1----:R-:W-:Y:S01]  /*391a0*/  IMAD.MOV.U32 R4, RZ, RZ, R8 ;  /* 0x000000ffff047224 */ /* 0x002fe200078e0008 */
[----:B------:R-:W-:Y:S02]  /*391b0*/  IADD3.X R16, PT, PT, R16, R135, RZ, P5, !PT ;  /* 0x0000008710107210 */ /* 0x000fe40002ffe4ff */
[----:B------:R1:W-:Y:S01]  /*391c0*/  STL [R1+0x2b4], R14 ;  /* 0x0002b40e01007387 */ /* 0x0003e20000100800 */
[----:B------:R-:W-:-:S03]  /*391d0*/  IMAD.MOV.U32 R5, RZ, RZ, R14 ;  /* 0x000000ffff057224 */ /* 0x000fc600078e000e */
[----:B------:R-:W-:Y:S04]  /*391e0*/  STL [R1+0x2f8], R10 ;  /* 0x0002f80a01007387 */ /* 0x000fe80000100800 */
[----:B------:R2:W-:Y:S04]  /*391f0*/  LDGSTS.E [R6+0x800], desc[UR22][R4.64], P2 ;  /* 0x0080000004067fae */ /* 0x0005e800091a1016 */
[----:B-1----:R-:W4:Y:S01]  /*39200*/  LDL.LU R14, [R1+0x438] ;  /* 0x00043800010e7983 */ /* 0x002f220000300800 */
[----:B------:R-:W-:-:S03]  /*39210*/  IADD3 R12, P4, PT, R12, R134, RZ ;  /* 0x000000860c0c7210 */ /* 0x000fc60007f9e0ff */
[----:B------:R1:W-:Y:S04]  /*39220*/  STL [R1+0x2f4], R16 ;  /* 0x0002f41001007387 */ /* 0x0003e80000100800 */
[----:B------:R-:W5:Y:S01]  /*39230*/  LDL.LU R8, [R1+0x478] ;  /* 0x0004780001087983 */ /* 0x000f620000300800 */
[----:B--2---:R-:W-:Y:S01]  /*39240*/  MOV R5, R16 ;  /* 0x0000001000057202 */ /* 0x004fe20000000f00 */
[----:B------:R-:W-:Y:S01]  /*39250*/  IMAD.X R17, R17, 0x1, R135, P4 ;  /* 0x0000000111117824 */ /* 0x000fe200020e0687 */
[----:B------:R-:W-:Y:S01]  /*39260*/  IADD3 R7, P5, PT, R7, R134, RZ ;  /* 0x0000008607077210 */ /* 0x000fe20007fbe0ff */
[----:B-1----:R-:W2:Y:S01]  /*39270*/  LDL.LU R16, [R1+0x434] ;  /* 0x0004340001107983 */ /* 0x002ea20000300800 */
[----:B------:R-:W-:-:S03]  /*39280*/  IMAD.MOV.U32 R4, RZ, RZ, R10 ;  /* 0x000000ffff047224 */ /* 0x000fc600078e000a */
[----:B------:R-:W2:Y:S01]  /*39290*/  LDL.LU R10, [R1+0x474] ;  /* 0x00047400010a7983 */ /* 0x000ea20000300800 */
[----:B------:R-:W-:-:S03]  /*392a0*/  IMAD.X R11, R11, 0x1, R135, P5 ;  /* 0x000000010b0b7824 */ /* 0x000fc600028e0687 */
[----:B------:R1:W-:Y:S04]  /*392b0*/  STL [R1+0x338], R12 ;  /* 0x0003380c01007387 */ /* 0x0003e80000100800 */
[----:B------:R1:W-:Y:S04]  /*392c0*/  STL [R1+0x334], R17 ;  /* 0x0003341101007387 */ /* 0x0003e80000100800 */
[----:B------:R1:W-:Y:S04]  /*392d0*/  STL [R1+0x378], R7 ;  /* 0x0003780701007387 */ /* 0x0003e80000100800 */
[----:B------:R-:W2:Y:S04]  /*392e0*/  LDL.LU R19, [R1+0x4b8] ;  /* 0x0004b80001137983 */ /* 0x000ea80000300800 */
[----:B------:R1:W-:Y:S04]  /*392f0*/  LDGSTS.E [R6+0xc00], desc[UR22][R4.64], P2 ;  /* 0x00c0000004067fae */ /* 0x0003e800091a1016 */
[----:B------:R1:W-:Y:S02]  /*39300*/  STL [R1+0x374], R11 ;  /* 0x0003740b01007387 */ /* 0x0003e40000100800 */
[----:B-1----:R-:W-:-:S02]  /*39310*/  IMAD.MOV.U32 R4, RZ, RZ, R12 ;  /* 0x000000ffff047224 */ /* 0x002fc400078e000c */
[----:B------:R-:W2:Y:S04]  /*39320*/  LDL.LU R12, [R1+0x4f8] ;  /* 0x0004f800010c7983 */ /* 0x000ea80000300800 */
[----:B------:R-:W2:Y:S01]  /*39330*/  LDL.LU R20, [R1+0x4b4] ;  /* 0x0004b40001147983 */ /* 0x000ea20000300800 */
[----:B------:R-:W-:-:S03]  /*39340*/  MOV R5, R17 ;  /* 0x0000001100057202 */ /* 0x000fc60000000f00 */
[----:B------:R-:W2:Y:S04]  /*39350*/  LDL.LU R17, [R1+0x4f4] ;  /* 0x0004f40001117983 */ /* 0x000ea80000300800 */
[----:B------:R1:W-:Y:S02]  /*39360*/  LDGSTS.E [R6+0x1000], desc[UR22][R4.64], P2 ;  /* 0x0100000004067fae */ /* 0x0003e400091a1016 */
[----:B-1----:R-:W-:Y:S02]  /*39370*/  IMAD.MOV.U32 R4, RZ, RZ, R7 ;  /* 0x000000ffff047224 */ /* 0x002fe400078e0007 */
[----:B------:R-:W-:Y:S01]  /*39380*/  IMAD.MOV.U32 R5, RZ, RZ, R11 ;  /* 0x000000ffff057224 */ /* 0x000fe200078e000b */
[----:B------:R-:W2:Y:S04]  /*39390*/  LDL.LU R7, [R1+0x538] ;  /* 0x0005380001077983 */ /* 0x000ea80000300800 */
[----:B------:R-:W2:Y:S04]  /*393a0*/  LDL.LU R11, [R1+0x578] ;  /* 0x00057800010b7983 */ /* 0x000ea80000300800 */
[----:B------:R1:W-:Y:S01]  /*393b0*/  LDGSTS.E [R6+0x1400], desc[UR22][R4.64], P2 ;  /* 0x0140000004067fae */ /* 0x0003e200091a1016 */
[----:B------:R-:W-:-:S05]  /*393c0*/  IADD3 R15, P4, PT, R15, R134, RZ ;  /* 0x000000860f0f7210 */ /* 0x000fca0007f9e0ff */
[----:B------:R3:W-:Y:S01]  /*393d0*/  STL [R1+0x3b8], R15 ;  /* 0x0003b80f01007387 */ /* 0x0007e20000100800 */
[----:B------:R-:W-:Y:S01]  /*393e0*/  IADD3 R9, P5, PT, R9, R134, RZ ;  /* 0x0000008609097210 */ /* 0x000fe20007fbe0ff */
[----:B-1----:R-:W-:Y:S02]  /*393f0*/  IMAD.MOV.U32 R4, RZ, RZ, R15 ;  /* 0x000000ffff047224 */ /* 0x002fe400078e000f */
[----:B---3--:R-:W-:Y:S01]  /*39400*/  IMAD.X R18, R18, 0x1, R135, P4 ;  /* 0x0000000112127824 */ /* 0x008fe200020e0687 */
[----:B------:R-:W-:-:S04]  /*39410*/  IADD3.X R13, PT, PT, R13, R135, RZ, P5, !PT ;  /* 0x000000870d0d7210 */ /* 0x000fc80002ffe4ff */
[----:B------:R1:W-:Y:S04]  /*39420*/  STL [R1+0x3b4], R18 ;  /* 0x0003b41201007387 */ /* 0x0003e80000100800 */
[----:B------:R3:W-:Y:S04]  /*39430*/  STL [R1+0x3f8], R9 ;  /* 0x0003f80901007387 */ /* 0x0007e80000100800 */
[----:B------:R-:W2:Y:S01]  /*39440*/  LDL.LU R15, [R1+0x534] ;  /* 0x00053400010f7983 */ /* 0x000ea20000300800 */
[----:B------:R-:W-:-:S03]  /*39450*/  IMAD.MOV.U32 R5, RZ, RZ, R18 ;  /* 0x000000ffff057224 */ /* 0x000fc600078e0012 */
[----:B------:R3:W-:Y:S04]  /*39460*/  STL [R1+0x3f4], R13 ;  /* 0x0003f40d01007387 */ /* 0x0007e80000100800 */
[----:B-1----:R-:W2:Y:S04]  /*39470*/  LDL.LU R18, [R1+0x574] ;  /* 0x0005740001127983 */ /* 0x002ea80000300800 */
[----:B------:R1:W-:Y:S02]  /*39480*/  LDGSTS.E [R6+0x1800], desc[UR22][R4.64], P2 ;  /* 0x0180000004067fae */ /* 0x0003e400091a1016 */
[----:B-1----:R-:W-:Y:S01]  /*39490*/  IMAD.MOV.U32 R4, RZ, RZ, R9 ;  /* 0x000000ffff047224 */ /* 0x002fe200078e0009 */
[----:B------:R-:W-:Y:S01]  /*394a0*/  MOV R5, R13 ;  /* 0x0000000d00057202 */ /* 0x000fe20000000f00 */
[----:B---3--:R-:W3:Y:S04]  /*394b0*/  LDL.LU R9, [R1+0x5b8] ;  /* 0x0005b80001097983 */ /* 0x008ee80000300800 */
[----:B------:R-:W3:Y:S04]  /*394c0*/  LDL.LU R13, [R1+0x5f8] ;  /* 0x0005f800010d7983 */ /* 0x000ee80000300800 */
[----:B------:R1:W-:Y:S01]  /*394d0*/  LDGSTS.E [R6+0x1c00], desc[UR22][R4.64], P2 ;  /* 0x01c0000004067fae */ /* 0x0003e200091a1016 */
[----:B----4-:R-:W-:-:S05]  /*394e0*/  IADD3 R14, P4, PT, R14, R134, RZ ;  /* 0x000000860e0e7210 */ /* 0x010fca0007f9e0ff */
[----:B------:R4:W-:Y:S01]  /*394f0*/  STL [R1+0x438], R14 ;  /* 0x0004380e01007387 */ /* 0x0009e20000100800 */
[----:B-----5:R-:W-:Y:S01]  /*39500*/  IADD3 R8, P5, PT, R8, R134, RZ ;  /* 0x0000008608087210 */ /* 0x020fe20007fbe0ff */
[--C-:B--2---:R-:W-:Y:S02]  /*39510*/  IMAD.X R16, R16, 0x1, R135.reuse, P4 ;  /* 0x0000000110107824 */ /* 0x104fe400020e0687 */
[----:B-1----:R-:W-:Y:S02]  /*39520*/  IMAD.MOV.U32 R4, RZ, RZ, R14 ;  /* 0x000000ffff047224 */ /* 0x002fe400078e000e */
[----:B------:R-:W-:Y:S01]  /*39530*/  IMAD.X R10, R10, 0x1, R135, P5 ;  /* 0x000000010a0a7824 */ /* 0x000fe200028e0687 */
[----:B------:R1:W-:Y:S01]  /*39540*/  STL [R1+0x434], R16 ;  /* 0x0004341001007387 */ /* 0x0003e20000100800 */
[----:B------:R-:W-:-:S03]  /*39550*/  MOV R5, R16 ;  /* 0x0000001000057202 */ /* 0x000fc60000000f00 */
[----:B------:R2:W-:Y:S04]  /*39560*/  STL [R1+0x478], R8 ;  /* 0x0004780801007387 */ /* 0x0005e80000100800 */
[----:B----4-:R-:W4:Y:S04]  /*39570*/  LDL.LU R14, [R1+0x5b4] ;  /* 0x0005b400010e7983 */ /* 0x010f280000300800 */
[----:B------:R5:W-:Y:S01]  /*39580*/  STL [R1+0x474], R10 ;  /* 0x0004740a01007387 */ /* 0x000be20000100800 */
[----:B------:R-:W-:-:S03]  /*39590*/  IADD3 R19, P4, PT, R19, R134, RZ ;  /* 0x0000008613137210 */ /* 0x000fc60007f9e0ff */
[----:B------:R5:W-:Y:S04]  /*395a0*/  LDGSTS.E [R6+0x2000], desc[UR22][R4.64], P2 ;  /* 0x0200000004067fae */ /* 0x000be800091a1016 */
[----:B-1----:R-:W4:Y:S01]  /*395b0*/  LDL.LU R16, [R1+0x5f4] ;  /* 0x0005f40001107983 */ /* 0x002f220000300800 */
[----:B-----5:R-:W-:Y:S02]  /*395c0*/  IMAD.MOV.U32 R4, RZ, RZ, R8 ;  /* 0x000000ffff047224 */ /* 0x020fe400078e0008 */
[----:B------:R-:W-:Y:S01]  /*395d0*/  IMAD.MOV.U32 R5, RZ, RZ, R10 ;  /* 0x000000ffff057224 */ /* 0x000fe200078e000a */
[----:B--2---:R-:W2:Y:S01]  /*395e0*/  LDL.LU R8, [R1+0x240] ;  /* 0x0002400001087983 */ /* 0x004ea20000300800 */
[----:B------:R-:W-:-:S03]  /*395f0*/  IADD3 R12, P5, PT, R12, R134, RZ ;  /* 0x000000860c0c7210 */ /* 0x000fc60007fbe0ff */
[----:B------:R1:W-:Y:S01]  /*39600*/  LDGSTS.E [R6+0x2400], desc[UR22][R4.64], P2 ;  /* 0x0240000004067fae */ /* 0x0003e200091a1016 */
[----:B------:R-:W-:-:S03]  /*39610*/  IMAD.X R20, R20, 0x1, R135, P4 ;  /* 0x0000000114147824 */ /* 0x000fc600020e0687 */
[----:B------:R-:W5:Y:S01]  /*39620*/  LDL.LU R10, [R1+0x280] ;  /* 0x00028000010a7983 */ /* 0x000f620000300800 */
[----:B------:R-:W-:-:S03]  /*39630*/  IADD3.X R17, PT, PT, R17, R135, RZ, P5, !PT ;  /* 0x0000008711117210 */ /* 0x000fc60002ffe4ff */
[----:B------:R-:W-:Y:S01]  /*39640*/  STL [R1+0x4b8], R19 ;  /* 0x0004b81301007387 */ /* 0x000fe20000100800 */
[----:B-1----:R-:W-:Y:S02]  /*39650*/  IMAD.MOV.U32 R4, RZ, RZ, R19 ;  /* 0x000000ffff047224 */ /* 0x002fe400078e0013 */
[----:B------:R-:W-:Y:S01]  /*39660*/  IMAD.MOV.U32 R5, RZ, RZ, R20 ;  /* 0x000000ffff057224 */ /* 0x000fe200078e0014 */
[----:B------:R-:W-:Y:S04]  /*39670*/  STL [R1+0x4b4], R20 ;  /* 0x0004b41401007387 */ /* 0x000fe80000100800 */
[----:B------:R1:W-:Y:S04]  /*39680*/  STL [R1+0x4f8], R12 ;  /* 0x0004f80c01007387 */ /* 0x0003e80000100800 */
[----:B------:R1:W-:Y:S04]  /*39690*/  LDGSTS.E [R6+0x2800], desc[UR22][R4.64], P2 ;  /* 0x0280000004067fae */ /* 0x0003e800091a1016 */
[----:B------:R1:W-:Y:S01]  /*396a0*/  STL [R1+0x4f4], R17 ;  /* 0x0004f41101007387 */ /* 0x0003e20000100800 */
[----:B------:R-:W-:Y:S01]  /*396b0*/  IADD3 R7, P4, PT, R7, R134, RZ ;  /* 0x0000008607077210 */ /* 0x000fe20007f9e0ff */
[----:B-1----:R-:W-:-:S02]  /*396c0*/  IMAD.MOV.U32 R4, RZ, RZ, R12 ;  /* 0x000000ffff047224 */ /* 0x002fc400078e000c */
[----:B------:R-:W5:Y:S01]  /*396d0*/  LDL.LU R12, [R1+0x23c] ;  /* 0x00023c00010c7983 */ /* 0x000f620000300800 */
[----:B------:R-:W-:-:S03]  /*396e0*/  MOV R5, R17 ;  /* 0x0000001100057202 */ /* 0x000fc60000000f00 */
[----:B------:R-:W5:Y:S01]  /*396f0*/  LDL.LU R17, [R1+0x27c] ;  /* 0x00027c0001117983 */ /* 0x000f620000300800 */
[----:B------:R-:W-:-:S03]  /*39700*/  IADD3 R11, P5, PT, R11, R134, RZ ;  /* 0x000000860b0b7210 */ /* 0x000fc60007fbe0ff */
[----:B------:R1:W-:Y:S04]  /*39710*/  LDGSTS.E [R6+0x2c00], desc[UR22][R4.64], P2 ;  /* 0x02c0000004067fae */ /* 0x0003e800091a1016 */
[----:B------:R1:W-:Y:S02]  /*39720*/  STL [R1+0x538], R7 ;  /* 0x0005380701007387 */ /* 0x0003e40000100800 */
[----:B-1----:R-:W-:Y:S02]  /*39730*/  IMAD.MOV.U32 R4, RZ, RZ, R7 ;  /* 0x000000ffff047224 */ /* 0x002fe400078e0007 */
[----:B------:R-:W-:-:S05]  /*39740*/  IMAD.X R15, R15, 0x1, R135, P4 ;  /* 0x000000010f0f7824 */ /* 0x000fca00020e0687 */
[----:B------:R-:W-:Y:S01]  /*39750*/  MOV R5, R15 ;  /* 0x0000000f00057202 */ /* 0x000fe20000000f00 */
[----:B------:R1:W-:Y:S01]  /*39760*/  STL [R1+0x534], R15 ;  /* 0x0005340f01007387 */ /* 0x0003e20000100800 */
[----:B------:R-:W-:-:S03]  /*39770*/  IMAD.X R18, R18, 0x1, R135, P5 ;  /* 0x0000000112127824 */ /* 0x000fc600028e0687 */
[----:B------:R1:W-:Y:S04]  /*39780*/  STL [R1+0x578], R11 ;  /* 0x0005780b01007387 */ /* 0x0003e80000100800 */
[----:B------:R-:W5:Y:S04]  /*39790*/  LDL.LU R7, [R1+0x2c0] ;  /* 0x0002c00001077983 */ /* 0x000f680000300800 */
[----:B------:R3:W-:Y:S04]  /*397a0*/  STL [R1+0x574], R18 ;  /* 0x0005741201007387 */ /* 0x0007e80000100800 */
[----:B------:R3:W-:Y:S04]  /*397b0*/  LDGSTS.E [R6+0x3000], desc[UR22][R4.64], P2 ;  /* 0x0300000004067fae */ /* 0x0007e800091a1016 */
[----:B-1----:R-:W5:Y:S01]  /*397c0*/  LDL.LU R15, [R1+0x300] ;  /* 0x00030000010f7983 */ /* 0x002f620000300800 */
[----:B---3--:R-:W-:-:S03]  /*397d0*/  IMAD.MOV.U32 R4, RZ, RZ, R11 ;  /* 0x000000ffff047224 */ /* 0x008fc600078e000b */
[----:B------:R-:W3:Y:S01]  /*397e0*/  LDL.LU R11, [R1+0x2bc] ;  /* 0x0002bc00010b7983 */ /* 0x000ee20000300800 */
[----:B------:R-:W-:-:S03]  /*397f0*/  IMAD.MOV.U32 R5, RZ, RZ, R18 ;  /* 0x000000ffff057224 */ /* 0x000fc600078e0012 */
[----:B------:R-:W3:Y:S01]  /*39800*/  LDL.LU R18, [R1+0x2fc] ;  /* 0x0002fc0001127983 */ /* 0x000ee20000300800 */
[-C--:B------:R-:W-:Y:S02]  /*39810*/  IADD3 R9, P4, PT, R9, R134.reuse, RZ ;  /* 0x0000008609097210 */ /* 0x080fe40007f9e0ff */
[----:B------:R-:W-:Y:S01]  /*39820*/  IADD3 R13, P5, PT, R13, R134, RZ ;  /* 0x000000860d0d7210 */ /* 0x000fe20007fbe0ff */
[----:B------:R1:W-:Y:S04]  /*39830*/  LDGSTS.E [R6+0x3400], desc[UR22][R4.64], P2 ;  /* 0x0340000004067fae */ /* 0x0003e800091a1016 */
[----:B------:R-:W-:Y:S01]  /*39840*/  STL [R1+0x5b8], R9 ;  /* 0x0005b80901007387 */ /* 0x000fe20000100800 */
[----:B-1----:R-:W-:Y:S02]  /*39850*/  IMAD.MOV.U32 R4, RZ, RZ, R9 ;  /* 0x000000ffff047224 */ /* 0x002fe400078e0009 */
[----:B----4-:R-:W-:-:S04]  /*39860*/  IMAD.X R14, R14, 0x1, R135, P4 ;  /* 0x000000010e0e7824 */ /* 0x010fc800020e0687 */
[----:B------:R-:W-:Y:S01]  /*39870*/  IMAD.MOV.U32 R5, RZ, RZ, R14 ;  /* 0x000000ffff057224 */ /* 0x000fe200078e000e */
[----:B------:R1:W-:Y:S04]  /*39880*/  STL [R1+0x5b4], R14 ;  /* 0x0005b40e01007387 */ /* 0x0003e80000100800 */
[----:B------:R-:W-:Y:S01]  /*39890*/  STL [R1+0x5f8], R13 ;  /* 0x0005f80d01007387 */ /* 0x000fe20000100800 */
[----:B------:R-:W-:-:S03]  /*398a0*/  IADD3.X R16, PT, PT, R16, R135, RZ, P5, !PT ;  /* 0x0000008710107210 */ /* 0x000fc60002ffe4ff */
[----:B------:R4:W-:Y:S04]  /*398b0*/  LDGSTS.E [R6+0x3800], desc[UR22][R4.64], P2 ;  /* 0x0380000004067fae */ /* 0x0009e800091a1016 */
[----:B-1----:R-:W3:Y:S04]  /*398c0*/  LDL.LU R14, [R1+0x340] ;  /* 0x00034000010e7983 */ /* 0x002ee80000300800 */
[----:B------:R1:W-:Y:S01]  /*398d0*/  STL [R1+0x5f4], R16 ;  /* 0x0005f41001007387 */ /* 0x0003e20000100800 */
[----:B--2---:R-:W-:-:S03]  /*398e0*/  IADD3 R8, P4, PT, R8, R134, RZ ;  /* 0x0000008608087210 */ /* 0x004fc60007f9e0ff */
[----:B------:R-:W2:Y:S01]  /*398f0*/  LDL.LU R9, [R1+0x380] ;  /* 0x0003800001097983 */ /* 0x000ea20000300800 */
[----:B----4-:R-:W-:Y:S01]  /*39900*/  IMAD.MOV.U32 R4, RZ, RZ, R13 ;  /* 0x000000ffff047224 */ /* 0x010fe200078e000d */
[----:B------:R-:W-:Y:S02]  /*39910*/  MOV R5, R16 ;  /* 0x0000001000057202 */ /* 0x000fe40000000f00 */
[----:B-1----:R-:W4:Y:S01]  /*39920*/  LDL.LU R16, [R1+0x33c] ;  /* 0x00033c0001107983 */ /* 0x002f220000300800 */
[----:B-----5:R-:W-:-:S03]  /*39930*/  IADD3 R10, P5, PT, R10, R134, RZ ;  /* 0x000000860a0a7210 */ /* 0x020fc60007fbe0ff */
[----:B------:R-:W5:Y:S04]  /*39940*/  LDL.LU R13, [R1+0x37c] ;  /* 0x00037c00010d7983 */ /* 0x000f680000300800 */
[----:B------:R1:W-:Y:S04]  /*39950*/  LDGSTS.E [R6+0x3c00], desc[UR22][R4.64], P2 ;  /* 0x03c0000004067fae */ /* 0x0003e800091a1016 */
[----:B------:R-:W-:Y:S01]  /*39960*/  STL [R1+0x240], R8 ;  /* 0x0002400801007387 */ /* 0x000fe20000100800 */
[----:B-1----:R-:W-:-:S03]  /*39970*/  LOP3.LUT R6, R3, 0x10, RZ, 0x3c, !PT ;  /* 0x0000001003067812 */ /* 0x002fc600078e3cff */
[----:B------:R-:W-:Y:S01]  /*39980*/  STL [R1+0x280], R10 ;  /* 0x0002800a01007387 */ /* 0x000fe20000100800 */
[----:B------:R-:W-:Y:S01]  /*39990*/  MOV R4, R8 ;  /* 0x0000000800047202 */ /* 0x000fe20000000f00 */
[----:B------:R-:W-:Y:S02]  /*399a0*/  VIADD R6, R6, UR5 ;  /* 0x0000000506067c36 */ /* 0x000fe40008000000 */
[----:B------:R-:W-:-:S04]  /*399b0*/  IMAD.X R12, R12, 0x1, R135, P4 ;  /* 0x000000010c0c7824 */ /* 0x000fc800020e0687 */
[----:B------:R-:W-:Y:S01]  /*399c0*/  IMAD.MOV.U32 R5, RZ, RZ, R12 ;  /* 0x000000ffff057224 */ /* 0x000fe200078e000c */
[----:B------:R1:W-:Y:S01]  /*399d0*/  STL [R1+0x23c], R12 ;  /* 0x00023c0c01007387 */ /* 0x0003e20000100800 */
[----:B------:R-:W-:-:S03]  /*399e0*/  IMAD.X R17, R17, 0x1, R135, P5 ;  /* 0x0000000111117824 */ /* 0x000fc600028e0687 */
[----:B------:R1:W-:Y:S04]  /*399f0*/  LDGSTS.E [R6+0x80], desc[UR22][R4.64], P2 ;  /* 0x0008000004067fae */ /* 0x0003e800091a1016 */
[----:B-1----:R-:W5:Y:S04]  /*39a00*/  LDL.LU R12, [R1+0x3c0] ;  /* 0x0003c000010c7983 */ /* 0x002f680000300800 */
[----:B------:R-:W5:Y:S01]  /*39a10*/  LDL.LU R8, [R1+0x400] ;  /* 0x0004000001087983 */ /* 0x000f620000300800 */
[----:B------:R-:W-:-:S03]  /*39a20*/  IMAD.MOV.U32 R5, RZ, RZ, R17 ;  /* 0x000000ffff057224 */ /* 0x000fc600078e0011 */
[----:B------:R1:W-:Y:S01]  /*39a30*/  STL [R1+0x27c], R17 ;  /* 0x00027c1101007387 */ /* 0x0003e20000100800 */
[----:B------:R-:W-:-:S05]  /*39a40*/  IMAD.MOV.U32 R4, RZ, RZ, R10 ;  /* 0x000000ffff047224 */ /* 0x000fca00078e000a */
[----:B------:R1:W-:Y:S04]  /*39a50*/  LDGSTS.E [R6+0x480], desc[UR22][R4.64], P2 ;  /* 0x0048000004067fae */ /* 0x0003e800091a1016 */
[----:B-1----:R-:W5:Y:S04]  /*39a60*/  LDL.LU R17, [R1+0x3bc] ;  /* 0x0003bc0001117983 */ /* 0x002f680000300800 */
[----:B------:R-:W5:Y:S01]  /*39a70*/  LDL.LU R10, [R1+0x3fc] ;  /* 0x0003fc00010a7983 */ /* 0x000f620000300800 */
[----:B------:R-:W-:-:S05]  /*39a80*/  IADD3 R7, P4, PT, R7, R134, RZ ;  /* 0x0000008607077210 */ /* 0x000fca0007f9e0ff */
[----:B------:R-:W-:Y:S01]  /*39a90*/  STL [R1+0x2c0], R7 ;  /* 0x0002c00701007387 */ /* 0x000fe20000100800 */
[----:B------:R-:W-:Y:S01]  /*39aa0*/  IMAD.MOV.U32 R4, RZ, RZ, R7 ;  /* 0x000000ffff047224 */ /* 0x000fe200078e0007 */
[----:B------:R-:W-:Y:S02]  /*39ab0*/  IADD3 R15, P5, PT, R15, R134, RZ ;  /* 0x000000860f0f7210 */ /* 0x000fe40007fbe0ff */
[----:B---3--:R-:W-:-:S03]  /*39ac0*/  IADD3.X R11, PT, PT, R11, R135, RZ, P4, !PT ;  /* 0x000000870b0b7210 */ /* 0x008fc600027fe4ff */
[----:B------:R-:W-:Y:S02]  /*39ad0*/  IMAD.X R18, R18, 0x1, R135, P5 ;  /* 0x0000000112127824 */ /* 0x000fe400028e0687 */
[----:B------:R1:W-:Y:S01]  /*39ae0*/  STL [R1+0x2bc], R11 ;  /* 0x0002bc0b01007387 */ /* 0x0003e20000100800 */
[----:B------:R-:W-:-:S03]  /*39af0*/  IMAD.MOV.U32 R5, RZ, RZ, R11 ;  /* 0x000000ffff057224 */ /* 0x000fc600078e000b */
[----:B------:R-:W-:Y:S04]  /*39b00*/  STL [R1+0x300], R15 ;  /* 0x0003000f01007387 */ /* 0x000fe80000100800 */
[----:B------:R3:W-:Y:S04]  /*39b10*/  LDGSTS.E [R6+0x880], desc[UR22][R4.64], P2 ;  /* 0x0088000004067fae */ /* 0x0007e800091a1016 */
[----:B-1----:R-:W5:Y:S04]  /*39b20*/  LDL.LU R11, [R1+0x440] ;  /* 0x00044000010b7983 */ /* 0x002f680000300800 */
[----:B------:R1:W-:Y:S04]  /*39b30*/  STL [R1+0x2fc], R18 ;  /* 0x0002fc1201007387 */ /* 0x0003e80000100800 */
[----:B------:R-:W5:Y:S01]  /*39b40*/  LDL.LU R7, [R1+0x480] ;  /* 0x0004800001077983 */ /* 0x000f620000300800 */
[----:B---3--:R-:W-:-:S03]  /*39b50*/  IMAD.MOV.U32 R5, RZ, RZ, R18 ;  /* 0x000000ffff057224 */ /* 0x008fc600078e0012 */
[----:B-1----:R-:W3:Y:S01]  /*39b60*/  LDL.LU R18, [R1+0x43c] ;  /* 0x00043c0001127983 */ /* 0x002ee20000300800 */
[----:B------:R-:W-:-:S03]  /*39b70*/  MOV R4, R15 ;  /* 0x0000000f00047202 */ /* 0x000fc60000000f00 */
[----:B------:R-:W3:Y:S04]  /*39b80*/  LDL.LU R15, [R1+0x47c] ;  /* 0x00047c00010f7983 */ /* 0x000ee80000300800 */
[----:B------:R1:W-:Y:S01]  /*39b90*/  LDGSTS.E [R6+0xc80], desc[UR22][R4.64], P2 ;  /* 0x00c8000004067fae */ /* 0x0003e200091a1016 */
[-C--:B------:R-:W-:Y:S02]  /*39ba0*/  IADD3 R14, P4, PT, R14, R134.reuse, RZ ;  /* 0x000000860e0e7210 */ /* 0x080fe40007f9e0ff */
[----:B--2---:R-:W-:-:S03]  /*39bb0*/  IADD3 R9, P5, PT, R9, R134, RZ ;  /* 0x0000008609097210 */ /* 0x004fc60007fbe0ff */
[----:B------:R2:W-:Y:S01]  /*39bc0*/  STL [R1+0x340], R14 ;  /* 0x0003400e01007387 */ /* 0x0005e20000100800 */
[--C-:B----4-:R-:W-:Y:S02]  /*39bd0*/  IMAD.X R16, R16, 0x1, R135.reuse, P4 ;  /* 0x0000000110107824 */ /* 0x110fe400020e0687 */
[----:B-----5:R-:W-:-:S03]  /*39be0*/  IMAD.X R13, R13, 0x1, R135, P5 ;  /* 0x000000010d0d7824 */ /* 0x020fc600028e0687 */
[----:B------:R4:W-:Y:S01]  /*39bf0*/  STL [R1+0x33c], R16 ;  /* 0x00033c1001007387 */ /* 0x0009e20000100800 */
[----:B-1----:R-:W-:-:S03]  /*39c00*/  MOV R4, R14 ;  /* 0x0000000e00047202 */ /* 0x002fc60000000f00 */
[----:B------:R1:W-:Y:S04]  /*39c10*/  STL [R1+0x380], R9 ;  /* 0x0003800901007387 */ /* 0x0003e80000100800 */
[----:B------:R-:W5:Y:S01]  /*39c20*/  LDL.LU R19, [R1+0x4c0] ;  /* 0x0004c00001137983 */ /* 0x000f620000300800 */
[----:B------:R-:W-:-:S03]  /*39c30*/  IMAD.MOV.U32 R5, RZ, RZ, R16 ;  /* 0x000000ffff057224 */ /* 0x000fc600078e0010 */
[----:B------:R1:W-:Y:S04]  /*39c40*/  STL [R1+0x37c], R13 ;  /* 0x00037c0d01007387 */ /* 0x0003e80000100800 */
[----:B--2---:R-:W2:Y:S04]  /*39c50*/  LDL.LU R14, [R1+0x500] ;  /* 0x00050000010e7983 */ /* 0x004ea80000300800 */
[----:B------:R-:W2:Y:S04]  /*39c60*/  LDL.LU R20, [R1+0x4bc] ;  /* 0x0004bc0001147983 */ /* 0x000ea80000300800 */
[----:B------:R1:W-:Y:S04]  /*39c70*/  LDGSTS.E [R6+0x1080], desc[UR22][R4.64], P2 ;  /* 0x0108000004067fae */ /* 0x0003e800091a1016 */
[----:B----4-:R-:W4:Y:S01]  /*39c80*/  LDL.LU R16, [R1+0x4fc] ;  /* 0x0004fc0001107983 */ /* 0x010f220000300800 */
[----:B-1----:R-:W-:-:S02]  /*39c90*/  IMAD.MOV.U32 R4, RZ, RZ, R9 ;  /* 0x000000ffff047224 */ /* 0x002fc400078e0009 */
[----:B------:R-:W-:Y:S01]  /*39ca0*/  IMAD.MOV.U32 R5, RZ, RZ, R13 ;  /* 0x000000ffff057224 */ /* 0x000fe200078e000d */
[----:B------:R-:W4:Y:S01]  /*39cb0*/  LDL.LU R9, [R1+0x540] ;  /* 0x0005400001097983 */ /* 0x000f220000300800 */
[----:B------:R-:W-:-:S03]  /*39cc0*/  IADD3 R12, P4, PT, R12, R134, RZ ;  /* 0x000000860c0c7210 */ /* 0x000fc60007f9e0ff */
[----:B------:R-:W4:Y:S01]  /*39cd0*/  LDL.LU R13, [R1+0x580] ;  /* 0x00058000010d7983 */ /* 0x000f220000300800 */
[----:B------:R-:W-:-:S03]  /*39ce0*/  IADD3 R8, P5, PT, R8, R134, RZ ;  /* 0x0000008608087210 */ /* 0x000fc60007fbe0ff */
[----:B------:R1:W-:Y:S04]  /*39cf0*/  STL [R1+0x3c0], R12 ;  /* 0x0003c00c01007387 */ /* 0x0003e80000100800 */
[----:B------:R1:W-:Y:S01]  /*39d00*/  LDGSTS.E [R6+0x1480], desc[UR22][R4.64], P2 ;  /* 0x0148000004067fae */ /* 0x0003e200091a1016 */
[----:B------:R-:W-:Y:S01]  /*39d10*/  IADD3.X R17, PT, PT, R17, R135, RZ, P4, !PT ;  /* 0x0000008711117210 */ /* 0x000fe200027fe4ff */
[----:B-1----:R-:W-:-:S04]  /*39d20*/  IMAD.MOV.U32 R4, RZ, RZ, R12 ;  /* 0x000000ffff047224 */ /* 0x002fc800078e000c */
[----:B------:R1:W-:Y:S01]  /*39d30*/  STL [R1+0x3bc], R17 ;  /* 0x0003bc1101007387 */ /* 0x0003e20000100800 */
[----:B------:R-:W-:-:S03]  /*39d40*/  IMAD.X R10, R10, 0x1, R135, P5 ;  /* 0x000000010a0a7824 */ /* 0x000fc600028e0687 */
[----:B------:R1:W-:Y:S04]  /*39d50*/  STL [R1+0x400], R8 ;  /* 0x0004000801007387 */ /* 0x0003e80000100800 */
[----:B------:R-:W4:Y:S01]  /*39d60*/  LDL.LU R12, [R1+0x53c] ;  /* 0x00053c00010c7983 */ /* 0x000f220000300800 */
[----:B------:R-:W-:-:S03]  /*39d70*/  IMAD.MOV.U32 R5, RZ, RZ, R17 ;  /* 0x000000ffff057224 */ /* 0x000fc600078e0011 */
[----:B------:R1:W-:Y:S04]  /*39d80*/  STL [R1+0x3fc], R10 ;  /* 0x0003fc0a01007387 */ /* 0x0003e80000100800 */
[----:B-1----:R-:W4:Y:S04]  /*39d90*/  LDL.LU R17, [R1+0x57c] ;  /* 0x00057c0001117983 */ /* 0x002f280000300800 */
[----:B------:R1:W-:Y:S02]  /*39da0*/  LDGSTS.E [R6+0x1880], desc[UR22][R4.64], P2 ;  /* 0x0188000004067fae */ /* 0x0003e400091a1016 */
[----:B-1----:R-:W-:Y:S01]  /*39db0*/  MOV R4, R8 ;  /* 0x0000000800047202 */ /* 0x002fe20000000f00 */
[----:B------:R-:W-:Y:S01]  /*39dc0*/  IMAD.MOV.U32 R5, RZ, RZ, R10 ;  /* 0x000000ffff057224 */ /* 0x000fe200078e000a */
[----:B------:R-:W4:Y:S04]  /*39dd0*/  LDL.LU R8, [R1+0x5c0] ;  /* 0x0005c00001087983 */ /* 0x000f280000300800 */
[----:B------:R-:W4:Y:S04]  /*39de0*/  LDL.LU R10, [R1+0x600] ;  /* 0x00060000010a7983 */ /* 0x000f280000300800 */
[----:B------:R1:W-:Y:S01]  /*39df0*/  LDGSTS.E [R6+0x1c80], desc[UR22][R4.64], P2 ;  /* 0x01c8000004067fae */ /* 0x0003e200091a1016 */
[----:B------:R-:W-:-:S05]  /*39e00*/  IADD3 R11, P4, PT, R11, R134, RZ ;  /* 0x000000860b0b7210 */ /* 0x000fca0007f9e0ff */
[----:B------:R3:W-:Y:S01]  /*39e10*/  STL [R1+0x440], R11 ;  /* 0x0004400b01007387 */ /* 0x0007e20000100800 */
[----:B------:R-:W-:Y:S01]  /*39e20*/  IADD3 R7, P5, PT, R7, R134, RZ ;  /* 0x0000008607077210 */ /* 0x000fe20007fbe0ff */
[----:B---3--:R-:W-:Y:S01]  /*39e30*/  IMAD.X R18, R18, 0x1, R135, P4 ;  /* 0x0000000112127824 */ /* 0x008fe200020e0687 */
[----:B-1----:R-:W-:-:S03]  /*39e40*/  MOV R4, R11 ;  /* 0x0000000b00047202 */ /* 0x002fc60000000f00 */
[----:B------:R-:W-:Y:S01]  /*39e50*/  IMAD.X R15, R15, 0x1, R135, P5 ;  /* 0x000000010f0f7824 */ /* 0x000fe200028e0687 */
[----:B------:R1:W-:Y:S04]  /*39e60*/  STL [R1+0x43c], R18 ;  /* 0x00043c1201007387 */ /* 0x0003e80000100800 */
[----:B------:R3:W-:Y:S04]  /*39e70*/  STL [R1+0x480], R7 ;  /* 0x0004800701007387 */ /* 0x0007e80000100800 */
[----:B------:R-:W4:Y:S01]  /*39e80*/  LDL.LU R11, [R1+0x5bc] ;  /* 0x0005bc00010b7983 */ /* 0x000f220000300800 */
[----:B------:R-:W-:-:S03]  /*39e90*/  IMAD.MOV.U32 R5, RZ, RZ, R18 ;  /* 0x000000ffff057224 */ /* 0x000fc600078e0012 */
[----:B------:R3:W-:Y:S04]  /*39ea0*/  STL [R1+0x47c], R15 ;  /* 0x00047c0f01007387 */ /* 0x0007e80000100800 */
[----:B-1----:R-:W4:Y:S04]  /*39eb0*/  LDL.LU R18, [R1+0x5fc] ;  /* 0x0005fc0001127983 */ /* 0x002f280000300800 */
[----:B------:R1:W-:Y:S02]  /*39ec0*/  LDGSTS.E [R6+0x2080], desc[UR22][R4.64], P2 ;  /* 0x0208000004067fae */ /* 0x0003e400091a1016 */
[----:B-1----:R-:W-:-:S02]  /*39ed0*/  IMAD.MOV.U32 R4, RZ, RZ, R7 ;  /* 0x000000ffff047224 */ /* 0x002fc400078e0007 */
[----:B------:R-:W-:Y:S01]  /*39ee0*/  IMAD.MOV.U32 R5, RZ, RZ, R15 ;  /* 0x000000ffff057224 */ /* 0x000fe200078e000f */
[----:B---3--:R-:W3:Y:S04]  /*39ef0*/  LDL.LU R7, [R1+0x248] ;  /* 0x0002480001077983 */ /* 0x008ee80000300800 */
[----:B------:R1:W-:Y:S04]  /*39f00*/  LDGSTS.E [R6+0x2480], desc[UR22][R4.64], P2 ;  /* 0x0248000004067fae */ /* 0x0003e800091a1016 */
[----:B------:R-:W3:Y:S01]  /*39f10*/  LDL.LU R15, [R1+0x288] ;  /* 0x00028800010f7983 */ /* 0x000ee20000300800 */
[----:B-----5:R-:W-:-:S02]  /*39f20*/  IADD3 R19, P4, PT, R19, R134, RZ ;  /* 0x0000008613137210 */ /* 0x020fc40007f9e0ff */
[-C--:B--2---:R-:W-:Y:S02]  /*39f30*/  IADD3 R14, P5, PT, R14, R134.reuse, RZ ;  /* 0x000000860e0e7210 */ /* 0x084fe40007fbe0ff */
[----:B------:R-:W-:Y:S01]  /*39f40*/  IADD3.X R20, PT, PT, R20, R135, RZ, P4, !PT ;  /* 0x0000008714147210 */ /* 0x000fe200027fe4ff */
[----:B-1----:R-:W-:Y:S01]  /*39f50*/  IMAD.MOV.U32 R4, RZ, RZ, R19 ;  /* 0x000000ffff047224 */ /* 0x002fe200078e0013 */
[----:B------:R-:W-:Y:S03]  /*39f60*/  STL [R1+0x4c0], R19 ;  /* 0x0004c01301007387 */ /* 0x000fe60000100800 */
[----:B------:R-:W-:Y:S02]  /*39f70*/  IMAD.MOV.U32 R5, RZ, RZ, R20 ;  /* 0x000000ffff057224 */ /* 0x000fe400078e0014 */
[----:B----4-:R-:W-:Y:S01]  /*39f80*/  IMAD.X R16, R16, 0x1, R135, P5 ;  /* 0x0000000110107824 */ /* 0x010fe200028e0687 */
[----:B------:R-:W-:Y:S04]  /*39f90*/  STL [R1+0x4bc], R20 ;  /* 0x0004bc1401007387 */ /* 0x000fe80000100800 */
[----:B------:R1:W-:Y:S04]  /*39fa0*/  STL [R1+0x500], R14 ;  /* 0x0005000e01007387 */ /* 0x0003e80000100800 */
[----:B------:R2:W-:Y:S01]  /*39fb0*/  LDGSTS.E [R6+0x2880], desc[UR22][R4.64], P2 ;  /* 0x0288000004067fae */ /* 0x0005e200091a1016 */
[----:B------:R-:W-:-:S03]  /*39fc0*/  IADD3 R9, P4, PT, R9, R134, RZ ;  /* 0x0000008609097210 */ /* 0x000fc60007f9e0ff */
[----:B------:R4:W-:Y:S01]  /*39fd0*/  STL [R1+0x4fc], R16 ;  /* 0x0004fc1001007387 */ /* 0x0009e20000100800 */
[----:B------:R-:W-:Y:S02]  /*39fe0*/  IADD3 R13, P5, PT, R13, R134, RZ ;  /* 0x000000860d0d7210 */ /* 0x000fe40007fbe0ff */
[----:B--2---:R-:W-:Y:S01]  /*39ff0*/  MOV R4, R14 ;  /* 0x0000000e00047202 */ /* 0x004fe20000000f00 */
[----:B------:R-:W-:Y:S01]  /*3a000*/  IMAD.MOV.U32 R5, RZ, RZ, R16 ;  /* 0x000000ffff057224 */ /* 0x000fe200078e0010 */
[----:B-1----:R-:W2:Y:S04]  /*3a010*/  LDL.LU R14, [R1+0x244] ;  /* 0x00024400010e7983 */ /* 0x002ea80000300800 */
[----:B----4-:R-:W4:Y:S04]  /*3a020*/  LDL.LU R16, [R1+0x284] ;  /* 0x0002840001107983 */ /* 0x010f280000300800 */
[----:B------:R1:W-:Y:S04]  /*3a030*/  LDGSTS.E [R6+0x2c80], desc[UR22][R4.64], P2 ;  /* 0x02c8000004067fae */ /* 0x0003e800091a1016 */
[----:B------:R5:W-:Y:S01]  /*3a040*/  STL [R1+0x540], R9 ;  /* 0x0005400901007387 */ /* 0x000be20000100800 */
[----:B------:R-:W-:Y:S01]  /*3a050*/  IMAD.X R12, R12, 0x1, R135, P4 ;  /* 0x000000010c0c7824 */ /* 0x000fe200020e0687 */
[----:B-1----:R-:W-:-:S03]  /*3a060*/  MOV R4, R9 ;  /* 0x0000000900047202 */ /* 0x002fc60000000f00 */
[----:B------:R-:W-:Y:S01]  /*3a070*/  IMAD.MOV.U32 R5, RZ, RZ, R12 ;  /* 0x000000ffff057224 */ /* 0x000fe200078e000c */
[----:B------:R1:W-:Y:S01]  /*3a080*/  STL [R1+0x53c], R12 ;  /* 0x00053c0c01007387 */ /* 0x0003e20000100800 */
[----:B------:R-:W-:-:S03]  /*3a090*/  IMAD.X R17, R17, 0x1, R135, P5 ;  /* 0x0000000111117824 */ /* 0x000fc600028e0687 */
[----:B------:R1:W-:Y:S04]  /*3a0a0*/  STL [R1+0x580], R13 ;  /* 0x0005800d01007387 */ /* 0x0003e80000100800 */
[----:B-----5:R-:W5:Y:S04]  /*3a0b0*/  LDL.LU R9, [R1+0x2c8] ;  /* 0x0002c80001097983 */ /* 0x020f680000300800 */
[----:B------:R1:W-:Y:S04]  /*3a0c0*/  STL [R1+0x57c], R17 ;  /* 0x00057c1101007387 */ /* 0x0003e80000100800 */
[----:B------:R1:W-:Y:S04]  /*3a0d0*/  LDGSTS.E [R6+0x3080], desc[UR22][R4.64], P2 ;  /* 0x0308000004067fae */ /* 0x0003e800091a1016 */
[----:B-1----:R-:W5:Y:S01]  /*3a0e0*/  LDL.LU R12, [R1+0x308] ;  /* 0x00030800010c7983 */ /* 0x002f620000300800 */
[----:B------:R-:W-:-:S03]  /*3a0f0*/  IMAD.MOV.U32 R4, RZ, RZ, R13 ;  /* 0x000000ffff047224 */ /* 0x000fc600078e000d */
[----:B------:R-:W5:Y:S01]  /*3a100*/  LDL.LU R13, [R1+0x2c4] ;  /* 0x0002c400010d7983 */ /* 0x000f620000300800 */
[----:B------:R-:W-:Y:S01]  /*3a110*/  IMAD.MOV.U32 R5, RZ, RZ, R17 ;  /* 0x000000ffff057224 */ /* 0x000fe200078e0011 */
[-C--:B------:R-:W-:Y:S02]  /*3a120*/  IADD3 R8, P4, PT, R8, R134.reuse, RZ ;  /* 0x0000008608087210 */ /* 0x080fe40007f9e0ff */
[----:B------:R-:W5:Y:S01]  /*3a130*/  LDL.LU R17, [R1+0x304] ;  /* 0x0003040001117983 */ /* 0x000f620000300800 */
[----:B------:R-:W-:-:S03]  /*3a140*/  IADD3 R10, P5, PT, R10, R134, RZ ;  /* 0x000000860a0a7210 */ /* 0x000fc60007fbe0ff */
[----:B------:R1:W-:Y:S04]  /*3a150*/  LDGSTS.E [R6+0x3480], desc[UR22][R4.64], P2 ;  /* 0x0348000004067fae */ /* 0x0003e800091a1016 */
[----:B------:R-:W-:Y:S01]  /*3a160*/  STL [R1+0x5c0], R8 ;  /* 0x0005c00801007387 */ /* 0x000fe20000100800 */
[----:B-1----:R-:W-:Y:S01]  /*3a170*/  IMAD.MOV.U32 R4, RZ, RZ, R8 ;  /* 0x000000ffff047224 */ /* 0x002fe200078e0008 */
[----:B------:R-:W-:-:S05]  /*3a180*/  IADD3.X R11, PT, PT, R11, R135, RZ, P4, !PT ;  /* 0x000000870b0b7210 */ /* 0x000fca00027fe4ff */
[----:B------:R1:W-:Y:S01]  /*3a190*/  STL [R1+0x5bc], R11 ;  /* 0x0005bc0b01007387 */ /* 0x0003e20000100800 */
[----:B------:R-:W-:Y:S02]  /*3a1a0*/  IMAD.MOV.U32 R5, RZ, RZ, R11 ;  /* 0x000000ffff057224 */ /* 0x000fe400078e000b */
[----:B------:R-:W-:Y:S01]  /*3a1b0*/  IMAD.X R18, R18, 0x1, R135, P5 ;  /* 0x0000000112127824 */ /* 0x000fe200028e0687 */
[----:B------:R-:W-:Y:S04]  /*3a1c0*/  STL [R1+0x600], R10 ;  /* 0x0006000a01007387 */ /* 0x000fe80000100800 */
[----:B------:R1:W-:Y:S04]  /*3a1d0*/  LDGSTS.E [R6+0x3880], desc[UR22][R4.64], P2 ;  /* 0x0388000004067fae */ /* 0x0003e800091a1016 */
[----:B-1----:R-:W5:Y:S04]  /*3a1e0*/  LDL.LU R11, [R1+0x348] ;  /* 0x00034800010b7983 */ /* 0x002f680000300800 */
[----:B------:R1:W-:Y:S04]  /*3a1f0*/  STL [R1+0x5fc], R18 ;  /* 0x0005fc1201007387 */ /* 0x0003e80000100800 */
[----:B------:R-:W5:Y:S01]  /*3a200*/  LDL.LU R8, [R1+0x388] ;  /* 0x0003880001087983 */ /* 0x000f620000300800 */
[----:B------:R-:W-:Y:S01]  /*3a210*/  IMAD.MOV.U32 R5, RZ, RZ, R18 ;  /* 0x000000ffff057224 */ /* 0x000fe200078e0012 */
[----:B------:R-:W-:-:S02]  /*3a220*/  MOV R4, R10 ;  /* 0x0000000a00047202 */ /* 0x000fc40000000f00 */
[----:B-1----:R-:W5:Y:S04]  /*3a230*/  LDL.LU R18, [R1+0x344] ;  /* 0x0003440001127983 */ /* 0x002f680000300800 */
[----:B------:R-:W5:Y:S01]  /*3a240*/  LDL.LU R10, [R1+0x384] ;  /* 0x00038400010a7983 */ /* 0x000f620000300800 */
[-C--:B---3--:R-:W-:Y:S02]  /*3a250*/  IADD3 R7, P4, PT, R7, R134.reuse, RZ ;  /* 0x0000008607077210 */ /* 0x088fe40007f9e0ff */
[----:B------:R-:W-:Y:S01]  /*3a260*/  IADD3 R15, P5, PT, R15, R134, RZ ;  /* 0x000000860f0f7210 */ /* 0x000fe20007fbe0ff */
[----:B------:R1:W-:Y:S04]  /*3a270*/  LDGSTS.E [R6+0x3c80], desc[UR22][R4.64], P2 ;  /* 0x03c8000004067fae */ /* 0x0003e800091a1016 */
[----:B------:R-:W-:Y:S01]  /*3a280*/  STL [R1+0x248], R7 ;  /* 0x0002480701007387 */ /* 0x000fe20000100800 */
[----:B-1----:R-:W-:-:S03]  /*3a290*/  LOP3.LUT R6, R3, 0x20, RZ, 0x3c, !PT ;  /* 0x0000002003067812 */ /* 0x002fc600078e3cff */
[----:B------:R-:W-:Y:S01]  /*3a2a0*/  STL [R1+0x288], R15 ;  /* 0x0002880f01007387 */ /* 0x000fe20000100800 */
[----:B------:R-:W-:Y:S02]  /*3a2b0*/  IMAD.MOV.U32 R4, RZ, RZ, R7 ;  /* 0x000000ffff047224 */ /* 0x000fe400078e0007 */
[----:B------:R-:W-:Y:S02]  /*3a2c0*/  VIADD R6, R6, UR5 ;  /* 0x0000000506067c36 */ /* 0x000fe40008000000 */
[----:B--2---:R-:W-:-:S04]  /*3a2d0*/  IMAD.X R14, R14, 0x1, R135, P4 ;  /* 0x000000010e0e7824 */ /* 0x004fc800020e0687 */
[----:B------:R-:W-:Y:S01]  /*3a2e0*/  IMAD.MOV.U32 R5, RZ, RZ, R14 ;  /* 0x000000ffff057224 */ /* 0x000fe200078e000e */
[----:B------:R1:W-:Y:S01]  /*3a2f0*/  STL [R1+0x244], R14 ;  /* 0x0002440e01007387 */ /* 0x0003e20000100800 */
[----:B----4-:R-:W-:-:S03]  /*3a300*/  IADD3.X R16, PT, PT, R16, R135, RZ, P5, !PT ;  /* 0x0000008710107210 */ /* 0x010fc60002ffe4ff */
[----:B------:R2:W-:Y:S04]  /*3a310*/  LDGSTS.E [R6+0x100], desc[UR22][R4.64], P2 ;  /* 0x0010000004067fae */ /* 0x0005e800091a1016 */
[----:B-1----:R-:W3:Y:S04]  /*3a320*/  LDL.LU R14, [R1+0x3c8] ;  /* 0x0003c800010e7983 */ /* 0x002ee80000300800 */
[----:B------:R-:W4:Y:S01]  /*3a330*/  LDL.LU R7, [R1+0x408] ;  /* 0x0004080001077983 */ /* 0x000f220000300800 */
[----:B--2---:R-:W-:-:S03]  /*3a340*/  IMAD.MOV.U32 R4, RZ, RZ, R15 ;  /* 0x000000ffff047224 */ /* 0x004fc600078e000f */
[----:B------:R1:W-:Y:S01]  /*3a350*/  STL [R1+0x284], R16 ;  /* 0x0002841001007387 */ /* 0x0003e20000100800 */
[----:B------:R-:W-:-:S03]  /*3a360*/  MOV R5, R16 ;  /* 0x0000001000057202 */ /* 0x000fc60000000f00 */
[----:B------:R-:W2:Y:S04]  /*3a370*/  LDL.LU R15, [R1+0x3c4] ;  /* 0x0003c400010f7983 */ /* 0x000ea80000300800 */
[----:B------:R5:W-:Y:S04]  /*3a380*/  LDGSTS.E [R6+0x500], desc[UR22][R4.64], P2 ;  /* 0x0050000004067fae */ /* 0x000be800091a1016 */
[----:B-1----:R-:W2:Y:S01]  /*3a390*/  LDL.LU R16, [R1+0x404] ;  /* 0x0004040001107983 */ /* 0x002ea20000300800 */
[----:B-----5:R-:W-:-:S05]  /*3a3a0*/  IADD3 R9, P4, PT, R9, R134, RZ ;  /* 0x0000008609097210 */ /* 0x020fca0007f9e0ff */
[----:B------:R-:W-:Y:S01]  /*3a3b0*/  STL [R1+0x2c8], R9 ;  /* 0x0002c80901007387 */ /* 0x000fe20000100800 */
[----:B------:R-:W-:Y:S01]  /*3a3c0*/  IMAD.MOV.U32 R4, RZ, RZ, R9 ;  /* 0x000000ffff047224 */ /* 0x000fe200078e0009 */
[----:B------:R-:W-:Y:S01]  /*3a3d0*/  IADD3 R12, P5, PT, R12, R134, RZ ;  /* 0x000000860c0c7210 */ /* 0x000fe20007fbe0ff */
[----:B------:R-:W-:-:S04]  /*3a3e0*/  IMAD.X R13, R13, 0x1, R135, P4 ;  /* 0x000000010d0d7824 */ /* 0x000fc800020e0687 */
[----:B------:R-:W-:Y:S01]  /*3a3f0*/  IMAD.X R17, R17, 0x1, R135, P5 ;  /* 0x0000000111117824 */ /* 0x000fe200028e0687 */
[----:B------:R1:W-:Y:S01]  /*3a400*/  STL [R1+0x2c4], R13 ;  /* 0x0002c40d01007387 */ /* 0x0003e20000100800 */
[----:B------:R-:W-:-:S03]  /*3a410*/  MOV R5, R13 ;  /* 0x0000000d00057202 */ /* 0x000fc60000000f00 */
[----:B------:R-:W-:Y:S04]  /*3a420*/  STL [R1+0x308], R12 ;  /* 0x0003080c01007387 */ /* 0x000fe80000100800 */
[----:B------:R5:W-:Y:S04]  /*3a430*/  LDGSTS.E [R6+0x900], desc[UR22][R4.64], P2 ;  /* 0x0090000004067fae */ /* 0x000be800091a1016 */
[----:B-1----:R-:W2:Y:S04]  /*3a440*/  LDL.LU R13, [R1+0x448] ;  /* 0x00044800010d7983 */ /* 0x002ea80000300800 */
[----:B------:R1:W-:Y:S04]  /*3a450*/  STL [R1+0x304], R17 ;  /* 0x0003041101007387 */ /* 0x0003e80000100800 */
[----:B------:R-:W2:Y:S01]  /*3a460*/  LDL.LU R9, [R1+0x488] ;  /* 0x0004880001097983 */ /* 0x000ea20000300800 */
[----:B-----5:R-:W-:-:S03]  /*3a470*/  IMAD.MOV.U32 R5, RZ, RZ, R17 ;  /* 0x000000ffff057224 */ /* 0x020fc600078e0011 */
[----:B-1----:R-:W5:Y:S01]  /*3a480*/  LDL.LU R17, [R1+0x444] ;  /* 0x0004440001117983 */ /* 0x002f620000300800 */
[----:B------:R-:W-:-:S03]  /*3a490*/  IMAD.MOV.U32 R4, RZ, RZ, R12 ;  /* 0x000000ffff047224 */ /* 0x000fc600078e000c */
[----:B------:R-:W5:Y:S04]  /*3a4a0*/  LDL.LU R12, [R1+0x484] ;  /* 0x00048400010c7983 */ /* 0x000f680000300800 */
[----:B------:R1:W-:Y:S01]  /*3a4b0*/  LDGSTS.E [R6+0xd00], desc[UR22][R4.64], P2 ;  /* 0x00d0000004067fae */ /* 0x0003e200091a1016 */
[----:B------:R-:W-:-:S05]  /*3a4c0*/  IADD3 R11, P4, PT, R11, R134, RZ ;  /* 0x000000860b0b7210 */ /* 0x000fca0007f9e0ff */
[----:B------:R1:W-:Y:S01]  /*3a4d0*/  STL [R1+0x348], R11 ;  /* 0x0003480b01007387 */ /* 0x0003e20000100800 */
[----:B------:R-:W-:Y:S01]  /*3a4e0*/  IADD3 R8, P5, PT, R8, R134, RZ ;  /* 0x0000008608087210 */ /* 0x000fe20007fbe0ff */
[----:B------:R-:W-:-:S03]  /*3a4f0*/  IMAD.X R18, R18, 0x1, R135, P4 ;  /* 0x0000000112127824 */ /* 0x000fc600020e0687 */
[----:B------:R-:W-:Y:S02]  /*3a500*/  IADD3.X R10, PT, PT, R10, R135, RZ, P5, !PT ;  /* 0x000000870a0a7210 */ /* 0x000fe40002ffe4ff */
[----:B------:R1:W-:Y:S04]  /*3a510*/  STL [R1+0x344], R18 ;  /* 0x0003441201007387 */ /* 0x0003e80000100800 */
[----:B------:R1:W-:Y:S02]  /*3a520*/  STL [R1+0x388], R8 ;  /* 0x0003880801007387 */ /* 0x0003e40000100800 */
[----:B-1----:R-:W-:Y:S02]  /*3a530*/  IMAD.MOV.U32 R4, RZ, RZ, R11 ;  /* 0x000000ffff047224 */ /* 0x002fe400078e000b */
[----:B------:R-:W5:Y:S04]  /*3a540*/  LDL.LU R19, [R1+0x4c8] ;  /* 0x0004c80001137983 */ /* 0x000f680000300800 */
[----:B------:R1:W-:Y:S04]  /*3a550*/  STL [R1+0x384], R10 ;  /* 0x0003840a01007387 */ /* 0x0003e80000100800 */
[----:B------:R-:W5:Y:S04]  /*3a560*/  LDL.LU R11, [R1+0x508] ;  /* 0x00050800010b7983 */ /* 0x000f680000300800 */
[----:B------:R-:W5:Y:S01]  /*3a570*/  LDL.LU R20, [R1+0x4c4] ;  /* 0x0004c40001147983 */ /* 0x000f620000300800 */
[----:B------:R-:W-:-:S03]  /*3a580*/  IMAD.MOV.U32 R5, RZ, RZ, R18 ;  /* 0x000000ffff057224 */ /* 0x000fc600078e0012 */
[----:B------:R-:W5:Y:S04]  /*3a590*/  LDL.LU R18, [R1+0x504] ;  /* 0x0005040001127983 */ /* 0x000f680000300800 */
[----:B------:R1:W-:Y:S02]  /*3a5a0*/  LDGSTS.E [R6+0x1100], desc[UR22][R4.64], P2 ;  /* 0x0110000004067fae */ /* 0x0003e400091a1016 */
[----:B-1----:R-:W-:Y:S01]  /*3a5b0*/  IMAD.MOV.U32 R4, RZ, RZ, R8 ;  /* 0x000000ffff047224 */ /* 0x002fe200078e0008 */
[----:B------:R-:W-:Y:S01]  /*3a5c0*/  MOV R5, R10 ;  /* 0x0000000a00057202 */ /* 0x000fe20000000f00 */
[----:B------:R-:W5:Y:S04]  /*3a5d0*/  LDL.LU R8, [R1+0x548] ;  /* 0x0005480001087983 */ /* 0x000f680000300800 */
[----:B------:R-:W5:Y:S04]  /*3a5e0*/  LDL.LU R10, [R1+0x588] ;  /* 0x00058800010a7983 */ /* 0x000f680000300800 */
[----:B------:R1:W-:Y:S01]  /*3a5f0*/  LDGSTS.E [R6+0x1500], desc[UR22][R4.64], P2 ;  /* 0x0150000004067fae */ /* 0x0003e200091a1016 */
[----:B---3--:R-:W-:-:S02]  /*3a600*/  IADD3 R14, P4, PT, R14, R134, RZ ;  /* 0x000000860e0e7210 */ /* 0x008fc40007f9e0ff */
[----:B----4-:R-:W-:-:S03]  /*3a610*/  IADD3 R7, P5, PT, R7, R134, RZ ;  /* 0x0000008607077210 */ /* 0x010fc60007fbe0ff */
[----:B------:R3:W-:Y:S01]  /*3a620*/  STL [R1+0x3c8], R14 ;  /* 0x0003c80e01007387 */ /* 0x0007e20000100800 */
[----:B-1----:R-:W-:Y:S02]  /*3a630*/  IMAD.MOV.U32 R4, RZ, RZ, R14 ;  /* 0x000000ffff047224 */ /* 0x002fe400078e000e */
[----:B--2---:R-:W-:-:S05]  /*3a640*/  IMAD.X R15, R15, 0x1, R135, P4 ;  /* 0x000000010f0f7824 */ /* 0x004fca00020e0687 */
[----:B------:R1:W-:Y:S01]  /*3a650*/  STL [R1+0x3c4], R15 ;  /* 0x0003c40f01007387 */ /* 0x0003e20000100800 */
[----:B------:R-:W-:Y:S01]  /*3a660*/  MOV R5, R15 ;  /* 0x0000000f00057202 */ /* 0x000fe20000000f00 */
[----:B------:R-:W-:Y:S02]  /*3a670*/  IMAD.X R16, R16, 0x1, R135, P5 ;  /* 0x0000000110107824 */ /* 0x000fe400028e0687 */
[----:B------:R2:W-:Y:S04]  /*3a680*/  STL [R1+0x408], R7 ;  /* 0x0004080701007387 */ /* 0x0005e80000100800 */
[----:B---3--:R-:W3:Y:S04]  /*3a690*/  LDL.LU R14, [R1+0x544] ;  /* 0x00054400010e7983 */ /* 0x008ee80000300800 */
[----:B------:R4:W-:Y:S04]  /*3a6a0*/  STL [R1+0x404], R16 ;  /* 0x0004041001007387 */ /* 0x0009e80000100800 */
[----:B-1----:R-:W3:Y:S04]  /*3a6b0*/  LDL.LU R15, [R1+0x584] ;  /* 0x00058400010f7983 */ /* 0x002ee80000300800 */
[----:B------:R1:W-:Y:S02]  /*3a6c0*/  LDGSTS.E [R6+0x1900], desc[UR22][R4.64], P2 ;  /* 0x0190000004067fae */ /* 0x0003e400091a1016 */
[----:B-1----:R-:W-:-:S02]  /*3a6d0*/  IMAD.MOV.U32 R4, RZ, RZ, R7 ;  /* 0x000000ffff047224 */ /* 0x002fc400078e0007 */
[----:B------:R-:W-:Y:S01]  /*3a6e0*/  IMAD.MOV.U32 R5, RZ, RZ, R16 ;  /* 0x000000ffff057224 */ /* 0x000fe200078e0010 */
[----:B--2---:R-:W2:Y:S04]  /*3a6f0*/  LDL.LU R7, [R1+0x5c8] ;  /* 0x0005c80001077983 */ /* 0x004ea80000300800 */
[----:B----4-:R-:W4:Y:S01]  /*3a700*/  LDL.LU R16, [R1+0x608] ;  /* 0x0006080001107983 */ /* 0x010f220000300800 */
[----:B------:R-:W-:-:S03]  /*3a710*/  IADD3 R13, P4, PT, R13, R134, RZ ;  /* 0x000000860d0d7210 */ /* 0x000fc60007f9e0ff */
[----:B------:R1:W-:Y:S04]  /*3a720*/  LDGSTS.E [R6+0x1d00], desc[UR22][R4.64], P2 ;  /* 0x01d0000004067fae */ /* 0x0003e800091a1016 */
[----:B------:R5:W-:Y:S01]  /*3a730*/  STL [R1+0x448], R13 ;  /* 0x0004480d01007387 */ /* 0x000be20000100800 */
[----:B------:R-:W-:Y:S01]  /*3a740*/  IADD3 R9, P5, PT, R9, R134, RZ ;  /* 0x0000008609097210 */ /* 0x000fe20007fbe0ff */
[----:B-----5:R-:W-:Y:S02]  /*3a750*/  IMAD.X R17, R17, 0x1, R135, P4 ;  /* 0x0000000111117824 */ /* 0x020fe400020e0687 */
[----:B-1----:R-:W-:Y:S01]  /*3a760*/  IMAD.MOV.U32 R4, RZ, RZ, R13 ;  /* 0x000000ffff047224 */ /* 0x002fe200078e000d */
[----:B------:R-:W-:Y:S02]  /*3a770*/  IADD3.X R12, PT, PT, R12, R135, RZ, P5, !PT ;  /* 0x000000870c0c7210 */ /* 0x000fe40002ffe4ff */
[----:B------:R1:W-:Y:S04]  /*3a780*/  STL [R1+0x444], R17 ;  /* 0x0004441101007387 */ /* 0x0003e80000100800 */
[----:B------:R5:W-:Y:S04]  /*3a790*/  STL [R1+0x488], R9 ;  /* 0x0004880901007387 */ /* 0x000be80000100800 */
[----:B------:R-:W4:Y:S01]  /*3a7a0*/  LDL.LU R13, [R1+0x5c4] ;  /* 0x0005c400010d7983 */ /* 0x000f220000300800 */
[----:B------:R-:W-:-:S03]  /*3a7b0*/  IMAD.MOV.U32 R5, RZ, RZ, R17 ;  /* 0x000000ffff057224 */ /* 0x000fc600078e0011 */
[----:B------:R5:W-:Y:S04]  /*3a7c0*/  STL [R1+0x484], R12 ;  /* 0x0004840c01007387 */ /* 0x000be80000100800 */
[----:B-1----:R-:W4:Y:S04]  /*3a7d0*/  LDL.LU R17, [R1+0x604] ;  /* 0x0006040001117983 */ /* 0x002f280000300800 */
[----:B------:R1:W-:Y:S02]  /*3a7e0*/  LDGSTS.E [R6+0x2100], desc[UR22][R4.64], P2 ;  /* 0x0210000004067fae */ /* 0x0003e400091a1016 */
[----:B-1----:R-:W-:Y:S01]  /*3a7f0*/  IMAD.MOV.U32 R4, RZ, RZ, R9 ;  /* 0x000000ffff047224 */ /* 0x002fe200078e0009 */
[----:B------:R-:W-:Y:S01]  /*3a800*/  MOV R5, R12 ;  /* 0x0000000c00057202 */ /* 0x000fe20000000f00 */
[----:B-----5:R-:W5:Y:S04]  /*3a810*/  LDL.LU R9, [R1+0x250] ;  /* 0x0002500001097983 */ /* 0x020f680000300800 */
[----:B------:R1:W-:Y:S04]  /*3a820*/  LDGSTS.E [R6+0x2500], desc[UR22][R4.64], P2 ;  /* 0x0250000004067fae */ /* 0x0003e800091a1016 */
[----:B------:R-:W5:Y:S01]  /*3a830*/  LDL.LU R12, [R1+0x290] ;  /* 0x00029000010c7983 */ /* 0x000f620000300800 */
[----:B------:R-:W-:-:S02]  /*3a840*/  IADD3 R19, P4, PT, R19, R134, RZ ;  /* 0x0000008613137210 */ /* 0x000fc40007f9e0ff */
[----:B------:R-:W-:-:S03]  /*3a850*/  IADD3 R11, P5, PT, R11, R134, RZ ;  /* 0x000000860b0b7210 */ /* 0x000fc60007fbe0ff */
[----:B------:R-:W-:Y:S02]  /*3a860*/  IMAD.X R20, R20, 0x1, R135, P4 ;  /* 0x0000000114147824 */ /* 0x000fe400020e0687 */
[----:B-1----:R-:W-:Y:S02]  /*3a870*/  IMAD.MOV.U32 R4, RZ, RZ, R19 ;  /* 0x000000ffff047224 */ /* 0x002fe400078e0013 */
[----:B------:R-:W-:Y:S01]  /*3a880*/  IMAD.X R18, R18, 0x1, R135, P5 ;  /* 0x0000000112127824 */ /* 0x000fe200028e0687 */
[----:B------:R-:W-:Y:S01]  /*3a890*/  MOV R5, R20 ;  /* 0x0000001400057202 */ /* 0x000fe20000000f00 */
[----:B------:R-:W-:Y:S04]  /*3a8a0*/  STL [R1+0x4c8], R19 ;  /* 0x0004c81301007387 */ /* 0x000fe80000100800 */
[----:B------:R-:W-:Y:S04]  /*3a8b0*/  STL [R1+0x4c4], R20 ;  /* 0x0004c41401007387 */ /* 0x000fe80000100800 */
[----:B------:R1:W-:Y:S04]  /*3a8c0*/  STL [R1+0x508], R11 ;  /* 0x0005080b01007387 */ /* 0x0003e80000100800 */
[----:B------:R1:W-:Y:S04]  /*3a8d0*/  LDGSTS.E [R6+0x2900], desc[UR22][R4.64], P2 ;  /* 0x0290000004067fae */ /* 0x0003e800091a1016 */
[----:B------:R1:W-:Y:S02]  /*3a8e0*/  STL [R1+0x504], R18 ;  /* 0x0005041201007387 */ /* 0x0003e40000100800 */
[----:B-1----:R-:W-:-:S02]  /*3a8f0*/  IMAD.MOV.U32 R4, RZ, RZ, R11 ;  /* 0x000000ffff047224 */ /* 0x002fc400078e000b */
[----:B------:R-:W5:Y:S01]  /*3a900*/  LDL.LU R11, [R1+0x24c] ;  /* 0x00024c00010b7983 */ /* 0x000f620000300800 */
[----:B------:R-:W-:-:S03]  /*3a910*/  IMAD.MOV.U32 R5, RZ, RZ, R18 ;  /* 0x000000ffff057224 */ /* 0x000fc600078e0012 */
[----:B------:R-:W5:Y:S01]  /*3a920*/  LDL.LU R18, [R1+0x28c] ;  /* 0x00028c0001127983 */ /* 0x000f620000300800 */
[-C--:B------:R-:W-:Y:S02]  /*3a930*/  IADD3 R8, P4, PT, R8, R134.reuse, RZ ;  /* 0x0000008608087210 */ /* 0x080fe40007f9e0ff */
[----:B------:R-:W-:Y:S01]  /*3a940*/  IADD3 R10, P5, PT, R10, R134, RZ ;  /* 0x000000860a0a7210 */ /* 0x000fe20007fbe0ff */
[----:B------:R1:W-:Y:S04]  /*3a950*/  LDGSTS.E [R6+0x2d00], desc[UR22][R4.64], P2 ;  /* 0x02d0000004067fae */ /* 0x0003e800091a1016 */
[----:B------:R3:W-:Y:S01]  /*3a960*/  STL [R1+0x548], R8 ;  /* 0x0005480801007387 */ /* 0x0007e20000100800 */
[----:B-1----:R-:W-:Y:S02]  /*3a970*/  IMAD.MOV.U32 R4, RZ, RZ, R8 ;  /* 0x000000ffff047224 */ /* 0x002fe400078e0008 */
[----:B---3--:R-:W-:-:S04]  /*3a980*/  IMAD.X R14, R14, 0x1, R135, P4 ;  /* 0x000000010e0e7824 */ /* 0x008fc800020e0687 */
[----:B------:R-:W-:Y:S01]  /*3a990*/  IMAD.MOV.U32 R5, RZ, RZ, R14 ;  /* 0x000000ffff057224 */ /* 0x000fe200078e000e */
[----:B------:R1:W-:Y:S01]  /*3a9a0*/  STL [R1+0x544], R14 ;  /* 0x0005440e01007387 */ /* 0x0003e20000100800 */
[----:B------:R-:W-:-:S03]  /*3a9b0*/  IADD3.X R15, PT, PT, R15, R135, RZ, P5, !PT ;  /* 0x000000870f0f7210 */ /* 0x000fc60002ffe4ff */
[----:B------:R3:W-:Y:S04]  /*3a9c0*/  STL [R1+0x588], R10 ;  /* 0x0005880a01007387 */ /* 0x0007e80000100800 */
[----:B------:R-:W5:Y:S04]  /*3a9d0*/  LDL.LU R8, [R1+0x2d0] ;  /* 0x0002d00001087983 */ /* 0x000f680000300800 */
[----:B------:R3:W-:Y:S04]  /*3a9e0*/  STL [R1+0x584], R15 ;  /* 0x0005840f01007387 */ /* 0x0007e80000100800 */
[----:B------:R3:W-:Y:S04]  /*3a9f0*/  LDGSTS.E [R6+0x3100], desc[UR22][R4.64], P2 ;  /* 0x0310000004067fae */ /* 0x0007e800091a1016 */
[----:B-1----:R-:W5:Y:S01]  /*3aa00*/  LDL.LU R14, [R1+0x310] ;  /* 0x00031000010e7983 */ /* 0x002f620000300800 */
[-C--:B--2---:R-:W-:Y:S01]  /*3aa10*/  IADD3 R7, P4, PT, R7, R134.reuse, RZ ;  /* 0x0000008607077210 */ /* 0x084fe20007f9e0ff */
[----:B---3--:R-:W-:Y:S01]  /*3aa20*/  IMAD.MOV.U32 R4, RZ, RZ, R10 ;  /* 0x000000ffff047224 */ /* 0x008fe200078e000a */
[----:B------:R-:W-:Y:S01]  /*3aa30*/  MOV R5, R15 ;  /* 0x0000000f00057202 */ /* 0x000fe20000000f00 */
[----:B------:R-:W2:Y:S01]  /*3aa40*/  LDL.LU R10, [R1+0x2cc] ;  /* 0x0002cc00010a7983 */ /* 0x000ea20000300800 */
[----:B----4-:R-:W-:-:S03]  /*3aa50*/  IADD3 R16, P5, PT, R16, R134, RZ ;  /* 0x0000008610107210 */ /* 0x010fc60007fbe0ff */
[----:B------:R-:W3:Y:S04]  /*3aa60*/  LDL.LU R15, [R1+0x30c] ;  /* 0x00030c00010f7983 */ /* 0x000ee80000300800 */
[----:B------:R1:W-:Y:S04]  /*3aa70*/  LDGSTS.E [R6+0x3500], desc[UR22][R4.64], P2 ;  /* 0x0350000004067fae */ /* 0x0003e800091a1016 */
[----:B------:R-:W-:Y:S01]  /*3aa80*/  STL [R1+0x5c8], R7 ;  /* 0x0005c80701007387 */ /* 0x000fe20000100800 */
[----:B-1----:R-:W-:Y:S02]  /*3aa90*/  IMAD.MOV.U32 R4, RZ, RZ, R7 ;  /* 0x000000ffff047224 */ /* 0x002fe400078e0007 */
[----:B------:R-:W-:-:S05]  /*3aaa0*/  IMAD.X R13, R13, 0x1, R135, P4 ;  /* 0x000000010d0d7824 */ /* 0x000fca00020e0687 */
[----:B------:R-:W-:Y:S01]  /*3aab0*/  MOV R5, R13 ;  /* 0x0000000d00057202 */ /* 0x000fe20000000f00 */
[----:B------:R1:W-:Y:S01]  /*3aac0*/  STL [R1+0x5c4], R13 ;  /* 0x0005c40d01007387 */ /* 0x0003e20000100800 */
[----:B------:R-:W-:-:S03]  /*3aad0*/  IMAD.X R17, R17, 0x1, R135, P5 ;  /* 0x0000000111117824 */ /* 0x000fc600028e0687 */
[----:B------:R-:W-:Y:S04]  /*3aae0*/  STL [R1+0x608], R16 ;  /* 0x0006081001007387 */ /* 0x000fe80000100800 */
[----:B------:R4:W-:Y:S04]  /*3aaf0*/  LDGSTS.E [R6+0x3900], desc[UR22][R4.64], P2 ;  /* 0x0390000004067fae */ /* 0x0009e800091a1016 */
[----:B-1----:R-:W3:Y:S04]  /*3ab00*/  LDL.LU R13, [R1+0x350] ;  /* 0x00035000010d7983 */ /* 0x002ee80000300800 */
[----:B------:R1:W-:Y:S04]  /*3ab10*/  STL [R1+0x604], R17 ;  /* 0x0006041101007387 */ /* 0x0003e80000100800 */
[----:B------:R-:W3:Y:S01]  /*3ab20*/  LDL.LU R7, [R1+0x390] ;  /* 0x0003900001077983 */ /* 0x000ee20000300800 */
[----:B----4-:R-:W-:-:S03]  /*3ab30*/  IMAD.MOV.U32 R5, RZ, RZ, R17 ;  /* 0x000000ffff057224 */ /* 0x010fc600078e0011 */
[----:B-1----:R-:W4:Y:S01]  /*3ab40*/  LDL.LU R17, [R1+0x34c] ;  /* 0x00034c0001117983 */ /* 0x002f220000300800 */
[----:B------:R-:W-:-:S03]  /*3ab50*/  IMAD.MOV.U32 R4, RZ, RZ, R16 ;  /* 0x000000ffff047224 */ /* 0x000fc600078e0010 */
[----:B------:R-:W4:Y:S01]  /*3ab60*/  LDL.LU R16, [R1+0x38c] ;  /* 0x00038c0001107983 */ /* 0x000f220000300800 */
[-C--:B-----5:R-:W-:Y:S02]  /*3ab70*/  IADD3 R9, P4, PT, R9, R134.reuse, RZ ;  /* 0x0000008609097210 */ /* 0x0a0fe40007f9e0ff */
[----:B------:R-:W-:Y:S01]  /*3ab80*/  IADD3 R12, P5, PT, R12, R134, RZ ;  /* 0x000000860c0c7210 */ /* 0x000fe20007fbe0ff */
[----:B------:R1:W-:Y:S04]  /*3ab90*/  LDGSTS.E [R6+0x3d00], desc[UR22][R4.64], P2 ;  /* 0x03d0000004067fae */ /* 0x0003e800091a1016 */
[----:B------:R-:W-:Y:S04]  /*3aba0*/  STL [R1+0x250], R9 ;  /* 0x0002500901007387 */ /* 0x000fe80000100800 */
[----:B------:R-:W-:Y:S01]  /*3abb0*/  STL [R1+0x290], R12 ;  /* 0x0002900c01007387 */ /* 0x000fe20000100800 */
[----:B-1----:R-:W-:Y:S01]  /*3abc0*/  LOP3.LUT R6, R3, 0x30, RZ, 0x3c, !PT ;  /* 0x0000003003067812 */ /* 0x002fe200078e3cff */
[----:B------:R-:W-:-:S03]  /*3abd0*/  IMAD.MOV.U32 R4, RZ, RZ, R9 ;  /* 0x000000ffff047224 */ /* 0x000fc600078e0009 */
[----:B------:R-:W-:Y:S01]  /*3abe0*/  IADD3 R6, PT, PT, R6, UR5, RZ ;  /* 0x0000000506067c10 */ /* 0x000fe2000fffe0ff */
[----:B------:R-:W-:-:S04]  /*3abf0*/  IMAD.X R11, R11, 0x1, R135, P4 ;  /* 0x000000010b0b7824 */ /* 0x000fc800020e0687 */
[----:B------:R-:W-:Y:S01]  /*3ac00*/  IMAD.MOV.U32 R5, RZ, RZ, R11 ;  /* 0x000000ffff057224 */ /* 0x000fe200078e000b */
[----:B------:R1:W-:Y:S01]  /*3ac10*/  STL [R1+0x24c], R11 ;  /* 0x00024c0b01007387 */ /* 0x0003e20000100800 */
[----:B------:R-:W-:-:S03]  /*3ac20*/  IMAD.X R18, R18, 0x1, R135, P5 ;  /* 0x0000000112127824 */ /* 0x000fc600028e0687 */
[----:B------:R5:W-:Y:S04]  /*3ac30*/  LDGSTS.E [R6+0x180], desc[UR22][R4.64], P2 ;  /* 0x0018000004067fae */ /* 0x000be800091a1016 */
[----:B-1----:R-:W4:Y:S04]  /*3ac40*/  LDL.LU R11, [R1+0x3d0] ;  /* 0x0003d000010b7983 */ /* 0x002f280000300800 */
[----:B------:R-:W4:Y:S01]  /*3ac50*/  LDL.LU R9, [R1+0x410] ;  /* 0x0004100001097983 */ /* 0x000f220000300800 */
[----:B-----5:R-:W-:-:S03]  /*3ac60*/  IMAD.MOV.U32 R5, RZ, RZ, R18 ;  /* 0x000000ffff057224 */ /* 0x020fc600078e0012 */
[----:B------:R1:W-:Y:S01]  /*3ac70*/  STL [R1+0x28c], R18 ;  /* 0x00028c1201007387 */ /* 0x0003e20000100800 */
[----:B------:R-:W-:-:S05]  /*3ac80*/  MOV R4, R12 ;  /* 0x0000000c00047202 */ /* 0x000fca0000000f00 */
[----:B------:R5:W-:Y:S04]  /*3ac90*/  LDGSTS.E [R6+0x580], desc[UR22][R4.64], P2 ;  /* 0x0058000004067fae */ /* 0x000be800091a1016 */
[----:B-1----:R-:W4:Y:S04]  /*3aca0*/  LDL.LU R18, [R1+0x3cc] ;  /* 0x0003cc0001127983 */ /* 0x002f280000300800 */
[----:B------:R-:W4:Y:S01]  /*3acb0*/  LDL.LU R12, [R1+0x40c] ;  /* 0x00040c00010c7983 */ /* 0x000f220000300800 */
[----:B------:R-:W-:-:S04]  /*3acc0*/  IADD3 R8, P4, PT, R8, R134, RZ ;  /* 0x0000008608087210 */ /* 0x000fc80007f9e0ff */
[----:B-----5:R-:W-:Y:S01]  /*3acd0*/  MOV R4, R8 ;  /* 0x0000000800047202 */ /* 0x020fe20000000f00 */
[----:B------:R-:W-:Y:S01]  /*3ace0*/  STL [R1+0x2d0], R8 ;  /* 0x0002d00801007387 */ /* 0x000fe20000100800 */
[----:B------:R-:W-:Y:S01]  /*3acf0*/  IADD3 R14, P5, PT, R14, R134, RZ ;  /* 0x000000860e0e7210 */ /* 0x000fe20007fbe0ff */
[----:B--2---:R-:W-:-:S04]  /*3ad00*/  IMAD.X R10, R10, 0x1, R135, P4 ;  /* 0x000000010a0a7824 */ /* 0x004fc800020e0687 */
[----:B---3--:R-:W-:Y:S01]  /*3ad10*/  IMAD.X R15, R15, 0x1, R135, P5 ;  /* 0x000000010f0f7824 */ /* 0x008fe200028e0687 */
[----:B------:R1:W-:Y:S01]  /*3ad20*/  STL [R1+0x2cc], R10 ;  /* 0x0002cc0a01007387 */ /* 0x0003e20000100800 */
[----:B------:R-:W-:-:S03]  /*3ad30*/  IMAD.MOV.U32 R5, RZ, RZ, R10 ;  /* 0x000000ffff057224 */ /* 0x000fc600078e000a */
[----:B------:R-:W-:Y:S04]  /*3ad40*/  STL [R1+0x310], R14 ;  /* 0x0003100e01007387 */ /* 0x000fe80000100800 */
[----:B------:R2:W-:Y:S04]  /*3ad50*/  LDGSTS.E [R6+0x980], desc[UR22][R4.64], P2 ;  /* 0x0098000004067fae */ /* 0x0005e800091a1016 */
[----:B-1----:R-:W3:Y:S04]  /*3ad60*/  LDL.LU R10, [R1+0x450] ;  /* 0x00045000010a7983 */ /* 0x002ee80000300800 */
[----:B------:R1:W-:Y:S04]  /*3ad70*/  STL [R1+0x30c], R15 ;  /* 0x00030c0f01007387 */ /* 0x0003e80000100800 */
[----:B------:R-:W5:Y:S01]  /*3ad80*/  LDL.LU R8, [R1+0x490] ;  /* 0x0004900001087983 */ /* 0x000f620000300800 */
[----:B--2---:R-:W-:-:S03]  /*3ad90*/  IMAD.MOV.U32 R5, RZ, RZ, R15 ;  /* 0x000000ffff057224 */ /* 0x004fc600078e000f */
[----:B-1----:R-:W2:Y:S01]  /*3ada0*/  LDL.LU R15, [R1+0x44c] ;  /* 0x00044c00010f7983 */ /* 0x002ea20000300800 */
[----:B------:R-:W-:-:S03]  /*3adb0*/  IMAD.MOV.U32 R4, RZ, RZ, R14 ;  /* 0x000000ffff047224 */ /* 0x000fc600078e000e */
[----:B------:R-:W2:Y:S04]  /*3adc0*/  LDL.LU R14, [R1+0x48c] ;  /* 0x00048c00010e7983 */ /* 0x000ea80000300800 */
[----:B------:R1:W-:Y:S01]  /*3add0*/  LDGSTS.E [R6+0xd80], desc[UR22][R4.64], P2 ;  /* 0x00d8000004067fae */ /* 0x0003e200091a1016 */
[-C--:B------:R-:W-:Y:S02]  /*3ade0*/  IADD3 R13, P4, PT, R13, R134.reuse, RZ ;  /* 0x000000860d0d7210 */ /* 0x080fe40007f9e0ff */
[----:B------:R-:W-:-:S03]  /*3adf0*/  IADD3 R7, P5, PT, R7, R134, RZ ;  /* 0x0000008607077210 */ /* 0x000fc60007fbe0ff */
[----:B------:R1:W-:Y:S01]  /*3ae00*/  STL [R1+0x350], R13 ;  /* 0x0003500d01007387 */ /* 0x0003e20000100800 */
[----:B----4-:R-:W-:Y:S01]  /*3ae10*/  IADD3.X R17, PT, PT, R17, R135, RZ, P4, !PT ;  /* 0x0000008711117210 */ /* 0x010fe200027fe4ff */
[----:B------:R-:W-:-:S04]  /*3ae20*/  IMAD.X R16, R16, 0x1, R135, P5 ;  /* 0x0000000110107824 */ /* 0x000fc800028e0687 */
[----:B------:R-:W-:Y:S04]  /*3ae30*/  STL [R1+0x34c], R17 ;  /* 0x00034c1101007387 */ /* 0x000fe80000100800 */
[----:B------:R-:W-:Y:S01]  /*3ae40*/  STL [R1+0x390], R7 ;  /* 0x0003900701007387 */ /* 0x000fe20000100800 */
[----:B-1----:R-:W-:-:S03]  /*3ae50*/  IMAD.MOV.U32 R4, RZ, RZ, R13 ;  /* 0x000000ffff047224 */ /* 0x002fc600078e000d */
[----:B------:R-:W4:Y:S01]  /*3ae60*/  LDL.LU R19, [R1+0x4d0] ;  /* 0x0004d00001137983 */ /* 0x000f220000300800 */
[----:B------:R-:W-:-:S03]  /*3ae70*/  IMAD.MOV.U32 R5, RZ, RZ, R17 ;  /* 0x000000ffff057224 */ /* 0x000fc600078e0011 */
[----:B------:R1:W-:Y:S04]  /*3ae80*/  STL [R1+0x38c], R16 ;  /* 0x00038c1001007387 */ /* 0x0003e80000100800 */
[----:B------:R-:W4:Y:S04]  /*3ae90*/  LDL.LU R13, [R1+0x510] ;  /* 0x00051000010d7983 */ /* 0x000f280000300800 */
[----:B------:R-:W4:Y:S04]  /*3aea0*/  LDL.LU R20, [R1+0x4cc] ;  /* 0x0004cc0001147983 */ /* 0x000f280000300800 */
[----:B------:R1:W-:Y:S02]  /*3aeb0*/  LDGSTS.E [R6+0x1180], desc[UR22][R4.64], P2 ;  /* 0x0118000004067fae */ /* 0x0003e400091a1016 */
[----:B-1----:R-:W-:-:S02]  /*3aec0*/  IMAD.MOV.U32 R5, RZ, RZ, R16 ;  /* 0x000000ffff057224 */ /* 0x002fc400078e0010 */
[----:B------:R-:W4:Y:S01]  /*3aed0*/  LDL.LU R16, [R1+0x50c] ;  /* 0x00050c0001107983 */ /* 0x000f220000300800 */
[----:B------:R-:W-:-:S03]  /*3aee0*/  MOV R4, R7 ;  /* 0x0000000700047202 */ /* 0x000fc60000000f00 */
[----:B------:R-:W4:Y:S04]  /*3aef0*/  LDL.LU R7, [R1+0x550] ;  /* 0x0005500001077983 */ /* 0x000f280000300800 */
[----:B------:R-:W4:Y:S04]  /*3af00*/  LDL.LU R17, [R1+0x590] ;  /* 0x0005900001117983 */ /* 0x000f280000300800 */
[----:B------:R1:W-:Y:S01]  /*3af10*/  LDGSTS.E [R6+0x1580], desc[UR22][R4.64], P2 ;  /* 0x0158000004067fae */ /* 0x0003e200091a1016 */
[-C--:B------:R-:W-:Y:S02]  /*3af20*/  IADD3 R11, P4, PT, R11, R134.reuse, RZ ;  /* 0x000000860b0b7210 */ /* 0x080fe40007f9e0ff */
[----:B------:R-:W-:-:S03]  /*3af30*/  IADD3 R9, P5, PT, R9, R134, RZ ;  /* 0x0000008609097210 */ /* 0x000fc60007fbe0ff */
[----:B------:R1:W-:Y:S02]  /*3af40*/  STL [R1+0x3d0], R11 ;  /* 0x0003d00b01007387 */ /* 0x0003e40000100800 */
[----:B-1----:R-:W-:Y:S01]  /*3af50*/  MOV R4, R11 ;  /* 0x0000000b00047202 */ /* 0x002fe20000000f00 */
[--C-:B------:R-:W-:Y:S02]  /*3af60*/  IMAD.X R18, R18, 0x1, R135.reuse, P4 ;  /* 0x0000000112127824 */ /* 0x100fe400020e0687 */
[----:B------:R-:W-:-:S03]  /*3af70*/  IMAD.X R12, R12, 0x1, R135, P5 ;  /* 0x000000010c0c7824 */ /* 0x000fc600028e0687 */
        /* <DEDUP_REMOVED lines=9> */
[----:B------:R-:W4:Y:S04]  /*3b010*/  LDL.LU R9, [R1+0x5d0] ;  /* 0x0005d00001097983 */ /* 0x000f280000300800 */
[----:B------:R-:W4:Y:S04]  /*3b020*/  LDL.LU R12, [R1+0x610] ;  /* 0x00061000010c7983 */ /* 0x000f280000300800 */
[----:B------:R1:W-:Y:S01]  /*3b030*/  LDGSTS.E [R6+0x1d80], desc[UR22][R4.64], P2 ;  /* 0x01d8000004067fae */ /* 0x0003e200091a1016 */
[----:B---3--:R-:W-:-:S05]  /*3b040*/  IADD3 R10, P4, PT, R10, R134, RZ ;  /* 0x000000860a0a7210 */ /* 0x008fca0007f9e0ff */
[----:B------:R3:W-:Y:S01]  /*3b050*/  STL [R1+0x450], R10 ;  /* 0x0004500a01007387 */ /* 0x0007e20000100800 */
[----:B-----5:R-:W-:Y:S02]  /*3b060*/  IADD3 R8, P5, PT, R8, R134, RZ ;  /* 0x0000008608087210 */ /* 0x020fe40007fbe0ff */
[----:B--2---:R-:W-:Y:S01]  /*3b070*/  IADD3.X R15, PT, PT, R15, R135, RZ, P4, !PT ;  /* 0x000000870f0f7210 */ /* 0x004fe200027fe4ff */
[----:B-1----:R-:W-:Y:S02]  /*3b080*/  IMAD.MOV.U32 R4, RZ, RZ, R10 ;  /* 0x000000ffff047224 */ /* 0x002fe400078e000a */
[----:B------:R-:W-:Y:S02]  /*3b090*/  IMAD.X R14, R14, 0x1, R135, P5 ;  /* 0x000000010e0e7824 */ /* 0x000fe400028e0687 */
[----:B------:R1:W-:Y:S01]  /*3b0a0*/  STL [R1+0x44c], R15 ;  /* 0x00044c0f01007387 */ /* 0x0003e20000100800 */
[----:B------:R-:W-:-:S03]  /*3b0b0*/  IMAD.MOV.U32 R5, RZ, RZ, R15 ;  /* 0x000000ffff057224 */ /* 0x000fc600078e000f */
[----:B------:R2:W-:Y:S04]  /*3b0c0*/  STL [R1+0x490], R8 ;  /* 0x0004900801007387 */ /* 0x0005e80000100800 */
[----:B---3--:R-:W3:Y:S04]  /*3b0d0*/  LDL.LU R10, [R1+0x5cc] ;  /* 0x0005cc00010a7983 */ /* 0x008ee80000300800 */
[----:B------:R5:W-:Y:S04]  /*3b0e0*/  STL [R1+0x48c], R14 ;  /* 0x00048c0e01007387 */ /* 0x000be80000100800 */
[----:B-1----:R-:W3:Y:S04]  /*3b0f0*/  LDL.LU R15, [R1+0x60c] ;  /* 0x00060c00010f7983 */ /* 0x002ee80000300800 */
[----:B------:R1:W-:Y:S02]  /*3b100*/  LDGSTS.E [R6+0x2180], desc[UR22][R4.64], P2 ;  /* 0x0218000004067fae */ /* 0x0003e400091a1016 */
[----:B-1----:R-:W-:Y:S01]  /*3b110*/  MOV R4, R8 ;  /* 0x0000000800047202 */ /* 0x002fe20000000f00 */
[----:B------:R-:W-:Y:S01]  /*3b120*/  IMAD.MOV.U32 R5, RZ, RZ, R14 ;  /* 0x000000ffff057224 */ /* 0x000fe200078e000e */
[----:B--2---:R-:W2:Y:S01]  /*3b130*/  LDL.LU R8, [R1+0x258] ;  /* 0x0002580001087983 */ /* 0x004ea20000300800 */
[----:B----4-:R-:W-:-:S03]  /*3b140*/  IADD3 R19, P4, PT, R19, R134, RZ ;  /* 0x0000008613137210 */ /* 0x010fc60007f9e0ff */
[----:B------:R1:W-:Y:S04]  /*3b150*/  LDGSTS.E [R6+0x2580], desc[UR22][R4.64], P2 ;  /* 0x0258000004067fae */ /* 0x0003e800091a1016 */
[----:B-----5:R-:W4:Y:S01]  /*3b160*/  LDL.LU R14, [R1+0x298] ;  /* 0x00029800010e7983 */ /* 0x020f220000300800 */
[----:B------:R-:W-:Y:S01]  /*3b170*/  IADD3 R13, P5, PT, R13, R134, RZ ;  /* 0x000000860d0d7210 */ /* 0x000fe20007fbe0ff */
[----:B------:R-:W-:Y:S01]  /*3b180*/  IMAD.X R20, R20, 0x1, R135, P4 ;  /* 0x0000000114147824 */ /* 0x000fe200020e0687 */
[----:B-1----:R-:W-:-:S03]  /*3b190*/  MOV R4, R19 ;  /* 0x0000001300047202 */ /* 0x002fc60000000f00 */
[----:B------:R-:W-:Y:S01]  /*3b1a0*/  IMAD.MOV.U32 R5, RZ, RZ, R20 ;  /* 0x000000ffff057224 */ /* 0x000fe200078e0014 */
[----:B------:R-:W-:Y:S04]  /*3b1b0*/  STL [R1+0x4d0], R19 ;  /* 0x0004d01301007387 */ /* 0x000fe80000100800 */
[----:B------:R-:W-:Y:S04]  /*3b1c0*/  STL [R1+0x4cc], R20 ;  /* 0x0004cc1401007387 */ /* 0x000fe80000100800 */
[----:B------:R1:W-:Y:S04]  /*3b1d0*/  STL [R1+0x510], R13 ;  /* 0x0005100d01007387 */ /* 0x0003e80000100800 */
[----:B------:R5:W-:Y:S01]  /*3b1e0*/  LDGSTS.E [R6+0x2980], desc[UR22][R4.64], P2 ;  /* 0x0298000004067fae */ /* 0x000be200091a1016 */
[----:B------:R-:W-:-:S05]  /*3b1f0*/  IMAD.X R16, R16, 0x1, R135, P5 ;  /* 0x0000000110107824 */ /* 0x000fca00028e0687 */
[----:B------:R1:W-:Y:S01]  /*3b200*/  STL [R1+0x50c], R16 ;  /* 0x00050c1001007387 */ /* 0x0003e20000100800 */
[----:B-----5:R-:W-:-:S03]  /*3b210*/  IMAD.MOV.U32 R4, RZ, RZ, R13 ;  /* 0x000000ffff047224 */ /* 0x020fc600078e000d */
[----:B-1----:R-:W5:Y:S01]  /*3b220*/  LDL.LU R13, [R1+0x254] ;  /* 0x00025400010d7983 */ /* 0x002f620000300800 */
[----:B------:R-:W-:Y:S01]  /*3b230*/  IMAD.MOV.U32 R5, RZ, RZ, R16 ;  /* 0x000000ffff057224 */ /* 0x000fe200078e0010 */
[-C--:B------:R-:W-:Y:S02]  /*3b240*/  IADD3 R7, P4, PT, R7, R134.reuse, RZ ;  /* 0x0000008607077210 */ /* 0x080fe40007f9e0ff */
[----:B------:R-:W5:Y:S01]  /*3b250*/  LDL.LU R16, [R1+0x294] ;  /* 0x0002940001107983 */ /* 0x000f620000300800 */
[----:B------:R-:W-:-:S03]  /*3b260*/  IADD3 R17, P5, PT, R17, R134, RZ ;  /* 0x0000008611117210 */ /* 0x000fc60007fbe0ff */
[----:B------:R1:W-:Y:S04]  /*3b270*/  LDGSTS.E [R6+0x2d80], desc[UR22][R4.64], P2 ;  /* 0x02d8000004067fae */ /* 0x0003e800091a1016 */
[----:B------:R1:W-:Y:S02]  /*3b280*/  STL [R1+0x550], R7 ;  /* 0x0005500701007387 */ /* 0x0003e40000100800 */
[----:B-1----:R-:W-:Y:S01]  /*3b290*/  IMAD.MOV.U32 R4, RZ, RZ, R7 ;  /* 0x000000ffff047224 */ /* 0x002fe200078e0007 */
[----:B------:R-:W-:-:S05]  /*3b2a0*/  IADD3.X R11, PT, PT, R11, R135, RZ, P4, !PT ;  /* 0x000000870b0b7210 */ /* 0x000fca00027fe4ff */
[----:B------:R1:W-:Y:S01]  /*3b2b0*/  STL [R1+0x54c], R11 ;  /* 0x00054c0b01007387 */ /* 0x0003e20000100800 */
[----:B------:R-:W-:Y:S02]  /*3b2c0*/  IMAD.MOV.U32 R5, RZ, RZ, R11 ;  /* 0x000000ffff057224 */ /* 0x000fe400078e000b */
[----:B------:R-:W-:Y:S01]  /*3b2d0*/  IMAD.X R18, R18, 0x1, R135, P5 ;  /* 0x0000000112127824 */ /* 0x000fe200028e0687 */
[----:B------:R1:W-:Y:S04]  /*3b2e0*/  STL [R1+0x590], R17 ;  /* 0x0005901101007387 */ /* 0x0003e80000100800 */
[----:B------:R-:W5:Y:S04]  /*3b2f0*/  LDL.LU R7, [R1+0x2d8] ;  /* 0x0002d80001077983 */ /* 0x000f680000300800 */
[----:B------:R1:W-:Y:S04]  /*3b300*/  STL [R1+0x58c], R18 ;  /* 0x00058c1201007387 */ /* 0x0003e80000100800 */
[----:B------:R1:W-:Y:S04]  /*3b310*/  LDGSTS.E [R6+0x3180], desc[UR22][R4.64], P2 ;  /* 0x0318000004067fae */ /* 0x0003e800091a1016 */
[----:B-1----:R-:W5:Y:S01]  /*3b320*/  LDL.LU R11, [R1+0x318] ;  /* 0x00031800010b7983 */ /* 0x002f620000300800 */
[----:B------:R-:W-:-:S03]  /*3b330*/  MOV R4, R17 ;  /* 0x0000001100047202 */ /* 0x000fc60000000f00 */
[----:B------:R-:W5:Y:S01]  /*3b340*/  LDL.LU R17, [R1+0x2d4] ;  /* 0x0002d40001117983 */ /* 0x000f620000300800 */
[----:B------:R-:W-:-:S03]  /*3b350*/  IMAD.MOV.U32 R5, RZ, RZ, R18 ;  /* 0x000000ffff057224 */ /* 0x000fc600078e0012 */
[----:B------:R-:W5:Y:S01]  /*3b360*/  LDL.LU R18, [R1+0x314] ;  /* 0x0003140001127983 */ /* 0x000f620000300800 */
[-C--:B------:R-:W-:Y:S02]  /*3b370*/  IADD3 R9, P4, PT, R9, R134.reuse, RZ ;  /* 0x0000008609097210 */ /* 0x080fe40007f9e0ff */
[----:B------:R-:W-:Y:S01]  /*3b380*/  IADD3 R12, P5, PT, R12, R134, RZ ;  /* 0x000000860c0c7210 */ /* 0x000fe20007fbe0ff */
[----:B------:R1:W-:Y:S04]  /*3b390*/  LDGSTS.E [R6+0x3580], desc[UR22][R4.64], P2 ;  /* 0x0358000004067fae */ /* 0x0003e800091a1016 */
[----:B------:R-:W-:Y:S01]  /*3b3a0*/  STL [R1+0x5d0], R9 ;  /* 0x0005d00901007387 */ /* 0x000fe20000100800 */
[----:B-1----:R-:W-:Y:S01]  /*3b3b0*/  MOV R4, R9 ;  /* 0x0000000900047202 */ /* 0x002fe20000000f00 */
[----:B---3--:R-:W-:-:S04]  /*3b3c0*/  IMAD.X R10, R10, 0x1, R135, P4 ;  /* 0x000000010a0a7824 */ /* 0x008fc800020e0687 */
[----:B------:R-:W-:Y:S01]  /*3b3d0*/  IMAD.MOV.U32 R5, RZ, RZ, R10 ;  /* 0x000000ffff057224 */ /* 0x000fe200078e000a */
[----:B------:R1:W-:Y:S01]  /*3b3e0*/  STL [R1+0x5cc], R10 ;  /* 0x0005cc0a01007387 */ /* 0x0003e20000100800 */
[----:B------:R-:W-:-:S03]  /*3b3f0*/  IMAD.X R15, R15, 0x1, R135, P5 ;  /* 0x000000010f0f7824 */ /* 0x000fc600028e0687 */
[----:B------:R-:W-:Y:S04]  /*3b400*/  STL [R1+0x610], R12 ;  /* 0x0006100c01007387 */ /* 0x000fe80000100800 */
[----:B------:R3:W-:Y:S04]  /*3b410*/  LDGSTS.E [R6+0x3980], desc[UR22][R4.64], P2 ;  /* 0x0398000004067fae */ /* 0x0007e800091a1016 */
[----:B-1----:R-:W5:Y:S04]  /*3b420*/  LDL.LU R10, [R1+0x358] ;  /* 0x00035800010a7983 */ /* 0x002f680000300800 */
[----:B------:R1:W-:Y:S04]  /*3b430*/  STL [R1+0x60c], R15 ;  /* 0x00060c0f01007387 */ /* 0x0003e80000100800 */
[----:B------:R-:W5:Y:S01]  /*3b440*/  LDL.LU R9, [R1+0x398] ;  /* 0x0003980001097983 */ /* 0x000f620000300800 */
[----:B---3--:R-:W-:-:S02]  /*3b450*/  IMAD.MOV.U32 R5, RZ, RZ, R15 ;  /* 0x000000ffff057224 */ /* 0x008fc400078e000f */
[----:B------:R-:W-:Y:S01]  /*3b460*/  IMAD.MOV.U32 R4, RZ, RZ, R12 ;  /* 0x000000ffff047224 */ /* 0x000fe200078e000c */
[----:B-1----:R-:W3:Y:S01]  /*3b470*/  LDL.LU R15, [R1+0x354] ;  /* 0x00035400010f7983 */ /* 0x002ee20000300800 */
[-C--:B--2---:R-:W-:Y:S02]  /*3b480*/  IADD3 R8, P4, PT, R8, R134.reuse, RZ ;  /* 0x0000008608087210 */ /* 0x084fe40007f9e0ff */
[----:B----4-:R-:W-:Y:S01]  /*3b490*/  IADD3 R14, P5, PT, R14, R134, RZ ;  /* 0x000000860e0e7210 */ /* 0x010fe20007fbe0ff */
[----:B------:R-:W2:Y:S04]  /*3b4a0*/  LDL.LU R12, [R1+0x394] ;  /* 0x00039400010c7983 */ /* 0x000ea80000300800 */
[----:B------:R1:W-:Y:S04]  /*3b4b0*/  LDGSTS.E [R6+0x3d80], desc[UR22][R4.64], P2 ;  /* 0x03d8000004067fae */ /* 0x0003e800091a1016 */
[----:B------:R-:W-:Y:S01]  /*3b4c0*/  STL [R1+0x258], R8 ;  /* 0x0002580801007387 */ /* 0x000fe20000100800 */
[----:B-1----:R-:W-:-:S03]  /*3b4d0*/  LOP3.LUT R6, R3, 0x40, RZ, 0x3c, !PT ;  /* 0x0000004003067812 */ /* 0x002fc600078e3cff */
[----:B------:R-:W-:Y:S01]  /*3b4e0*/  STL [R1+0x298], R14 ;  /* 0x0002980e01007387 */ /* 0x000fe20000100800 */
[----:B------:R-:W-:Y:S02]  /*3b4f0*/  IMAD.MOV.U32 R4, RZ, RZ, R8 ;  /* 0x000000ffff047224 */ /* 0x000fe400078e0008 */
[----:B------:R-:W-:Y:S01]  /*3b500*/  VIADD R6, R6, UR5 ;  /* 0x0000000506067c36 */ /* 0x000fe20008000000 */
[----:B-----5:R-:W-:-:S04]  /*3b510*/  IADD3.X R13, PT, PT, R13, R135, RZ, P4, !PT ;  /* 0x000000870d0d7210 */ /* 0x020fc800027fe4ff */
[----:B------:R-:W-:Y:S01]  /*3b520*/  MOV R5, R13 ;  /* 0x0000000d00057202 */ /* 0x000fe20000000f00 */
[----:B------:R1:W-:Y:S01]  /*3b530*/  STL [R1+0x254], R13 ;  /* 0x0002540d01007387 */ /* 0x0003e20000100800 */
[----:B------:R-:W-:-:S03]  /*3b540*/  IMAD.X R16, R16, 0x1, R135, P5 ;  /* 0x0000000110107824 */ /* 0x000fc600028e0687 */
[----:B------:R4:W-:Y:S04]  /*3b550*/  LDGSTS.E [R6+0x200], desc[UR22][R4.64], P2 ;  /* 0x0020000004067fae */ /* 0x0009e800091a1016 */
[----:B-1----:R-:W5:Y:S04]  /*3b560*/  LDL.LU R13, [R1+0x3d8] ;  /* 0x0003d800010d7983 */ /* 0x002f680000300800 */
[----:B------:R-:W5:Y:S01]  /*3b570*/  LDL.LU R8, [R1+0x418] ;  /* 0x0004180001087983 */ /* 0x000f620000300800 */
[----:B----4-:R-:W-:-:S03]  /*3b580*/  IMAD.MOV.U32 R5, RZ, RZ, R16 ;  /* 0x000000ffff057224 */ /* 0x010fc600078e0010 */
[----:B------:R1:W-:Y:S01]  /*3b590*/  STL [R1+0x294], R16 ;  /* 0x0002941001007387 */ /* 0x0003e20000100800 */
[----:B------:R-:W-:-:S05]  /*3b5a0*/  IMAD.MOV.U32 R4, RZ, RZ, R14 ;  /* 0x000000ffff047224 */ /* 0x000fca00078e000e */
[----:B------:R4:W-:Y:S04]  /*3b5b0*/  LDGSTS.E [R6+0x600], desc[UR22][R4.64], P2 ;  /* 0x0060000004067fae */ /* 0x0009e800091a1016 */
[----:B-1----:R-:W5:Y:S04]  /*3b5c0*/  LDL.LU R16, [R1+0x3d4] ;  /* 0x0003d40001107983 */ /* 0x002f680000300800 */
[----:B------:R-:W5:Y:S01]  /*3b5d0*/  LDL.LU R14, [R1+0x414] ;  /* 0x00041400010e7983 */ /* 0x000f620000300800 */
[----:B------:R-:W-:-:S05]  /*3b5e0*/  IADD3 R7, P4, PT, R7, R134, RZ ;  /* 0x0000008607077210 */ /* 0x000fca0007f9e0ff */
[----:B------:R-:W-:Y:S01]  /*3b5f0*/  STL [R1+0x2d8], R7 ;  /* 0x0002d80701007387 */ /* 0x000fe20000100800 */
[----:B----4-:R-:W-:Y:S01]  /*3b600*/  IMAD.MOV.U32 R4, RZ, RZ, R7 ;  /* 0x000000ffff047224 */ /* 0x010fe200078e0007 */
[----:B------:R-:W-:Y:S01]  /*3b610*/  IADD3 R11, P5, PT, R11, R134, RZ ;  /* 0x000000860b0b7210 */ /* 0x000fe20007fbe0ff */
[----:B------:R-:W-:-:S03]  /*3b620*/  IMAD.X R17, R17, 0x1, R135, P4 ;  /* 0x0000000111117824 */ /* 0x000fc600020e0687 */
[----:B------:R-:W-:Y:S02]  /*3b630*/  IADD3.X R18, PT, PT, R18, R135, RZ, P5, !PT ;  /* 0x0000008712127210 */ /* 0x000fe40002ffe4ff */
[----:B------:R1:W-:Y:S01]  /*3b640*/  STL [R1+0x2d4], R17 ;  /* 0x0002d41101007387 */ /* 0x0003e20000100800 */
[----:B------:R-:W-:-:S03]  /*3b650*/  IMAD.MOV.U32 R5, RZ, RZ, R17 ;  /* 0x000000ffff057224 */ /* 0x000fc600078e0011 */
[----:B------:R-:W-:Y:S04]  /*3b660*/  STL [R1+0x318], R11 ;  /* 0x0003180b01007387 */ /* 0x000fe80000100800 */
[----:B------:R4:W-:Y:S04]  /*3b670*/  LDGSTS.E [R6+0xa00], desc[UR22][R4.64], P2 ;  /* 0x00a0000004067fae */ /* 0x0009e800091a1016 */
[----:B-1----:R-:W5:Y:S04]  /*3b680*/  LDL.LU R17, [R1+0x458] ;  /* 0x0004580001117983 */ /* 0x002f680000300800 */
[----:B------:R1:W-:Y:S04]  /*3b690*/  STL [R1+0x314], R18 ;  /* 0x0003141201007387 */ /* 0x0003e80000100800 */
[----:B------:R-:W5:Y:S01]  /*3b6a0*/  LDL.LU R7, [R1+0x498] ;  /* 0x0004980001077983 */ /* 0x000f620000300800 */
[----:B----4-:R-:W-:-:S03]  /*3b6b0*/  MOV R5, R18 ;  /* 0x0000001200057202 */ /* 0x010fc60000000f00 */
[----:B-1----:R-:W4:Y:S01]  /*3b6c0*/  LDL.LU R18, [R1+0x454] ;  /* 0x0004540001127983 */ /* 0x002f220000300800 */
[----:B------:R-:W-:-:S03]  /*3b6d0*/  IMAD.MOV.U32 R4, RZ, RZ, R11 ;  /* 0x000000ffff047224 */ /* 0x000fc600078e000b */
[----:B------:R-:W4:Y:S04]  /*3b6e0*/  LDL.LU R11, [R1+0x494] ;  /* 0x00049400010b7983 */ /* 0x000f280000300800 */
[----:B------:R1:W-:Y:S01]  /*3b6f0*/  LDGSTS.E [R6+0xe00], desc[UR22][R4.64], P2 ;  /* 0x00e0000004067fae */ /* 0x0003e200091a1016 */
[-C--:B------:R-:W-:Y:S02]  /*3b700*/  IADD3 R10, P4, PT, R10, R134.reuse, RZ ;  /* 0x000000860a0a7210 */ /* 0x080fe40007f9e0ff */
[----:B------:R-:W-:-:S03]  /*3b710*/  IADD3 R9, P5, PT, R9, R134, RZ ;  /* 0x0000008609097210 */ /* 0x000fc60007fbe0ff */
[----:B------:R1:W-:Y:S01]  /*3b720*/  STL [R1+0x358], R10 ;  /* 0x0003580a01007387 */ /* 0x0003e20000100800 */
[--C-:B---3--:R-:W-:Y:S02]  /*3b730*/  IMAD.X R15, R15, 0x1, R135.reuse, P4 ;  /* 0x000000010f0f7824 */ /* 0x108fe400020e0687 */
[----:B--2---:R-:W-:-:S03]  /*3b740*/  IMAD.X R12, R12, 0x1, R135, P5 ;  /* 0x000000010c0c7824 */ /* 0x004fc600028e0687 */
[----:B------:R2:W-:Y:S04]  /*3b750*/  STL [R1+0x354], R15 ;  /* 0x0003540f01007387 */ /* 0x0005e80000100800 */
[----:B------:R3:W-:Y:S01]  /*3b760*/  STL [R1+0x398], R9 ;  /* 0x0003980901007387 */ /* 0x0007e20000100800 */
[----:B-1----:R-:W-:-:S03]  /*3b770*/  IMAD.MOV.U32 R4, RZ, RZ, R10 ;  /* 0x000000ffff047224 */ /* 0x002fc600078e000a */
[----:B------:R-:W4:Y:S01]  /*3b780*/  LDL.LU R19, [R1+0x4d8] ;  /* 0x0004d80001137983 */ /* 0x000f220000300800 */
[----:B------:R-:W-:-:S03]  /*3b790*/  MOV R5, R15 ;  /* 0x0000000f00057202 */ /* 0x000fc60000000f00 */
[----:B------:R1:W-:Y:S04]  /*3b7a0*/  STL [R1+0x394], R12 ;  /* 0x0003940c01007387 */ /* 0x0003e80000100800 */
[----:B------:R-:W4:Y:S04]  /*3b7b0*/  LDL.LU R10, [R1+0x518] ;  /* 0x00051800010a7983 */ /* 0x000f280000300800 */
[----:B------:R-:W4:Y:S04]  /*3b7c0*/  LDL.LU R20, [R1+0x4d4] ;  /* 0x0004d40001147983 */ /* 0x000f280000300800 */
[----:B------:R1:W-:Y:S04]  /*3b7d0*/  LDGSTS.E [R6+0x1200], desc[UR22][R4.64], P2 ;  /* 0x0120000004067fae */ /* 0x0003e800091a1016 */
[----:B--2---:R-:W2:Y:S01]  /*3b7e0*/  LDL.LU R15, [R1+0x514] ;  /* 0x00051400010f7983 */ /* 0x004ea20000300800 */
[----:B-1----:R-:W-:-:S02]  /*3b7f0*/  IMAD.MOV.U32 R4, RZ, RZ, R9 ;  /* 0x000000ffff047224 */ /* 0x002fc400078e0009 */
[----:B------:R-:W-:Y:S01]  /*3b800*/  IMAD.MOV.U32 R5, RZ, RZ, R12 ;  /* 0x000000ffff057224 */ /* 0x000fe200078e000c */
[----:B---3--:R-:W3:Y:S04]  /*3b810*/  LDL.LU R9, [R1+0x558] ;  /* 0x0005580001097983 */ /* 0x008ee80000300800 */
[----:B------:R-:W3:Y:S04]  /*3b820*/  LDL.LU R12, [R1+0x598] ;  /* 0x00059800010c7983 */ /* 0x000ee80000300800 */
[----:B------:R1:W-:Y:S01]  /*3b830*/  LDGSTS.E [R6+0x1600], desc[UR22][R4.64], P2 ;  /* 0x0160000004067fae */ /* 0x0003e200091a1016 */
[----:B-----5:R-:W-:-:S02]  /*3b840*/  IADD3 R13, P4, PT, R13, R134, RZ ;  /* 0x000000860d0d7210 */ /* 0x020fc40007f9e0ff */
[----:B------:R-:W-:-:S03]  /*3b850*/  IADD3 R8, P5, PT, R8, R134, RZ ;  /* 0x0000008608087210 */ /* 0x000fc60007fbe0ff */
[----:B------:R5:W-:Y:S01]  /*3b860*/  STL [R1+0x3d8], R13 ;  /* 0x0003d80d01007387 */ /* 0x000be20000100800 */
[----:B-1----:R-:W-:Y:S02]  /*3b870*/  IMAD.MOV.U32 R4, RZ, RZ, R13 ;  /* 0x000000ffff047224 */ /* 0x002fe400078e000d */
[----:B------:R-:W-:Y:S01]  /*3b880*/  IMAD.X R16, R16, 0x1, R135, P4 ;  /* 0x0000000110107824 */ /* 0x000fe200020e0687 */
[----:B------:R-:W-:-:S04]  /*3b890*/  IADD3.X R14, PT, PT, R14, R135, RZ, P5, !PT ;  /* 0x000000870e0e7210 */ /* 0x000fc80002ffe4ff */
[----:B------:R1:W-:Y:S04]  /*3b8a0*/  STL [R1+0x3d4], R16 ;  /* 0x0003d41001007387 */ /* 0x0003e80000100800 */
[----:B------:R1:W-:Y:S04]  /*3b8b0*/  STL [R1+0x418], R8 ;  /* 0x0004180801007387 */ /* 0x0003e80000100800 */
[----:B-----5:R-:W5:Y:S01]  /*3b8c0*/  LDL.LU R13, [R1+0x554] ;  /* 0x00055400010d7983 */ /* 0x020f620000300800 */
[----:B------:R-:W-:-:S03]  /*3b8d0*/  IMAD.MOV.U32 R5, RZ, RZ, R16 ;  /* 0x000000ffff057224 */ /* 0x000fc600078e0010 */
[----:B------:R1:W-:Y:S04]  /*3b8e0*/  STL [R1+0x414], R14 ;  /* 0x0004140e01007387 */ /* 0x0003e80000100800 */
[----:B-1----:R-:W5:Y:S04]  /*3b8f0*/  LDL.LU R16, [R1+0x594] ;  /* 0x0005940001107983 */ /* 0x002f680000300800 */
[----:B------:R1:W-:Y:S02]  /*3b900*/  LDGSTS.E [R6+0x1a00], desc[UR22][R4.64], P2 ;  /* 0x01a0000004067fae */ /* 0x0003e400091a1016 */
[----:B-1----:R-:W-:Y:S01]  /*3b910*/  IMAD.MOV.U32 R4, RZ, RZ, R8 ;  /* 0x000000ffff047224 */ /* 0x002fe200078e0008 */
[----:B------:R-:W-:Y:S01]  /*3b920*/  MOV R5, R14 ;  /* 0x0000000e00057202 */ /* 0x000fe20000000f00 */
[----:B------:R-:W5:Y:S04]  /*3b930*/  LDL.LU R8, [R1+0x5d8] ;  /* 0x0005d80001087983 */ /* 0x000f680000300800 */
[----:B------:R-:W5:Y:S04]  /*3b940*/  LDL.LU R14, [R1+0x618] ;  /* 0x00061800010e7983 */ /* 0x000f680000300800 */
[----:B------:R1:W-:Y:S01]  /*3b950*/  LDGSTS.E [R6+0x1e00], desc[UR22][R4.64], P2 ;  /* 0x01e0000004067fae */ /* 0x0003e200091a1016 */
[----:B------:R-:W-:-:S05]  /*3b960*/  IADD3 R17, P4, PT, R17, R134, RZ ;  /* 0x0000008611117210 */ /* 0x000fca0007f9e0ff */
[----:B------:R4:W-:Y:S01]  /*3b970*/  STL [R1+0x458], R17 ;  /* 0x0004581101007387 */ /* 0x0009e20000100800 */
[----:B------:R-:W-:Y:S01]  /*3b980*/  IADD3 R7, P5, PT, R7, R134, RZ ;  /* 0x0000008607077210 */ /* 0x000fe20007fbe0ff */
[----:B----4-:R-:W-:Y:S02]  /*3b990*/  IMAD.X R18, R18, 0x1, R135, P4 ;  /* 0x0000000112127824 */ /* 0x010fe400020e0687 */
[----:B-1----:R-:W-:Y:S02]  /*3b9a0*/  IMAD.MOV.U32 R4, RZ, RZ, R17 ;  /* 0x000000ffff047224 */ /* 0x002fe400078e0011 */
[----:B------:R-:W-:Y:S01]  /*3b9b0*/  IMAD.X R11, R11, 0x1, R135, P5 ;  /* 0x000000010b0b7824 */ /* 0x000fe200028e0687 */
[----:B------:R1:W-:Y:S04]  /*3b9c0*/  STL [R1+0x454], R18 ;  /* 0x0004541201007387 */ /* 0x0003e80000100800 */
[----:B------:R4:W-:Y:S04]  /*3b9d0*/  STL [R1+0x498], R7 ;  /* 0x0004980701007387 */ /* 0x0009e80000100800 */
[----:B------:R-:W5:Y:S01]  /*3b9e0*/  LDL.LU R17, [R1+0x5d4] ;  /* 0x0005d40001117983 */ /* 0x000f620000300800 */
[----:B------:R-:W-:-:S03]  /*3b9f0*/  MOV R5, R18 ;  /* 0x0000001200057202 */ /* 0x000fc60000000f00 */
[----:B------:R4:W-:Y:S04]  /*3ba00*/  STL [R1+0x494], R11 ;  /* 0x0004940b01007387 */ /* 0x0009e80000100800 */
[----:B-1----:R-:W5:Y:S04]  /*3ba10*/  LDL.LU R18, [R1+0x614] ;  /* 0x0006140001127983 */ /* 0x002f680000300800 */
[----:B------:R1:W-:Y:S02]  /*3ba20*/  LDGSTS.E [R6+0x2200], desc[UR22][R4.64], P2 ;  /* 0x0220000004067fae */ /* 0x0003e400091a1016 */
[----:B-1----:R-:W-:-:S02]  /*3ba30*/  IMAD.MOV.U32 R4, RZ, RZ, R7 ;  /* 0x000000ffff047224 */ /* 0x002fc400078e0007 */
[----:B------:R-:W-:Y:S01]  /*3ba40*/  IMAD.MOV.U32 R5, RZ, RZ, R11 ;  /* 0x000000ffff057224 */ /* 0x000fe200078e000b */
[----:B----4-:R-:W4:Y:S04]  /*3ba50*/  LDL.LU R7, [R1+0x260] ;  /* 0x0002600001077983 */ /* 0x010f280000300800 */
[----:B------:R1:W-:Y:S04]  /*3ba60*/  LDGSTS.E [R6+0x2600], desc[UR22][R4.64], P2 ;  /* 0x0260000004067fae */ /* 0x0003e800091a1016 */
[----:B------:R-:W4:Y:S01]  /*3ba70*/  LDL.LU R11, [R1+0x2a0] ;  /* 0x0002a000010b7983 */ /* 0x000f220000300800 */
[----:B------:R-:W-:-:S05]  /*3ba80*/  IADD3 R19, P4, PT, R19, R134, RZ ;  /* 0x0000008613137210 */ /* 0x000fca0007f9e0ff */
[----:B-1----:R-:W-:Y:S01]  /*3ba90*/  IMAD.MOV.U32 R4, RZ, RZ, R19 ;  /* 0x000000ffff047224 */ /* 0x002fe200078e0013 */
[----:B------:R-:W-:Y:S01]  /*3baa0*/  IADD3 R10, P5, PT, R10, R134, RZ ;  /* 0x000000860a0a7210 */ /* 0x000fe20007fbe0ff */
[----:B------:R-:W-:Y:S01]  /*3bab0*/  IMAD.X R20, R20, 0x1, R135, P4 ;  /* 0x0000000114147824 */ /* 0x000fe200020e0687 */
[----:B------:R-:W-:Y:S03]  /*3bac0*/  STL [R1+0x4d8], R19 ;  /* 0x0004d81301007387 */ /* 0x000fe60000100800 */
[----:B------:R-:W-:Y:S01]  /*3bad0*/  IMAD.MOV.U32 R5, RZ, RZ, R20 ;  /* 0x000000ffff057224 */ /* 0x000fe200078e0014 */
[----:B------:R-:W-:Y:S01]  /*3bae0*/  STL [R1+0x4d4], R20 ;  /* 0x0004d41401007387 */ /* 0x000fe20000100800 */
[----:B--2---:R-:W-:-:S03]  /*3baf0*/  IADD3.X R15, PT, PT, R15, R135, RZ, P5, !PT ;  /* 0x000000870f0f7210 */ /* 0x004fc60002ffe4ff */
[----:B------:R1:W-:Y:S04]  /*3bb00*/  STL [R1+0x518], R10 ;  /* 0x0005180a01007387 */ /* 0x0003e80000100800 */
[----:B------:R2:W-:Y:S04]  /*3bb10*/  LDGSTS.E [R6+0x2a00], desc[UR22][R4.64], P2 ;  /* 0x02a0000004067fae */ /* 0x0005e800091a1016 */
[----:B------:R1:W-:Y:S01]  /*3bb20*/  STL [R1+0x514], R15 ;  /* 0x0005140f01007387 */ /* 0x0003e20000100800 */
[-C--:B---3--:R-:W-:Y:S01]  /*3bb30*/  IADD3 R9, P4, PT, R9, R134.reuse, RZ ;  /* 0x0000008609097210 */ /* 0x088fe20007f9e0ff */
[----:B--2---:R-:W-:Y:S01]  /*3bb40*/  IMAD.MOV.U32 R4, RZ, RZ, R10 ;  /* 0x000000ffff047224 */ /* 0x004fe200078e000a */
[----:B------:R-:W-:Y:S01]  /*3bb50*/  MOV R5, R15 ;  /* 0x0000000f00057202 */ /* 0x000fe20000000f00 */
[----:B-1----:R-:W2:Y:S01]  /*3bb60*/  LDL.LU R10, [R1+0x25c] ;  /* 0x00025c00010a7983 */ /* 0x002ea20000300800 */
[----:B------:R-:W-:-:S03]  /*3bb70*/  IADD3 R12, P5, PT, R12, R134, RZ ;  /* 0x000000860c0c7210 */ /* 0x000fc60007fbe0ff */
[----:B------:R-:W3:Y:S04]  /*3bb80*/  LDL.LU R15, [R1+0x29c] ;  /* 0x00029c00010f7983 */ /* 0x000ee80000300800 */
[----:B------:R1:W-:Y:S04]  /*3bb90*/  LDGSTS.E [R6+0x2e00], desc[UR22][R4.64], P2 ;  /* 0x02e0000004067fae */ /* 0x0003e800091a1016 */
[----:B------:R5:W-:Y:S01]  /*3bba0*/  STL [R1+0x558], R9 ;  /* 0x0005580901007387 */ /* 0x000be20000100800 */
[----:B-1----:R-:W-:Y:S02]  /*3bbb0*/  IMAD.MOV.U32 R4, RZ, RZ, R9 ;  /* 0x000000ffff047224 */ /* 0x002fe400078e0009 */
[----:B-----5:R-:W-:-:S05]  /*3bbc0*/  IMAD.X R13, R13, 0x1, R135, P4 ;  /* 0x000000010d0d7824 */ /* 0x020fca00020e0687 */
[----:B------:R-:W-:Y:S01]  /*3bbd0*/  MOV R5, R13 ;  /* 0x0000000d00057202 */ /* 0x000fe20000000f00 */
[----:B------:R1:W-:Y:S01]  /*3bbe0*/  STL [R1+0x554], R13 ;  /* 0x0005540d01007387 */ /* 0x0003e20000100800 */
[----:B------:R-:W-:-:S03]  /*3bbf0*/  IMAD.X R16, R16, 0x1, R135, P5 ;  /* 0x0000000110107824 */ /* 0x000fc600028e0687 */
[----:B------:R5:W-:Y:S04]  /*3bc00*/  STL [R1+0x598], R12 ;  /* 0x0005980c01007387 */ /* 0x000be80000100800 */
[----:B------:R-:W3:Y:S04]  /*3bc10*/  LDL.LU R9, [R1+0x2e0] ;  /* 0x0002e00001097983 */ /* 0x000ee80000300800 */
[----:B------:R5:W-:Y:S04]  /*3bc20*/  STL [R1+0x594], R16 ;  /* 0x0005941001007387 */ /* 0x000be80000100800 */
[----:B------:R5:W-:Y:S04]  /*3bc30*/  LDGSTS.E [R6+0x3200], desc[UR22][R4.64], P2 ;  /* 0x0320000004067fae */ /* 0x000be800091a1016 */
[----:B-1----:R-:W3:Y:S01]  /*3bc40*/  LDL.LU R13, [R1+0x320] ;  /* 0x00032000010d7983 */ /* 0x002ee20000300800 */
[----:B-----5:R-:W-:-:S03]  /*3bc50*/  IMAD.MOV.U32 R4, RZ, RZ, R12 ;  /* 0x000000ffff047224 */ /* 0x020fc600078e000c */
[----:B------:R-:W5:Y:S01]  /*3bc60*/  LDL.LU R12, [R1+0x2dc] ;  /* 0x0002dc00010c7983 */ /* 0x000f620000300800 */
[----:B------:R-:W-:Y:S01]  /*3bc70*/  IMAD.MOV.U32 R5, RZ, RZ, R16 ;  /* 0x000000ffff057224 */ /* 0x000fe200078e0010 */
[-C--:B------:R-:W-:Y:S02]  /*3bc80*/  IADD3 R8, P4, PT, R8, R134.reuse, RZ ;  /* 0x0000008608087210 */ /* 0x080fe40007f9e0ff */
[----:B------:R-:W5:Y:S01]  /*3bc90*/  LDL.LU R16, [R1+0x31c] ;  /* 0x00031c0001107983 */ /* 0x000f620000300800 */
[----:B------:R-:W-:-:S03]  /*3bca0*/  IADD3 R14, P5, PT, R14, R134, RZ ;  /* 0x000000860e0e7210 */ /* 0x000fc60007fbe0ff */
[----:B------:R1:W-:Y:S04]  /*3bcb0*/  LDGSTS.E [R6+0x3600], desc[UR22][R4.64], P2 ;  /* 0x0360000004067fae */ /* 0x0003e800091a1016 */
[----:B------:R-:W-:Y:S01]  /*3bcc0*/  STL [R1+0x5d8], R8 ;  /* 0x0005d80801007387 */ /* 0x000fe20000100800 */
[----:B-1----:R-:W-:Y:S02]  /*3bcd0*/  IMAD.MOV.U32 R4, RZ, RZ, R8 ;  /* 0x000000ffff047224 */ /* 0x002fe400078e0008 */
[----:B------:R-:W-:-:S04]  /*3bce0*/  IMAD.X R17, R17, 0x1, R135, P4 ;  /* 0x0000000111117824 */ /* 0x000fc800020e0687 */
[----:B------:R-:W-:Y:S01]  /*3bcf0*/  IMAD.MOV.U32 R5, RZ, RZ, R17 ;  /* 0x000000ffff057224 */ /* 0x000fe200078e0011 */
[----:B------:R1:W-:Y:S01]  /*3bd00*/  STL [R1+0x5d4], R17 ;  /* 0x0005d41101007387 */ /* 0x0003e20000100800 */
[----:B------:R-:W-:-:S03]  /*3bd10*/  IADD3.X R18, PT, PT, R18, R135, RZ, P5, !PT ;  /* 0x0000008712127210 */ /* 0x000fc60002ffe4ff */
[----:B------:R-:W-:Y:S04]  /*3bd20*/  STL [R1+0x618], R14 ;  /* 0x0006180e01007387 */ /* 0x000fe80000100800 */
[----:B------:R4:W-:Y:S04]  /*3bd30*/  LDGSTS.E [R6+0x3a00], desc[UR22][R4.64], P2 ;  /* 0x03a0000004067fae */ /* 0x0009e800091a1016 */
[----:B-1----:R-:W5:Y:S04]  /*3bd40*/  LDL.LU R17, [R1+0x360] ;  /* 0x0003600001117983 */ /* 0x002f680000300800 */
[----:B------:R1:W-:Y:S04]  /*3bd50*/  STL [R1+0x614], R18 ;  /* 0x0006141201007387 */ /* 0x0003e80000100800 */
[----:B------:R-:W5:Y:S01]  /*3bd60*/  LDL.LU R8, [R1+0x3a0] ;  /* 0x0003a00001087983 */ /* 0x000f620000300800 */
[----:B----4-:R-:W-:Y:S01]  /*3bd70*/  MOV R5, R18 ;  /* 0x0000001200057202 */ /* 0x010fe20000000f00 */
[----:B------:R-:W-:-:S02]  /*3bd80*/  IMAD.MOV.U32 R4, RZ, RZ, R14 ;  /* 0x000000ffff047224 */ /* 0x000fc400078e000e */
[----:B-1----:R-:W4:Y:S04]  /*3bd90*/  LDL.LU R18, [R1+0x35c] ;  /* 0x00035c0001127983 */ /* 0x002f280000300800 */
[----:B------:R-:W4:Y:S01]  /*3bda0*/  LDL.LU R14, [R1+0x39c] ;  /* 0x00039c00010e7983 */ /* 0x000f220000300800 */
[----:B------:R-:W-:-:S03]  /*3bdb0*/  IADD3 R7, P4, PT, R7, R134, RZ ;  /* 0x0000008607077210 */ /* 0x000fc60007f9e0ff */
[----:B------:R1:W-:Y:S01]  /*3bdc0*/  LDGSTS.E [R6+0x3e00], desc[UR22][R4.64], P2 ;  /* 0x03e0000004067fae */ /* 0x0003e200091a1016 */
[----:B------:R-:W-:-:S03]  /*3bdd0*/  IADD3 R11, P5, PT, R11, R134, RZ ;  /* 0x000000860b0b7210 */ /* 0x000fc60007fbe0ff */
[----:B------:R-:W-:Y:S01]  /*3bde0*/  STL [R1+0x260], R7 ;  /* 0x0002600701007387 */ /* 0x000fe20000100800 */
[----:B-1----:R-:W-:-:S03]  /*3bdf0*/  LOP3.LUT R6, R3, 0x50, RZ, 0x3c, !PT ;  /* 0x0000005003067812 */ /* 0x002fc600078e3cff */
[----:B------:R-:W-:Y:S01]  /*3be00*/  STL [R1+0x2a0], R11 ;  /* 0x0002a00b01007387 */ /* 0x000fe20000100800 */
[----:B------:R-:W-:Y:S01]  /*3be10*/  MOV R4, R7 ;  /* 0x0000000700047202 */ /* 0x000fe20000000f00 */
[----:B------:R-:W-:Y:S02]  /*3be20*/  VIADD R6, R6, UR5 ;  /* 0x0000000506067c36 */ /* 0x000fe40008000000 */
[----:B--2---:R-:W-:-:S04]  /*3be30*/  IMAD.X R10, R10, 0x1, R135, P4 ;  /* 0x000000010a0a7824 */ /* 0x004fc800020e0687 */
[----:B------:R-:W-:Y:S01]  /*3be40*/  IMAD.MOV.U32 R5, RZ, RZ, R10 ;  /* 0x000000ffff057224 */ /* 0x000fe200078e000a */
[----:B------:R1:W-:Y:S01]  /*3be50*/  STL [R1+0x25c], R10 ;  /* 0x00025c0a01007387 */ /* 0x0003e20000100800 */
[----:B---3--:R-:W-:-:S03]  /*3be60*/  IMAD.X R15, R15, 0x1, R135, P5 ;  /* 0x000000010f0f7824 */ /* 0x008fc600028e0687 */
[----:B------:R2:W-:Y:S04]  /*3be70*/  LDGSTS.E [R6+0x280], desc[UR22][R4.64], P2 ;  /* 0x0028000004067fae */ /* 0x0005e800091a1016 */
[----:B-1----:R-:W3:Y:S04]  /*3be80*/  LDL.LU R10, [R1+0x3e0] ;  /* 0x0003e000010a7983 */ /* 0x002ee80000300800 */
[----:B------:R-:W3:Y:S01]  /*3be90*/  LDL.LU R7, [R1+0x420] ;  /* 0x0004200001077983 */ /* 0x000ee20000300800 */
[----:B--2---:R-:W-:-:S03]  /*3bea0*/  IMAD.MOV.U32 R5, RZ, RZ, R15 ;  /* 0x000000ffff057224 */ /* 0x004fc600078e000f */
[----:B------:R1:W-:Y:S01]  /*3beb0*/  STL [R1+0x29c], R15 ;  /* 0x00029c0f01007387 */ /* 0x0003e20000100800 */
[----:B------:R-:W-:-:S05]  /*3bec0*/  IMAD.MOV.U32 R4, RZ, RZ, R11 ;  /* 0x000000ffff047224 */ /* 0x000fca00078e000b */
[----:B------:R2:W-:Y:S04]  /*3bed0*/  LDGSTS.E [R6+0x680], desc[UR22][R4.64], P2 ;  /* 0x0068000004067fae */ /* 0x0005e800091a1016 */
[----:B-1----:R-:W3:Y:S04]  /*3bee0*/  LDL.LU R15, [R1+0x3dc] ;  /* 0x0003dc00010f7983 */ /* 0x002ee80000300800 */
[----:B------:R-:W3:Y:S01]  /*3bef0*/  LDL.LU R11, [R1+0x41c] ;  /* 0x00041c00010b7983 */ /* 0x000ee20000300800 */
[----:B------:R-:W-:-:S05]  /*3bf00*/  IADD3 R9, P4, PT, R9, R134, RZ ;  /* 0x0000008609097210 */ /* 0x000fca0007f9e0ff */
[----:B------:R1:W-:Y:S01]  /*3bf10*/  STL [R1+0x2e0], R9 ;  /* 0x0002e00901007387 */ /* 0x0003e20000100800 */
[----:B--2---:R-:W-:Y:S01]  /*3bf20*/  IMAD.MOV.U32 R4, RZ, RZ, R9 ;  /* 0x000000ffff047224 */ /* 0x004fe200078e0009 */
[----:B------:R-:W-:Y:S02]  /*3bf30*/  IADD3 R13, P5, PT, R13, R134, RZ ;  /* 0x000000860d0d7210 */ /* 0x000fe40007fbe0ff */
[----:B-----5:R-:W-:-:S03]  /*3bf40*/  IADD3.X R12, PT, PT, R12, R135, RZ, P4, !PT ;  /* 0x000000870c0c7210 */ /* 0x020fc600027fe4ff */
[----:B------:R-:W-:Y:S02]  /*3bf50*/  IMAD.X R16, R16, 0x1, R135, P5 ;  /* 0x0000000110107824 */ /* 0x000fe400028e0687 */
[----:B------:R2:W-:Y:S01]  /*3bf60*/  STL [R1+0x2dc], R12 ;  /* 0x0002dc0c01007387 */ /* 0x0005e20000100800 */
[----:B------:R-:W-:-:S03]  /*3bf70*/  IMAD.MOV.U32 R5, RZ, RZ, R12 ;  /* 0x000000ffff057224 */ /* 0x000fc600078e000c */
[----:B------:R-:W-:Y:S04]  /*3bf80*/  STL [R1+0x320], R13 ;  /* 0x0003200d01007387 */ /* 0x000fe80000100800 */
[----:B-1----:R-:W5:Y:S04]  /*3bf90*/  LDL.LU R9, [R1+0x460] ;  /* 0x0004600001097983 */ /* 0x002f680000300800 */
[----:B------:R1:W-:Y:S04]  /*3bfa0*/  STL [R1+0x31c], R16 ;  /* 0x00031c1001007387 */ /* 0x0003e80000100800 */
[----:B------:R1:W-:Y:S04]  /*3bfb0*/  LDGSTS.E [R6+0xa80], desc[UR22][R4.64], P2 ;  /* 0x00a8000004067fae */ /* 0x0003e800091a1016 */
[----:B--2---:R-:W2:Y:S01]  /*3bfc0*/  LDL.LU R12, [R1+0x4a0] ;  /* 0x0004a000010c7983 */ /* 0x004ea20000300800 */
[----:B-1----:R-:W-:-:S03]  /*3bfd0*/  IMAD.MOV.U32 R5, RZ, RZ, R16 ;  /* 0x000000ffff057224 */ /* 0x002fc600078e0010 */
[----:B------:R-:W2:Y:S01]  /*3bfe0*/  LDL.LU R16, [R1+0x45c] ;  /* 0x00045c0001107983 */ /* 0x000ea20000300800 */
[----:B------:R-:W-:-:S03]  /*3bff0*/  MOV R4, R13 ;  /* 0x0000000d00047202 */ /* 0x000fc60000000f00 */
[----:B------:R-:W2:Y:S04]  /*3c000*/  LDL.LU R13, [R1+0x49c] ;  /* 0x00049c00010d7983 */ /* 0x000ea80000300800 */
[----:B------:R1:W-:Y:S01]  /*3c010*/  LDGSTS.E [R6+0xe80], desc[UR22][R4.64], P2 ;  /* 0x00e8000004067fae */ /* 0x0003e200091a1016 */
[-C--:B------:R-:W-:Y:S02]  /*3c020*/  IADD3 R17, P4, PT, R17, R134.reuse, RZ ;  /* 0x0000008611117210 */ /* 0x080fe40007f9e0ff */
[----:B------:R-:W-:-:S03]  /*3c030*/  IADD3 R8, P5, PT, R8, R134, RZ ;  /* 0x0000008608087210 */ /* 0x000fc60007fbe0ff */
[----:B------:R1:W-:Y:S01]  /*3c040*/  STL [R1+0x360], R17 ;  /* 0x0003601101007387 */ /* 0x0003e20000100800 */
[--C-:B----4-:R-:W-:Y:S02]  /*3c050*/  IMAD.X R18, R18, 0x1, R135.reuse, P4 ;  /* 0x0000000112127824 */ /* 0x110fe400020e0687 */
[----:B------:R-:W-:-:S03]  /*3c060*/  IMAD.X R14, R14, 0x1, R135, P5 ;  /* 0x000000010e0e7824 */ /* 0x000fc600028e0687 */
[----:B------:R4:W-:Y:S01]  /*3c070*/  STL [R1+0x35c], R18 ;  /* 0x00035c1201007387 */ /* 0x0009e20000100800 */
[----:B-1----:R-:W-:-:S03]  /*3c080*/  MOV R4, R17 ;  /* 0x0000001100047202 */ /* 0x002fc60000000f00 */
[----:B------:R1:W-:Y:S04]  /*3c090*/  STL [R1+0x3a0], R8 ;  /* 0x0003a00801007387 */ /* 0x0003e80000100800 */
[----:B------:R-:W2:Y:S04]  /*3c0a0*/  LDL.LU R19, [R1+0x4e0] ;  /* 0x0004e00001137983 */ /* 0x000ea80000300800 */
[----:B------:R1:W-:Y:S04]  /*3c0b0*/  STL [R1+0x39c], R14 ;  /* 0x00039c0e01007387 */ /* 0x0003e80000100800 */
[----:B------:R-:W2:Y:S04]  /*3c0c0*/  LDL.LU R17, [R1+0x520] ;  /* 0x0005200001117983 */ /* 0x000ea80000300800 */
[----:B------:R-:W2:Y:S01]  /*3c0d0*/  LDL.LU R20, [R1+0x4dc] ;  /* 0x0004dc0001147983 */ /* 0x000ea20000300800 */
[----:B------:R-:W-:-:S03]  /*3c0e0*/  IMAD.MOV.U32 R5, RZ, RZ, R18 ;  /* 0x000000ffff057224 */ /* 0x000fc600078e0012 */
[----:B----4-:R-:W4:Y:S04]  /*3c0f0*/  LDL.LU R18, [R1+0x51c] ;  /* 0x00051c0001127983 */ /* 0x010f280000300800 */
[----:B------:R1:W-:Y:S02]  /*3c100*/  LDGSTS.E [R6+0x1280], desc[UR22][R4.64], P2 ;  /* 0x0128000004067fae */ /* 0x0003e400091a1016 */
[----:B-1----:R-:W-:Y:S02]  /*3c110*/  IMAD.MOV.U32 R4, RZ, RZ, R8 ;  /* 0x000000ffff047224 */ /* 0x002fe400078e0008 */
[----:B------:R-:W-:Y:S01]  /*3c120*/  IMAD.MOV.U32 R5, RZ, RZ, R14 ;  /* 0x000000ffff057224 */ /* 0x000fe200078e000e */
[----:B------:R-:W4:Y:S04]  /*3c130*/  LDL.LU R8, [R1+0x560] ;  /* 0x0005600001087983 */ /* 0x000f280000300800 */
[----:B------:R-:W4:Y:S04]  /*3c140*/  LDL.LU R14, [R1+0x5a0] ;  /* 0x0005a000010e7983 */ /* 0x000f280000300800 */
[----:B------:R1:W-:Y:S01]  /*3c150*/  LDGSTS.E [R6+0x1680], desc[UR22][R4.64], P2 ;  /* 0x0168000004067fae */ /* 0x0003e200091a1016 */
[----:B---3--:R-:W-:-:S02]  /*3c160*/  IADD3 R10, P4, PT, R10, R134, RZ ;  /* 0x000000860a0a7210 */ /* 0x008fc40007f9e0ff */
[----:B------:R-:W-:-:S03]  /*3c170*/  IADD3 R7, P5, PT, R7, R134, RZ ;  /* 0x0000008607077210 */ /* 0x000fc60007fbe0ff */
[----:B------:R3:W-:Y:S01]  /*3c180*/  STL [R1+0x3e0], R10 ;  /* 0x0003e00a01007387 */ /* 0x0007e20000100800 */
[----:B-1----:R-:W-:Y:S01]  /*3c190*/  IMAD.MOV.U32 R4, RZ, RZ, R10 ;  /* 0x000000ffff047224 */ /* 0x002fe200078e000a */
[----:B------:R-:W-:Y:S01]  /*3c1a0*/  IADD3.X R15, PT, PT, R15, R135, RZ, P4, !PT ;  /* 0x000000870f0f7210 */ /* 0x000fe200027fe4ff */
[----:B------:R-:W-:-:S04]  /*3c1b0*/  IMAD.X R11, R11, 0x1, R135, P5 ;  /* 0x000000010b0b7824 */ /* 0x000fc800028e0687 */
        /* <DEDUP_REMOVED lines=9> */
[----:B------:R-:W3:Y:S04]  /*3c250*/  LDL.LU R7, [R1+0x5e0] ;  /* 0x0005e00001077983 */ /* 0x000ee80000300800 */
[----:B------:R-:W3:Y:S04]  /*3c260*/  LDL.LU R11, [R1+0x620] ;  /* 0x00062000010b7983 */ /* 0x000ee80000300800 */
[----:B------:R1:W-:Y:S01]  /*3c270*/  LDGSTS.E [R6+0x1e80], desc[UR22][R4.64], P2 ;  /* 0x01e8000004067fae */ /* 0x0003e200091a1016 */
[----:B-----5:R-:W-:-:S05]  /*3c280*/  IADD3 R9, P4, PT, R9, R134, RZ ;  /* 0x0000008609097210 */ /* 0x020fca0007f9e0ff */
[----:B------:R5:W-:Y:S01]  /*3c290*/  STL [R1+0x460], R9 ;  /* 0x0004600901007387 */ /* 0x000be20000100800 */
[----:B--2---:R-:W-:Y:S02]  /*3c2a0*/  IADD3 R12, P5, PT, R12, R134, RZ ;  /* 0x000000860c0c7210 */ /* 0x004fe40007fbe0ff */
[----:B-1----:R-:W-:Y:S01]  /*3c2b0*/  MOV R4, R9 ;  /* 0x0000000900047202 */ /* 0x002fe20000000f00 */
[--C-:B------:R-:W-:Y:S02]  /*3c2c0*/  IMAD.X R16, R16, 0x1, R135.reuse, P4 ;  /* 0x0000000110107824 */ /* 0x100fe400020e0687 */
[----:B------:R-:W-:-:S03]  /*3c2d0*/  IMAD.X R13, R13, 0x1, R135, P5 ;  /* 0x000000010d0d7824 */ /* 0x000fc600028e0687 */
[----:B------:R1:W-:Y:S04]  /*3c2e0*/  STL [R1+0x45c], R16 ;  /* 0x00045c1001007387 */ /* 0x0003e80000100800 */
[----:B------:R2:W-:Y:S04]  /*3c2f0*/  STL [R1+0x4a0], R12 ;  /* 0x0004a00c01007387 */ /* 0x0005e80000100800 */
[----:B-----5:R-:W5:Y:S01]  /*3c300*/  LDL.LU R9, [R1+0x5dc] ;  /* 0x0005dc0001097983 */ /* 0x020f620000300800 */
[----:B------:R-:W-:-:S03]  /*3c310*/  IMAD.MOV.U32 R5, RZ, RZ, R16 ;  /* 0x000000ffff057224 */ /* 0x000fc600078e0010 */
[----:B------:R2:W-:Y:S04]  /*3c320*/  STL [R1+0x49c], R13 ;  /* 0x00049c0d01007387 */ /* 0x0005e80000100800 */
[----:B-1----:R-:W5:Y:S04]  /*3c330*/  LDL.LU R16, [R1+0x61c] ;  /* 0x00061c0001107983 */ /* 0x002f680000300800 */
[----:B------:R1:W-:Y:S02]  /*3c340*/  LDGSTS.E [R6+0x2280], desc[UR22][R4.64], P2 ;  /* 0x0228000004067fae */ /* 0x0003e400091a1016 */
[----:B-1----:R-:W-:-:S02]  /*3c350*/  IMAD.MOV.U32 R4, RZ, RZ, R12 ;  /* 0x000000ffff047224 */ /* 0x002fc400078e000c */
[----:B------:R-:W-:Y:S01]  /*3c360*/  IMAD.MOV.U32 R5, RZ, RZ, R13 ;  /* 0x000000ffff057224 */ /* 0x000fe200078e000d */
[----:B--2---:R-:W2:Y:S04]  /*3c370*/  LDL.LU R12, [R1+0x268] ;  /* 0x00026800010c7983 */ /* 0x004ea80000300800 */
[----:B------:R1:W-:Y:S04]  /*3c380*/  LDGSTS.E [R6+0x2680], desc[UR22][R4.64], P2 ;  /* 0x0268000004067fae */ /* 0x0003e800091a1016 */
[----:B------:R-:W2:Y:S01]  /*3c390*/  LDL.LU R13, [R1+0x2a8] ;  /* 0x0002a800010d7983 */ /* 0x000ea20000300800 */
[----:B------:R-:W-:-:S02]  /*3c3a0*/  IADD3 R19, P4, PT, R19, R134, RZ ;  /* 0x0000008613137210 */ /* 0x000fc40007f9e0ff */
[----:B------:R-:W-:Y:S02]  /*3c3b0*/  IADD3 R17, P5, PT, R17, R134, RZ ;  /* 0x0000008611117210 */ /* 0x000fe40007fbe0ff */
[----:B------:R-:W-:Y:S01]  /*3c3c0*/  IADD3.X R20, PT, PT, R20, R135, RZ, P4, !PT ;  /* 0x0000008714147210 */ /* 0x000fe200027fe4ff */
[----:B-1----:R-:W-:Y:S01]  /*3c3d0*/  IMAD.MOV.U32 R4, RZ, RZ, R19 ;  /* 0x000000ffff047224 */ /* 0x002fe200078e0013 */
[----:B------:R-:W-:Y:S01]  /*3c3e0*/  STL [R1+0x4e0], R19 ;  /* 0x0004e01301007387 */ /* 0x000fe20000100800 */
[----:B----4-:R-:W-:Y:S02]  /*3c3f0*/  IMAD.X R18, R18, 0x1, R135, P5 ;  /* 0x0000000112127824 */ /* 0x010fe400028e0687 */
[----:B------:R-:W-:Y:S01]  /*3c400*/  IMAD.MOV.U32 R5, RZ, RZ, R20 ;  /* 0x000000ffff057224 */ /* 0x000fe200078e0014 */
[----:B------:R-:W-:Y:S04]  /*3c410*/  STL [R1+0x4dc], R20 ;  /* 0x0004dc1401007387 */ /* 0x000fe80000100800 */
[----:B------:R1:W-:Y:S04]  /*3c420*/  STL [R1+0x520], R17 ;  /* 0x0005201101007387 */ /* 0x0003e80000100800 */
[----:B------:R4:W-:Y:S04]  /*3c430*/  LDGSTS.E [R6+0x2a80], desc[UR22][R4.64], P2 ;  /* 0x02a8000004067fae */ /* 0x0009e800091a1016 */
[----:B------:R1:W-:Y:S01]  /*3c440*/  STL [R1+0x51c], R18 ;  /* 0x00051c1201007387 */ /* 0x0003e20000100800 */
[----:B----4-:R-:W-:-:S03]  /*3c450*/  MOV R4, R17 ;  /* 0x0000001100047202 */ /* 0x010fc60000000f00 */
[----:B-1----:R-:W4:Y:S01]  /*3c460*/  LDL.LU R17, [R1+0x264] ;  /* 0x0002640001117983 */ /* 0x002f220000300800 */
[----:B------:R-:W-:-:S03]  /*3c470*/  IMAD.MOV.U32 R5, RZ, RZ, R18 ;  /* 0x000000ffff057224 */ /* 0x000fc600078e0012 */
[----:B------:R-:W4:Y:S01]  /*3c480*/  LDL.LU R18, [R1+0x2a4] ;  /* 0x0002a40001127983 */ /* 0x000f220000300800 */
[-C--:B------:R-:W-:Y:S02]  /*3c490*/  IADD3 R8, P4, PT, R8, R134.reuse, RZ ;  /* 0x0000008608087210 */ /* 0x080fe40007f9e0ff */
[----:B------:R-:W-:Y:S01]  /*3c4a0*/  IADD3 R14, P5, PT, R14, R134, RZ ;  /* 0x000000860e0e7210 */ /* 0x000fe20007fbe0ff */
[----:B------:R1:W-:Y:S04]  /*3c4b0*/  LDGSTS.E [R6+0x2e80], desc[UR22][R4.64], P2 ;  /* 0x02e8000004067fae */ /* 0x0003e800091a1016 */
[----:B------:R3:W-:Y:S01]  /*3c4c0*/  STL [R1+0x560], R8 ;  /* 0x0005600801007387 */ /* 0x0007e20000100800 */
[----:B-1----:R-:W-:Y:S01]  /*3c4d0*/  MOV R4, R8 ;  /* 0x0000000800047202 */ /* 0x002fe20000000f00 */
[----:B---3--:R-:W-:-:S04]  /*3c4e0*/  IMAD.X R10, R10, 0x1, R135, P4 ;  /* 0x000000010a0a7824 */ /* 0x008fc800020e0687 */
[----:B------:R-:W-:Y:S01]  /*3c4f0*/  IMAD.MOV.U32 R5, RZ, RZ, R10 ;  /* 0x000000ffff057224 */ /* 0x000fe200078e000a */
[----:B------:R1:W-:Y:S01]  /*3c500*/  STL [R1+0x55c], R10 ;  /* 0x00055c0a01007387 */ /* 0x0003e20000100800 */
[----:B------:R-:W-:-:S03]  /*3c510*/  IMAD.X R15, R15, 0x1, R135, P5 ;  /* 0x000000010f0f7824 */ /* 0x000fc600028e0687 */
[----:B------:R3:W-:Y:S04]  /*3c520*/  STL [R1+0x5a0], R14 ;  /* 0x0005a00e01007387 */ /* 0x0007e80000100800 */
[----:B------:R-:W4:Y:S04]  /*3c530*/  LDL.LU R8, [R1+0x2e8] ;  /* 0x0002e80001087983 */ /* 0x000f280000300800 */
[----:B------:R3:W-:Y:S04]  /*3c540*/  STL [R1+0x59c], R15 ;  /* 0x00059c0f01007387 */ /* 0x0007e80000100800 */
[----:B------:R3:W-:Y:S04]  /*3c550*/  LDGSTS.E [R6+0x3280], desc[UR22][R4.64], P2 ;  /* 0x0328000004067fae */ /* 0x0007e800091a1016 */
[----:B-1----:R-:W4:Y:S01]  /*3c560*/  LDL.LU R10, [R1+0x328] ;  /* 0x00032800010a7983 */ /* 0x002f220000300800 */
[----:B------:R-:W-:Y:S01]  /*3c570*/  IADD3 R7, P4, PT, R7, R134, RZ ;  /* 0x0000008607077210 */ /* 0x000fe20007f9e0ff */
[----:B---3--:R-:W-:-:S02]  /*3c580*/  IMAD.MOV.U32 R4, RZ, RZ, R14 ;  /* 0x000000ffff047224 */ /* 0x008fc400078e000e */
[----:B------:R-:W3:Y:S01]  /*3c590*/  LDL.LU R14, [R1+0x2e4] ;  /* 0x0002e400010e7983 */ /* 0x000ee20000300800 */
[----:B------:R-:W-:Y:S01]  /*3c5a0*/  IMAD.MOV.U32 R5, RZ, RZ, R15 ;  /* 0x000000ffff057224 */ /* 0x000fe200078e000f */
[----:B------:R-:W-:Y:S02]  /*3c5b0*/  IADD3 R11, P5, PT, R11, R134, RZ ;  /* 0x000000860b0b7210 */ /* 0x000fe40007fbe0ff */
[----:B------:R-:W3:Y:S04]  /*3c5c0*/  LDL.LU R15, [R1+0x324] ;  /* 0x00032400010f7983 */ /* 0x000ee80000300800 */
[----:B------:R1:W-:Y:S04]  /*3c5d0*/  LDGSTS.E [R6+0x3680], desc[UR22][R4.64], P2 ;  /* 0x0368000004067fae */ /* 0x0003e800091a1016 */
[----:B------:R-:W-:Y:S01]  /*3c5e0*/  STL [R1+0x5e0], R7 ;  /* 0x0005e00701007387 */ /* 0x000fe20000100800 */
[----:B-1----:R-:W-:Y:S01]  /*3c5f0*/  IMAD.MOV.U32 R4, RZ, RZ, R7 ;  /* 0x000000ffff047224 */ /* 0x002fe200078e0007 */
[----:B-----5:R-:W-:-:S05]  /*3c600*/  IADD3.X R9, PT, PT, R9, R135, RZ, P4, !PT ;  /* 0x0000008709097210 */ /* 0x020fca00027fe4ff */
[----:B------:R1:W-:Y:S01]  /*3c610*/  STL [R1+0x5dc], R9 ;  /* 0x0005dc0901007387 */ /* 0x0003e20000100800 */
[----:B------:R-:W-:Y:S02]  /*3c620*/  IMAD.MOV.U32 R5, RZ, RZ, R9 ;  /* 0x000000ffff057224 */ /* 0x000fe400078e0009 */
[----:B------:R-:W-:Y:S01]  /*3c630*/  IMAD.X R16, R16, 0x1, R135, P5 ;  /* 0x0000000110107824 */ /* 0x000fe200028e0687 */
[----:B------:R-:W-:Y:S04]  /*3c640*/  STL [R1+0x620], R11 ;  /* 0x0006200b01007387 */ /* 0x000fe80000100800 */
[----:B------:R5:W-:Y:S04]  /*3c650*/  LDGSTS.E [R6+0x3a80], desc[UR22][R4.64], P2 ;  /* 0x03a8000004067fae */ /* 0x000be800091a1016 */
[----:B-1----:R-:W3:Y:S04]  /*3c660*/  LDL.LU R9, [R1+0x368] ;  /* 0x0003680001097983 */ /* 0x002ee80000300800 */
[----:B------:R1:W-:Y:S04]  /*3c670*/  STL [R1+0x61c], R16 ;  /* 0x00061c1001007387 */ /* 0x0003e80000100800 */
[----:B------:R-:W3:Y:S01]  /*3c680*/  LDL.LU R7, [R1+0x3a8] ;  /* 0x0003a80001077983 */ /* 0x000ee20000300800 */
[----:B-----5:R-:W-:Y:S01]  /*3c690*/  IMAD.MOV.U32 R5, RZ, RZ, R16 ;  /* 0x000000ffff057224 */ /* 0x020fe200078e0010 */
[----:B------:R-:W-:-:S02]  /*3c6a0*/  MOV R4, R11 ;  /* 0x0000000b00047202 */ /* 0x000fc40000000f00 */
[----:B-1----:R-:W5:Y:S04]  /*3c6b0*/  LDL.LU R16, [R1+0x364] ;  /* 0x0003640001107983 */ /* 0x002f680000300800 */
[----:B------:R-:W5:Y:S01]  /*3c6c0*/  LDL.LU R11, [R1+0x3a4] ;  /* 0x0003a400010b7983 */ /* 0x000f620000300800 */
[-C--:B--2---:R-:W-:Y:S02]  /*3c6d0*/  IADD3 R12, P4, PT, R12, R134.reuse, RZ ;  /* 0x000000860c0c7210 */ /* 0x084fe40007f9e0ff */
[----:B------:R-:W-:Y:S01]  /*3c6e0*/  IADD3 R13, P5, PT, R13, R134, RZ ;  /* 0x000000860d0d7210 */ /* 0x000fe20007fbe0ff */
[----:B------:R1:W-:Y:S04]  /*3c6f0*/  LDGSTS.E [R6+0x3e80], desc[UR22][R4.64], P2 ;  /* 0x03e8000004067fae */ /* 0x0003e800091a1016 */
[----:B------:R-:W-:Y:S01]  /*3c700*/  STL [R1+0x268], R12 ;  /* 0x0002680c01007387 */ /* 0x000fe20000100800 */
[----:B-1----:R-:W-:-:S03]  /*3c710*/  LOP3.LUT R6, R3, 0x60, RZ, 0x3c, !PT ;  /* 0x0000006003067812 */ /* 0x002fc600078e3cff */
[----:B------:R-:W-:Y:S01]  /*3c720*/  STL [R1+0x2a8], R13 ;  /* 0x0002a80d01007387 */ /* 0x000fe20000100800 */
[----:B------:R-:W-:Y:S02]  /*3c730*/  IMAD.MOV.U32 R4, RZ, RZ, R12 ;  /* 0x000000ffff047224 */ /* 0x000fe400078e000c */
[----:B------:R-:W-:Y:S02]  /*3c740*/  VIADD R6, R6, UR5 ;  /* 0x0000000506067c36 */ /* 0x000fe40008000000 */
[----:B----4-:R-:W-:-:S04]  /*3c750*/  IMAD.X R17, R17, 0x1, R135, P4 ;  /* 0x0000000111117824 */ /* 0x010fc800020e0687 */
[----:B------:R-:W-:Y:S01]  /*3c760*/  IMAD.MOV.U32 R5, RZ, RZ, R17 ;  /* 0x000000ffff057224 */ /* 0x000fe200078e0011 */
[----:B------:R1:W-:Y:S01]  /*3c770*/  STL [R1+0x264], R17 ;  /* 0x0002641101007387 */ /* 0x0003e20000100800 */
[----:B------:R-:W-:-:S03]  /*3c780*/  IADD3.X R18, PT, PT, R18, R135, RZ, P5, !PT ;  /* 0x0000008712127210 */ /* 0x000fc60002ffe4ff */
[----:B------:R2:W-:Y:S04]  /*3c790*/  LDGSTS.E [R6+0x300], desc[UR22][R4.64], P2 ;  /* 0x0030000004067fae */ /* 0x0005e800091a1016 */
[----:B-1----:R-:W4:Y:S04]  /*3c7a0*/  LDL.LU R17, [R1+0x3e8] ;  /* 0x0003e80001117983 */ /* 0x002f280000300800 */
[----:B------:R-:W4:Y:S01]  /*3c7b0*/  LDL.LU R12, [R1+0x428] ;  /* 0x00042800010c7983 */ /* 0x000f220000300800 */
[----:B--2---:R-:W-:-:S03]  /*3c7c0*/  MOV R5, R18 ;  /* 0x0000001200057202 */ /* 0x004fc60000000f00 */
[----:B------:R1:W-:Y:S01]  /*3c7d0*/  STL [R1+0x2a4], R18 ;  /* 0x0002a41201007387 */ /* 0x0003e20000100800 */
[----:B------:R-:W-:-:S05]  /*3c7e0*/  IMAD.MOV.U32 R4, RZ, RZ, R13 ;  /* 0x000000ffff047224 */ /* 0x000fca00078e000d */
[----:B------:R2:W-:Y:S04]  /*3c7f0*/  LDGSTS.E [R6+0x700], desc[UR22][R4.64], P2 ;  /* 0x0070000004067fae */ /* 0x0005e800091a1016 */
[----:B-1----:R-:W4:Y:S04]  /*3c800*/  LDL.LU R18, [R1+0x3e4] ;  /* 0x0003e40001127983 */ /* 0x002f280000300800 */
[----:B------:R-:W4:Y:S01]  /*3c810*/  LDL.LU R13, [R1+0x424] ;  /* 0x00042400010d7983 */ /* 0x000f220000300800 */
[----:B------:R-:W-:-:S05]  /*3c820*/  IADD3 R8, P4, PT, R8, R134, RZ ;  /* 0x0000008608087210 */ /* 0x000fca0007f9e0ff */
[----:B------:R-:W-:Y:S01]  /*3c830*/  STL [R1+0x2e8], R8 ;  /* 0x0002e80801007387 */ /* 0x000fe20000100800 */
[----:B--2---:R-:W-:Y:S01]  /*3c840*/  IMAD.MOV.U32 R4, RZ, RZ, R8 ;  /* 0x000000ffff047224 */ /* 0x004fe200078e0008 */
[----:B------:R-:W-:Y:S01]  /*3c850*/  IADD3 R10, P5, PT, R10, R134, RZ ;  /* 0x000000860a0a7210 */ /* 0x000fe20007fbe0ff */
[----:B---3--:R-:W-:-:S04]  /*3c860*/  IMAD.X R14, R14, 0x1, R135, P4 ;  /* 0x000000010e0e7824 */ /* 0x008fc800020e0687 */
[----:B------:R-:W-:Y:S01]  /*3c870*/  IMAD.X R15, R15, 0x1, R135, P5 ;  /* 0x000000010f0f7824 */ /* 0x000fe200028e0687 */
[----:B------:R1:W-:Y:S01]  /*3c880*/  STL [R1+0x2e4], R14 ;  /* 0x0002e40e01007387 */ /* 0x0003e20000100800 */
[----:B------:R-:W-:-:S03]  /*3c890*/  MOV R5, R14 ;  /* 0x0000000e00057202 */ /* 0x000fc60000000f00 */
[----:B------:R-:W-:Y:S04]  /*3c8a0*/  STL [R1+0x328], R10 ;  /* 0x0003280a01007387 */ /* 0x000fe80000100800 */
[----:B------:R2:W-:Y:S04]  /*3c8b0*/  LDGSTS.E [R6+0xb00], desc[UR22][R4.64], P2 ;  /* 0x00b0000004067fae */ /* 0x0005e800091a1016 */
[----:B-1----:R-:W3:Y:S04]  /*3c8c0*/  LDL.LU R14, [R1+0x468] ;  /* 0x00046800010e7983 */ /* 0x002ee80000300800 */
[----:B------:R1:W-:Y:S04]  /*3c8d0*/  STL [R1+0x324], R15 ;  /* 0x0003240f01007387 */ /* 0x0003e80000100800 */
[----:B------:R-:W3:Y:S01]  /*3c8e0*/  LDL.LU R8, [R1+0x4a8] ;  /* 0x0004a80001087983 */ /* 0x000ee20000300800 */
[----:B--2---:R-:W-:-:S03]  /*3c8f0*/  IMAD.MOV.U32 R5, RZ, RZ, R15 ;  /* 0x000000ffff057224 */ /* 0x004fc600078e000f */
[----:B-1----:R-:W2:Y:S01]  /*3c900*/  LDL.LU R15, [R1+0x464] ;  /* 0x00046400010f7983 */ /* 0x002ea20000300800 */
[----:B------:R-:W-:-:S03]  /*3c910*/  IMAD.MOV.U32 R4, RZ, RZ, R10 ;  /* 0x000000ffff047224 */ /* 0x000fc600078e000a */
[----:B------:R-:W2:Y:S04]  /*3c920*/  LDL.LU R10, [R1+0x4a4] ;  /* 0x0004a400010a7983 */ /* 0x000ea80000300800 */
[----:B------:R1:W-:Y:S01]  /*3c930*/  LDGSTS.E [R6+0xf00], desc[UR22][R4.64], P2 ;  /* 0x00f0000004067fae */ /* 0x0003e200091a1016 */
[----:B------:R-:W-:-:S05]  /*3c940*/  IADD3 R9, P4, PT, R9, R134, RZ ;  /* 0x0000008609097210 */ /* 0x000fca0007f9e0ff */
[----:B------:R1:W-:Y:S01]  /*3c950*/  STL [R1+0x368], R9 ;  /* 0x0003680901007387 */ /* 0x0003e20000100800 */
[----:B------:R-:W-:Y:S01]  /*3c960*/  IADD3 R7, P5, PT, R7, R134, RZ ;  /* 0x0000008607077210 */ /* 0x000fe20007fbe0ff */
[----:B-----5:R-:W-:-:S03]  /*3c970*/  IMAD.X R16, R16, 0x1, R135, P4 ;  /* 0x0000000110107824 */ /* 0x020fc600020e0687 */
[----:B------:R-:W-:Y:S02]  /*3c980*/  IADD3.X R11, PT, PT, R11, R135, RZ, P5, !PT ;  /* 0x000000870b0b7210 */ /* 0x000fe40002ffe4ff */
[----:B------:R-:W-:Y:S04]  /*3c990*/  STL [R1+0x364], R16 ;  /* 0x0003641001007387 */ /* 0x000fe80000100800 */
[----:B------:R-:W-:Y:S01]  /*3c9a0*/  STL [R1+0x3a8], R7 ;  /* 0x0003a80701007387 */ /* 0x000fe20000100800 */
[----:B-1----:R-:W-:-:S03]  /*3c9b0*/  IMAD.MOV.U32 R4, RZ, RZ, R9 ;  /* 0x000000ffff047224 */ /* 0x002fc600078e0009 */
[----:B------:R-:W5:Y:S01]  /*3c9c0*/  LDL.LU R19, [R1+0x4e8] ;  /* 0x0004e80001137983 */ /* 0x000f620000300800 */
[----:B------:R-:W-:-:S03]  /*3c9d0*/  IMAD.MOV.U32 R5, RZ, RZ, R16 ;  /* 0x000000ffff057224 */ /* 0x000fc600078e0010 */
[----:B------:R1:W-:Y:S04]  /*3c9e0*/  STL [R1+0x3a4], R11 ;  /* 0x0003a40b01007387 */ /* 0x0003e80000100800 */
[----:B------:R-:W5:Y:S04]  /*3c9f0*/  LDL.LU R9, [R1+0x528] ;  /* 0x0005280001097983 */ /* 0x000f680000300800 */
[----:B------:R-:W5:Y:S04]  /*3ca00*/  LDL.LU R20, [R1+0x4e4] ;  /* 0x0004e40001147983 */ /* 0x000f680000300800 */
[----:B------:R1:W-:Y:S02]  /*3ca10*/  LDGSTS.E [R6+0x1300], desc[UR22][R4.64], P2 ;  /* 0x0130000004067fae */ /* 0x0003e400091a1016 */
[----:B-1----:R-:W-:-:S02]  /*3ca20*/  MOV R5, R11 ;  /* 0x0000000b00057202 */ /* 0x002fc40000000f00 */
[----:B------:R-:W5:Y:S01]  /*3ca30*/  LDL.LU R11, [R1+0x524] ;  /* 0x00052400010b7983 */ /* 0x000f620000300800 */
[----:B------:R-:W-:-:S03]  /*3ca40*/  IMAD.MOV.U32 R4, RZ, RZ, R7 ;  /* 0x000000ffff047224 */ /* 0x000fc600078e0007 */
[----:B------:R-:W5:Y:S04]  /*3ca50*/  LDL.LU R7, [R1+0x568] ;  /* 0x0005680001077983 */ /* 0x000f680000300800 */
[----:B------:R-:W5:Y:S04]  /*3ca60*/  LDL.LU R16, [R1+0x5a8] ;  /* 0x0005a80001107983 */ /* 0x000f680000300800 */
[----:B------:R1:W-:Y:S01]  /*3ca70*/  LDGSTS.E [R6+0x1700], desc[UR22][R4.64], P2 ;  /* 0x0170000004067fae */ /* 0x0003e200091a1016 */
[-C--:B----4-:R-:W-:Y:S02]  /*3ca80*/  IADD3 R17, P4, PT, R17, R134.reuse, RZ ;  /* 0x0000008611117210 */ /* 0x090fe40007f9e0ff */
[----:B------:R-:W-:-:S03]  /*3ca90*/  IADD3 R12, P5, PT, R12, R134, RZ ;  /* 0x000000860c0c7210 */ /* 0x000fc60007fbe0ff */
[----:B------:R4:W-:Y:S01]  /*3caa0*/  STL [R1+0x3e8], R17 ;  /* 0x0003e81101007387 */ /* 0x0009e20000100800 */
[----:B-1----:R-:W-:Y:S02]  /*3cab0*/  IMAD.MOV.U32 R4, RZ, RZ, R17 ;  /* 0x000000ffff047224 */ /* 0x002fe400078e0011 */
[--C-:B------:R-:W-:Y:S02]  /*3cac0*/  IMAD.X R18, R18, 0x1, R135.reuse, P4 ;  /* 0x0000000112127824 */ /* 0x100fe400020e0687 */
[----:B------:R-:W-:-:S03]  /*3cad0*/  IMAD.X R13, R13, 0x1, R135, P5 ;  /* 0x000000010d0d7824 */ /* 0x000fc600028e0687 */
[----:B------:R1:W-:Y:S04]  /*3cae0*/  STL [R1+0x3e4], R18 ;  /* 0x0003e41201007387 */ /* 0x0003e80000100800 */
[----:B------:R1:W-:Y:S04]  /*3caf0*/  STL [R1+0x428], R12 ;  /* 0x0004280c01007387 */ /* 0x0003e80000100800 */
[----:B----4-:R-:W4:Y:S01]  /*3cb00*/  LDL.LU R17, [R1+0x564] ;  /* 0x0005640001117983 */ /* 0x010f220000300800 */
[----:B------:R-:W-:-:S03]  /*3cb10*/  MOV R5, R18 ;  /* 0x0000001200057202 */ /* 0x000fc60000000f00 */
        /* <DEDUP_REMOVED lines=10> */
[----:B------:R-:W-:Y:S01]  /*3cbc0*/  IADD3 R8, P5, PT, R8, R134, RZ ;  /* 0x0000008608087210 */ /* 0x000fe20007fbe0ff */
[----:B--2---:R-:W-:Y:S02]  /*3cbd0*/  IMAD.X R15, R15, 0x1, R135, P4 ;  /* 0x000000010f0f7824 */ /* 0x004fe400020e0687 */
[----:B-1----:R-:W-:Y:S01]  /*3cbe0*/  IMAD.MOV.U32 R4, RZ, RZ, R14 ;  /* 0x000000ffff047224 */ /* 0x002fe200078e000e */
[----:B------:R-:W-:Y:S02]  /*3cbf0*/  IADD3.X R10, PT, PT, R10, R135, RZ, P5, !PT ;  /* 0x000000870a0a7210 */ /* 0x000fe40002ffe4ff */
[----:B------:R1:W-:Y:S01]  /*3cc00*/  STL [R1+0x464], R15 ;  /* 0x0004640f01007387 */ /* 0x0003e20000100800 */
[----:B------:R-:W-:-:S03]  /*3cc10*/  IMAD.MOV.U32 R5, RZ, RZ, R15 ;  /* 0x000000ffff057224 */ /* 0x000fc600078e000f */
[----:B------:R-:W-:Y:S04]  /*3cc20*/  STL [R1+0x4a8], R8 ;  /* 0x0004a80801007387 */ /* 0x000fe80000100800 */
[----:B---3--:R-:W2:Y:S04]  /*3cc30*/  LDL.LU R14, [R1+0x5e4] ;  /* 0x0005e400010e7983 */ /* 0x008ea80000300800 */
[----:B------:R3:W-:Y:S04]  /*3cc40*/  STL [R1+0x4a4], R10 ;  /* 0x0004a40a01007387 */ /* 0x0007e80000100800 */
[----:B-1----:R-:W2:Y:S04]  /*3cc50*/  LDL.LU R15, [R1+0x624] ;  /* 0x00062400010f7983 */ /* 0x002ea80000300800 */
[----:B------:R1:W-:Y:S02]  /*3cc60*/  LDGSTS.E [R6+0x2300], desc[UR22][R4.64], P2 ;  /* 0x0230000004067fae */ /* 0x0003e400091a1016 */
[----:B-1----:R-:W-:Y:S01]  /*3cc70*/  IMAD.MOV.U32 R4, RZ, RZ, R8 ;  /* 0x000000ffff047224 */ /* 0x002fe200078e0008 */
[----:B------:R-:W-:-:S02]  /*3cc80*/  MOV R5, R10 ;  /* 0x0000000a00057202 */ /* 0x000fc40000000f00 */
[----:B---3--:R-:W3:Y:S04]  /*3cc90*/  LDL.LU R10, [R1+0x270] ;  /* 0x00027000010a7983 */ /* 0x008ee80000300800 */
[----:B------:R1:W-:Y:S04]  /*3cca0*/  LDGSTS.E [R6+0x2700], desc[UR22][R4.64], P2 ;  /* 0x0270000004067fae */ /* 0x0003e800091a1016 */
[----:B------:R-:W3:Y:S01]  /*3ccb0*/  LDL.LU R8, [R1+0x2b0] ;  /* 0x0002b00001087983 */ /* 0x000ee20000300800 */
[-C--:B-----5:R-:W-:Y:S02]  /*3ccc0*/  IADD3 R19, P4, PT, R19, R134.reuse, RZ ;  /* 0x0000008613137210 */ /* 0x0a0fe40007f9e0ff */
[----:B------:R-:W-:-:S03]  /*3ccd0*/  IADD3 R9, P5, PT, R9, R134, RZ ;  /* 0x0000008609097210 */ /* 0x000fc60007fbe0ff */
[----:B------:R-:W-:Y:S02]  /*3cce0*/  IMAD.X R20, R20, 0x1, R135, P4 ;  /* 0x0000000114147824 */ /* 0x000fe400020e0687 */
[----:B-1----:R-:W-:-:S03]  /*3ccf0*/  IMAD.MOV.U32 R4, RZ, RZ, R19 ;  /* 0x000000ffff047224 */ /* 0x002fc600078e0013 */
[----:B------:R-:W-:Y:S01]  /*3cd00*/  MOV R5, R20 ;  /* 0x0000001400057202 */ /* 0x000fe20000000f00 */
[----:B------:R-:W-:Y:S04]  /*3cd10*/  STL [R1+0x4e8], R19 ;  /* 0x0004e81301007387 */ /* 0x000fe80000100800 */
[----:B------:R-:W-:Y:S04]  /*3cd20*/  STL [R1+0x4e4], R20 ;  /* 0x0004e41401007387 */ /* 0x000fe80000100800 */
[----:B------:R-:W-:Y:S01]  /*3cd30*/  STL [R1+0x528], R9 ;  /* 0x0005280901007387 */ /* 0x000fe20000100800 */
[----:B------:R-:W-:-:S03]  /*3cd40*/  IMAD.X R11, R11, 0x1, R135, P5 ;  /* 0x000000010b0b7824 */ /* 0x000fc600028e0687 */
[----:B------:R1:W-:Y:S04]  /*3cd50*/  LDGSTS.E [R6+0x2b00], desc[UR22][R4.64], P2 ;  /* 0x02b0000004067fae */ /* 0x0003e800091a1016 */
[----:B------:R5:W-:Y:S01]  /*3cd60*/  STL [R1+0x524], R11 ;  /* 0x0005240b01007387 */ /* 0x000be20000100800 */
[----:B------:R-:W-:Y:S01]  /*3cd70*/  IADD3 R7, P4, PT, R7, R134, RZ ;  /* 0x0000008607077210 */ /* 0x000fe20007f9e0ff */
[----:B-1----:R-:W-:Y:S02]  /*3cd80*/  IMAD.MOV.U32 R5, RZ, RZ, R11 ;  /* 0x000000ffff057224 */ /* 0x002fe400078e000b */
[----:B-----5:R-:W5:Y:S01]  /*3cd90*/  LDL.LU R11, [R1+0x26c] ;  /* 0x00026c00010b7983 */ /* 0x020f620000300800 */
[----:B------:R-:W-:-:S03]  /*3cda0*/  IMAD.MOV.U32 R4, RZ, RZ, R9 ;  /* 0x000000ffff047224 */ /* 0x000fc600078e0009 */
[----:B------:R-:W5:Y:S01]  /*3cdb0*/  LDL.LU R9, [R1+0x2ac] ;  /* 0x0002ac0001097983 */ /* 0x000f620000300800 */
[----:B------:R-:W-:-:S03]  /*3cdc0*/  IADD3 R16, P5, PT, R16, R134, RZ ;  /* 0x0000008610107210 */ /* 0x000fc60007fbe0ff */
[----:B------:R1:W-:Y:S04]  /*3cdd0*/  LDGSTS.E [R6+0x2f00], desc[UR22][R4.64], P2 ;  /* 0x02f0000004067fae */ /* 0x0003e800091a1016 */
[----:B------:R-:W-:Y:S01]  /*3cde0*/  STL [R1+0x568], R7 ;  /* 0x0005680701007387 */ /* 0x000fe20000100800 */
[----:B-1----:R-:W-:Y:S02]  /*3cdf0*/  IMAD.MOV.U32 R4, RZ, RZ, R7 ;  /* 0x000000ffff047224 */ /* 0x002fe400078e0007 */
[----:B----4-:R-:W-:-:S04]  /*3ce00*/  IMAD.X R17, R17, 0x1, R135, P4 ;  /* 0x0000000111117824 */ /* 0x010fc800020e0687 */
        /* <DEDUP_REMOVED lines=12> */
[-C--:B------:R-:W-:Y:S02]  /*3ced0*/  IADD3 R12, P4, PT, R12, R134.reuse, RZ ;  /* 0x000000860c0c7210 */ /* 0x080fe40007f9e0ff */
[----:B------:R-:W-:Y:S01]  /*3cee0*/  IADD3 R13, P5, PT, R13, R134, RZ ;  /* 0x000000860d0d7210 */ /* 0x000fe20007fbe0ff */
[----:B------:R1:W-:Y:S04]  /*3cef0*/  LDGSTS.E [R6+0x3700], desc[UR22][R4.64], P2 ;  /* 0x0370000004067fae */ /* 0x0003e800091a1016 */
[----:B------:R-:W-:Y:S01]  /*3cf00*/  STL [R1+0x5e8], R12 ;  /* 0x0005e80c01007387 */ /* 0x000fe20000100800 */
[----:B-1----:R-:W-:-:S02]  /*3cf10*/  IMAD.MOV.U32 R4, RZ, RZ, R12 ;  /* 0x000000ffff047224 */ /* 0x002fc400078e000c */
[----:B--2---:R-:W-:-:S05]  /*3cf20*/  IMAD.X R14, R14, 0x1, R135, P4 ;  /* 0x000000010e0e7824 */ /* 0x004fca00020e0687 */
[----:B------:R-:W-:Y:S01]  /*3cf30*/  MOV R5, R14 ;  /* 0x0000000e00057202 */ /* 0x000fe20000000f00 */
[----:B------:R1:W-:Y:S01]  /*3cf40*/  STL [R1+0x5e4], R14 ;  /* 0x0005e40e01007387 */ /* 0x0003e20000100800 */
[----:B------:R-:W-:-:S03]  /*3cf50*/  IMAD.X R15, R15, 0x1, R135, P5 ;  /* 0x000000010f0f7824 */ /* 0x000fc600028e0687 */
[----:B------:R-:W-:Y:S04]  /*3cf60*/  STL [R1+0x628], R13 ;  /* 0x0006280d01007387 */ /* 0x000fe80000100800 */
[----:B------:R2:W-:Y:S04]  /*3cf70*/  LDGSTS.E [R6+0x3b00], desc[UR22][R4.64], P2 ;  /* 0x03b0000004067fae */ /* 0x0005e800091a1016 */
[----:B-1----:R-:W4:Y:S04]  /*3cf80*/  LDL.LU R14, [R1+0x370] ;  /* 0x00037000010e7983 */ /* 0x002f280000300800 */
[----:B------:R1:W-:Y:S04]  /*3cf90*/  STL [R1+0x624], R15 ;  /* 0x0006240f01007387 */ /* 0x0003e80000100800 */
[----:B------:R-:W4:Y:S01]  /*3cfa0*/  LDL.LU R12, [R1+0x3b0] ;  /* 0x0003b000010c7983 */ /* 0x000f220000300800 */
[----:B--2---:R-:W-:Y:S01]  /*3cfb0*/  IMAD.MOV.U32 R5, RZ, RZ, R15 ;  /* 0x000000ffff057224 */ /* 0x004fe200078e000f */
[-C--:B---3--:R-:W-:Y:S01]  /*3cfc0*/  IADD3 R10, P4, PT, R10, R134.reuse, RZ ;  /* 0x000000860a0a7210 */ /* 0x088fe20007f9e0ff */
[----:B------:R-:W-:Y:S01]  /*3cfd0*/  IMAD.MOV.U32 R4, RZ, RZ, R13 ;  /* 0x000000ffff047224 */ /* 0x000fe200078e000d */
[----:B-1----:R-:W2:Y:S04]  /*3cfe0*/  LDL.LU R15, [R1+0x36c] ;  /* 0x00036c00010f7983 */ /* 0x002ea80000300800 */
[----:B------:R-:W3:Y:S01]  /*3cff0*/  LDL.LU R13, [R1+0x3ac] ;  /* 0x0003ac00010d7983 */ /* 0x000ee20000300800 */
[----:B------:R-:W-:-:S03]  /*3d000*/  IADD3 R8, P5, PT, R8, R134, RZ ;  /* 0x0000008608087210 */ /* 0x000fc60007fbe0ff */
[----:B------:R1:W-:Y:S04]  /*3d010*/  LDGSTS.E [R6+0x3f00], desc[UR22][R4.64], P2 ;  /* 0x03f0000004067fae */ /* 0x0003e800091a1016 */
[----:B------:R5:W-:Y:S01]  /*3d020*/  STL [R1+0x270], R10 ;  /* 0x0002700a01007387 */ /* 0x000be20000100800 */
[----:B-1----:R-:W-:Y:S01]  /*3d030*/  LOP3.LUT R6, R3, 0x70, RZ, 0x3c, !PT ;  /* 0x0000007003067812 */ /* 0x002fe200078e3cff */
[----:B------:R-:W-:-:S03]  /*3d040*/  IMAD.MOV.U32 R4, RZ, RZ, R10 ;  /* 0x000000ffff047224 */ /* 0x000fc600078e000a */
[----:B------:R-:W-:Y:S01]  /*3d050*/  IADD3 R6, PT, PT, R6, UR5, RZ ;  /* 0x0000000506067c10 */ /* 0x000fe2000fffe0ff */
[----:B------:R1:W-:Y:S01]  /*3d060*/  STL [R1+0x2b0], R8 ;  /* 0x0002b00801007387 */ /* 0x0003e20000100800 */
[--C-:B-----5:R-:W-:Y:S02]  /*3d070*/  IMAD.X R11, R11, 0x1, R135.reuse, P4 ;  /* 0x000000010b0b7824 */ /* 0x120fe400020e0687 */
[----:B------:R-:W-:Y:S02]  /*3d080*/  IMAD.X R9, R9, 0x1, R135, P5 ;  /* 0x0000000109097824 */ /* 0x000fe400028e0687 */
[----:B------:R-:W-:Y:S01]  /*3d090*/  IMAD.MOV.U32 R5, RZ, RZ, R11 ;  /* 0x000000ffff057224 */ /* 0x000fe200078e000b */
[----:B------:R5:W-:Y:S04]  /*3d0a0*/  STL [R1+0x26c], R11 ;  /* 0x00026c0b01007387 */ /* 0x000be80000100800 */
[----:B------:R1:W-:Y:S04]  /*3d0b0*/  LDGSTS.E [R6+0x380], desc[UR22][R4.64], P2 ;  /* 0x0038000004067fae */ /* 0x0003e800091a1016 */
[----:B------:R5:W-:Y:S04]  /*3d0c0*/  STL [R1+0x2ac], R9 ;  /* 0x0002ac0901007387 */ /* 0x000be80000100800 */
[----:B------:R-:W3:Y:S01]  /*3d0d0*/  LDL.LU R10, [R1+0x3ec] ;  /* 0x0003ec00010a7983 */ /* 0x000ee20000300800 */
[----:B-1----:R-:W-:-:S03]  /*3d0e0*/  MOV R4, R8 ;  /* 0x0000000800047202 */ /* 0x002fc60000000f00 */
[----:B------:R-:W3:Y:S01]  /*3d0f0*/  LDL.LU R8, [R1+0x3f0] ;  /* 0x0003f00001087983 */ /* 0x000ee20000300800 */
[----:B------:R-:W-:-:S03]  /*3d100*/  IMAD.MOV.U32 R5, RZ, RZ, R9 ;  /* 0x000000ffff057224 */ /* 0x000fc600078e0009 */
[----:B-----5:R-:W5:Y:S04]  /*3d110*/  LDL.LU R11, [R1+0x42c] ;  /* 0x00042c00010b7983 */ /* 0x020f680000300800 */
[----:B------:R-:W5:Y:S04]  /*3d120*/  LDL.LU R9, [R1+0x430] ;  /* 0x0004300001097983 */ /* 0x000f680000300800 */
[----:B------:R1:W-:Y:S01]  /*3d130*/  LDGSTS.E [R6+0x780], desc[UR22][R4.64], P2 ;  /* 0x0078000004067fae */ /* 0x0003e200091a1016 */
[-C--:B------:R-:W-:Y:S02]  /*3d140*/  IADD3 R17, P4, PT, R17, R134.reuse, RZ ;  /* 0x0000008611117210 */ /* 0x080fe40007f9e0ff */
[----:B------:R-:W-:-:S02]  /*3d150*/  IADD3 R7, P5, PT, R7, R134, RZ ;  /* 0x0000008607077210 */ /* 0x000fc40007fbe0ff */
[----:B-1----:R-:W-:Y:S01]  /*3d160*/  MOV R4, R17 ;  /* 0x0000001100047202 */ /* 0x002fe20000000f00 */
[--C-:B----4-:R-:W-:Y:S01]  /*3d170*/  IMAD.X R18, R18, 0x1, R135.reuse, P4 ;  /* 0x0000000112127824 */ /* 0x110fe200020e0687 */
[----:B------:R-:W-:Y:S01]  /*3d180*/  STL [R1+0x2f0], R17 ;  /* 0x0002f01101007387 */ /* 0x000fe20000100800 */
[----:B------:R-:W-:Y:S02]  /*3d190*/  IMAD.X R16, R16, 0x1, R135, P5 ;  /* 0x0000000110107824 */ /* 0x000fe400028e0687 */
[----:B------:R-:W-:Y:S01]  /*3d1a0*/  IMAD.MOV.U32 R5, RZ, RZ, R18 ;  /* 0x000000ffff057224 */ /* 0x000fe200078e0012 */
[----:B------:R-:W-:Y:S04]  /*3d1b0*/  STL [R1+0x2ec], R18 ;  /* 0x0002ec1201007387 */ /* 0x000fe80000100800 */
[----:B------:R1:W-:Y:S04]  /*3d1c0*/  STL [R1+0x330], R7 ;  /* 0x0003300701007387 */ /* 0x0003e80000100800 */
[----:B------:R4:W-:Y:S04]  /*3d1d0*/  LDGSTS.E [R6+0xb80], desc[UR22][R4.64], P2 ;  /* 0x00b8000004067fae */ /* 0x0009e800091a1016 */
[----:B------:R1:W-:Y:S04]  /*3d1e0*/  STL [R1+0x32c], R16 ;  /* 0x00032c1001007387 */ /* 0x0003e80000100800 */
[----:B------:R-:W5:Y:S01]  /*3d1f0*/  LDL.LU R22, [R1+0x46c] ;  /* 0x00046c0001167983 */ /* 0x000f620000300800 */
[----:B----4-:R-:W-:-:S03]  /*3d200*/  IMAD.MOV.U32 R4, RZ, RZ, R7 ;  /* 0x000000ffff047224 */ /* 0x010fc600078e0007 */
[----:B-1----:R-:W4:Y:S04]  /*3d210*/  LDL.LU R7, [R1+0x470] ;  /* 0x0004700001077983 */ /* 0x002f280000300800 */
[----:B------:R-:W4:Y:S04]  /*3d220*/  LDL.LU R21, [R1+0x4ac] ;  /* 0x0004ac0001157983 */ /* 0x000f280000300800 */
[----:B------:R-:W4:Y:S01]  /*3d230*/  LDL.LU R20, [R1+0x4b0] ;  /* 0x0004b00001147983 */ /* 0x000f220000300800 */
[----:B------:R-:W-:-:S05]  /*3d240*/  IMAD.MOV.U32 R5, RZ, RZ, R16 ;  /* 0x000000ffff057224 */ /* 0x000fca00078e0010 */
[----:B------:R1:W-:Y:S01]  /*3d250*/  LDGSTS.E [R6+0xf80], desc[UR22][R4.64], P2 ;  /* 0x00f8000004067fae */ /* 0x0003e200091a1016 */
[-C--:B------:R-:W-:Y:S02]  /*3d260*/  IADD3 R14, P4, PT, R14, R134.reuse, RZ ;  /* 0x000000860e0e7210 */ /* 0x080fe40007f9e0ff */
[----:B------:R-:W-:-:S03]  /*3d270*/  IADD3 R12, P5, PT, R12, R134, RZ ;  /* 0x000000860c0c7210 */ /* 0x000fc60007fbe0ff */
[----:B------:R-:W-:Y:S01]  /*3d280*/  STL [R1+0x370], R14 ;  /* 0x0003700e01007387 */ /* 0x000fe20000100800 */
[----:B--2---:R-:W-:Y:S01]  /*3d290*/  IADD3.X R15, PT, PT, R15, R135, RZ, P4, !PT ;  /* 0x000000870f0f7210 */ /* 0x004fe200027fe4ff */
[----:B---3--:R-:W-:-:S04]  /*3d2a0*/  IMAD.X R13, R13, 0x1, R135, P5 ;  /* 0x000000010d0d7824 */ /* 0x008fc800028e0687 */
[----:B------:R2:W-:Y:S04]  /*3d2b0*/  STL [R1+0x36c], R15 ;  /* 0x00036c0f01007387 */ /* 0x0005e80000100800 */
[----:B------:R-:W-:Y:S04]  /*3d2c0*/  STL [R1+0x3b0], R12 ;  /* 0x0003b00c01007387 */ /* 0x000fe80000100800 */
[----:B------:R-:W3:Y:S04]  /*3d2d0*/  LDL.LU R18, [R1+0x4f0] ;  /* 0x0004f00001127983 */ /* 0x000ee80000300800 */
[----:B------:R2:W-:Y:S04]  /*3d2e0*/  STL [R1+0x3ac], R13 ;  /* 0x0003ac0d01007387 */ /* 0x0005e80000100800 */
[----:B------:R-:W3:Y:S04]  /*3d2f0*/  LDL.LU R16, [R1+0x530] ;  /* 0x0005300001107983 */ /* 0x000ee80000300800 */
[----:B------:R-:W3:Y:S01]  /*3d300*/  LDL.LU R19, [R1+0x4ec] ;  /* 0x0004ec0001137983 */ /* 0x000ee20000300800 */
[----:B-1----:R-:W-:-:S02]  /*3d310*/  IMAD.MOV.U32 R4, RZ, RZ, R14 ;  /* 0x000000ffff047224 */ /* 0x002fc400078e000e */
[----:B------:R-:W-:Y:S01]  /*3d320*/  IMAD.MOV.U32 R5, RZ, RZ, R15 ;  /* 0x000000ffff057224 */ /* 0x000fe200078e000f */
[----:B------:R-:W3:Y:S04]  /*3d330*/  LDL.LU R17, [R1+0x52c] ;  /* 0x00052c0001117983 */ /* 0x000ee80000300800 */
[----:B--2---:R-:W2:Y:S04]  /*3d340*/  LDL.LU R15, [R1+0x56c] ;  /* 0x00056c00010f7983 */ /* 0x004ea80000300800 */
[----:B------:R-:W2:Y:S04]  /*3d350*/  LDL.LU R14, [R1+0x570] ;  /* 0x00057000010e7983 */ /* 0x000ea80000300800 */
[----:B------:R1:W-:Y:S02]  /*3d360*/  LDGSTS.E [R6+0x1380], desc[UR22][R4.64], P2 ;  /* 0x0138000004067fae */ /* 0x0003e400091a1016 */
[----:B-1----:R-:W-:Y:S01]  /*3d370*/  MOV R4, R12 ;  /* 0x0000000c00047202 */ /* 0x002fe20000000f00 */
[----:B------:R-:W-:-:S02]  /*3d380*/  IMAD.MOV.U32 R5, RZ, RZ, R13 ;  /* 0x000000ffff057224 */ /* 0x000fc400078e000d */
[----:B------:R-:W2:Y:S04]  /*3d390*/  LDL.LU R13, [R1+0x5ac] ;  /* 0x0005ac00010d7983 */ /* 0x000ea80000300800 */
[----:B------:R-:W2:Y:S04]  /*3d3a0*/  LDL.LU R12, [R1+0x5b0] ;  /* 0x0005b000010c7983 */ /* 0x000ea80000300800 */
[----:B------:R1:W-:Y:S01]  /*3d3b0*/  LDGSTS.E [R6+0x1780], desc[UR22][R4.64], P2 ;  /* 0x0178000004067fae */ /* 0x0003e200091a1016 */
[----:B------:R-:W-:-:S05]  /*3d3c0*/  IADD3 R8, P4, PT, R8, R134, RZ ;  /* 0x0000008608087210 */ /* 0x000fca0007f9e0ff */
[--C-:B------:R-:W-:Y:S01]  /*3d3d0*/  IMAD.X R10, R10, 0x1, R135.reuse, P4 ;  /* 0x000000010a0a7824 */ /* 0x100fe200020e0687 */
[----:B-----5:R-:W-:Y:S01]  /*3d3e0*/  IADD3 R9, P5, PT, R9, R134, RZ ;  /* 0x0000008609097210 */ /* 0x020fe20007fbe0ff */
[----:B------:R-:W-:Y:S01]  /*3d3f0*/  STL [R1+0x3f0], R8 ;  /* 0x0003f00801007387 */ /* 0x000fe20000100800 */
[----:B-1----:R-:W-:Y:S01]  /*3d400*/  MOV R4, R8 ;  /* 0x0000000800047202 */ /* 0x002fe20000000f00 */
[----:B------:R-:W-:Y:S02]  /*3d410*/  IMAD.MOV.U32 R5, RZ, RZ, R10 ;  /* 0x000000ffff057224 */ /* 0x000fe400078e000a */
[----:B------:R-:W-:Y:S01]  /*3d420*/  IMAD.X R11, R11, 0x1, R135, P5 ;  /* 0x000000010b0b7824 */ /* 0x000fe200028e0687 */
[----:B------:R1:W-:Y:S04]  /*3d430*/  STL [R1+0x3ec], R10 ;  /* 0x0003ec0a01007387 */ /* 0x0003e80000100800 */
        /* <DEDUP_REMOVED lines=10> */
[----:B----4-:R-:W-:-:S04]  /*3d4e0*/  IADD3 R7, P4, PT, R7, R134, RZ ;  /* 0x0000008607077210 */ /* 0x010fc80007f9e0ff */
[----:B------:R-:W-:Y:S01]  /*3d4f0*/  IADD3.X R22, PT, PT, R22, R135, RZ, P4, !PT ;  /* 0x0000008716167210 */ /* 0x000fe200027fe4ff */
[----:B------:R4:W-:Y:S01]  /*3d500*/  STL [R1+0x470], R7 ;  /* 0x0004700701007387 */ /* 0x0009e20000100800 */
[----:B------:R-:W-:-:S03]  /*3d510*/  IADD3 R20, P5, PT, R20, R134, RZ ;  /* 0x0000008614147210 */ /* 0x000fc60007fbe0ff */
[----:B------:R2:W-:Y:S01]  /*3d520*/  STL [R1+0x46c], R22 ;  /* 0x00046c1601007387 */ /* 0x0005e20000100800 */
[----:B-1----:R-:W-:-:S03]  /*3d530*/  IMAD.MOV.U32 R4, RZ, RZ, R7 ;  /* 0x000000ffff047224 */ /* 0x002fc600078e0007 */
[----:B------:R1:W-:Y:S04]  /*3d540*/  STL [R1+0x4b0], R20 ;  /* 0x0004b01401007387 */ /* 0x0003e80000100800 */
[----:B----4-:R-:W4:Y:S01]  /*3d550*/  LDL R7, [R1+0x634] ;  /* 0x0006340001077983 */ /* 0x010f220000100800 */
[----:B------:R-:W-:Y:S02]  /*3d560*/  IMAD.MOV.U32 R5, RZ, RZ, R22 ;  /* 0x000000ffff057224 */ /* 0x000fe400078e0016 */
[----:B------:R-:W-:-:S03]  /*3d570*/  IMAD.X R21, R21, 0x1, R135, P5 ;  /* 0x0000000115157824 */ /* 0x000fc600028e0687 */
[----:B------:R1:W-:Y:S02]  /*3d580*/  LDGSTS.E [R6+0x2380], desc[UR22][R4.64], P2 ;  /* 0x0238000004067fae */ /* 0x0003e400091a1016 */
[----:B-1----:R-:W-:Y:S01]  /*3d590*/  MOV R4, R20 ;  /* 0x0000001400047202 */ /* 0x002fe20000000f00 */
[----:B------:R-:W-:-:S05]  /*3d5a0*/  IMAD.MOV.U32 R5, RZ, RZ, R21 ;  /* 0x000000ffff057224 */ /* 0x000fca00078e0015 */
[----:B------:R1:W-:Y:S01]  /*3d5b0*/  LDGSTS.E [R6+0x2780], desc[UR22][R4.64], P2 ;  /* 0x0278000004067fae */ /* 0x0003e200091a1016 */
[----:B---3--:R-:W-:-:S04]  /*3d5c0*/  IADD3 R18, P4, PT, R18, R134, RZ ;  /* 0x0000008612127210 */ /* 0x008fc80007f9e0ff */
[----:B-1----:R-:W-:Y:S02]  /*3d5d0*/  MOV R4, R18 ;  /* 0x0000001200047202 */ /* 0x002fe40000000f00 */
[----:B------:R-:W-:Y:S01]  /*3d5e0*/  IADD3 R16, P5, PT, R16, R134, RZ ;  /* 0x0000008610107210 */ /* 0x000fe20007fbe0ff */
[----:B------:R-:W-:-:S04]  /*3d5f0*/  IMAD.X R19, R19, 0x1, R135, P4 ;  /* 0x0000000113137824 */ /* 0x000fc800020e0687 */
[----:B------:R-:W-:Y:S02]  /*3d600*/  IMAD.MOV.U32 R5, RZ, RZ, R19 ;  /* 0x000000ffff057224 */ /* 0x000fe400078e0013 */
[----:B------:R-:W-:-:S03]  /*3d610*/  IMAD.X R17, R17, 0x1, R135, P5 ;  /* 0x0000000111117824 */ /* 0x000fc600028e0687 */
[----:B------:R1:W-:Y:S01]  /*3d620*/  LDGSTS.E [R6+0x2b80], desc[UR22][R4.64], P2 ;  /* 0x02b8000004067fae */ /* 0x0003e200091a1016 */
[----:B--2---:R-:W-:-:S04]  /*3d630*/  IADD3 R14, P4, PT, R14, R134, RZ ;  /* 0x000000860e0e7210 */ /* 0x004fc80007f9e0ff */
[----:B------:R-:W-:Y:S01]  /*3d640*/  IADD3.X R15, PT, PT, R15, R135, RZ, P4, !PT ;  /* 0x000000870f0f7210 */ /* 0x000fe200027fe4ff */
[----:B-1----:R-:W-:Y:S02]  /*3d650*/  IMAD.MOV.U32 R4, RZ, RZ, R16 ;  /* 0x000000ffff047224 */ /* 0x002fe400078e0010 */
[----:B------:R-:W-:-:S05]  /*3d660*/  IMAD.MOV.U32 R5, RZ, RZ, R17 ;  /* 0x000000ffff057224 */ /* 0x000fca00078e0011 */
[----:B------:R1:W-:Y:S01]  /*3d670*/  LDGSTS.E [R6+0x2f80], desc[UR22][R4.64], P2 ;  /* 0x02f8000004067fae */ /* 0x0003e200091a1016 */
[----:B------:R-:W-:Y:S01]  /*3d680*/  IADD3 R12, P5, PT, R12, R134, RZ ;  /* 0x000000860c0c7210 */ /* 0x000fe20007fbe0ff */
[----:B-1----:R-:W-:Y:S02]  /*3d690*/  IMAD.MOV.U32 R4, RZ, RZ, R14 ;  /* 0x000000ffff047224 */ /* 0x002fe400078e000e */
[----:B------:R-:W-:Y:S02]  /*3d6a0*/  IMAD.MOV.U32 R5, RZ, RZ, R15 ;  /* 0x000000ffff057224 */ /* 0x000fe400078e000f */
[----:B------:R-:W-:Y:S01]  /*3d6b0*/  IMAD.X R13, R13, 0x1, R135, P5 ;  /* 0x000000010d0d7824 */ /* 0x000fe200028e0687 */
[----:B------:R2:W-:Y:S04]  /*3d6c0*/  STL [R1+0x4ac], R21 ;  /* 0x0004ac1501007387 */ /* 0x0005e80000100800 */
[----:B------:R1:W-:Y:S04]  /*3d6d0*/  LDGSTS.E [R6+0x3380], desc[UR22][R4.64], P2 ;  /* 0x0338000004067fae */ /* 0x0003e800091a1016 */
[----:B------:R2:W-:Y:S04]  /*3d6e0*/  STL [R1+0x4f0], R18 ;  /* 0x0004f01201007387 */ /* 0x0005e80000100800 */
[----:B------:R2:W-:Y:S01]  /*3d6f0*/  STL [R1+0x4ec], R19 ;  /* 0x0004ec1301007387 */ /* 0x0005e20000100800 */
[----:B-1----:R-:W-:Y:S01]  /*3d700*/  MOV R4, R12 ;  /* 0x0000000c00047202 */ /* 0x002fe20000000f00 */
[----:B------:R-:W-:-:S02]  /*3d710*/  IMAD.MOV.U32 R5, RZ, RZ, R13 ;  /* 0x000000ffff057224 */ /* 0x000fc400078e000d */
[----:B------:R2:W-:Y:S04]  /*3d720*/  STL [R1+0x530], R16 ;  /* 0x0005301001007387 */ /* 0x0005e80000100800 */
[----:B------:R2:W-:Y:S04]  /*3d730*/  STL [R1+0x52c], R17 ;  /* 0x00052c1101007387 */ /* 0x0005e80000100800 */
[----:B------:R1:W-:Y:S01]  /*3d740*/  LDGSTS.E [R6+0x3780], desc[UR22][R4.64], P2 ;  /* 0x0378000004067fae */ /* 0x0003e200091a1016 */
[----:B------:R-:W-:-:S03]  /*3d750*/  IADD3 R10, P4, PT, R10, R134, RZ ;  /* 0x000000860a0a7210 */ /* 0x000fc60007f9e0ff */
[----:B------:R2:W-:Y:S01]  /*3d760*/  STL [R1+0x570], R14 ;  /* 0x0005700e01007387 */ /* 0x0005e20000100800 */
[----:B------:R-:W-:-:S03]  /*3d770*/  IADD3 R8, P5, PT, R8, R134, RZ ;  /* 0x0000008608087210 */ /* 0x000fc60007fbe0ff */
[----:B------:R2:W-:Y:S01]  /*3d780*/  STL [R1+0x56c], R15 ;  /* 0x00056c0f01007387 */ /* 0x0005e20000100800 */
[----:B-1----:R-:W-:Y:S01]  /*3d790*/  MOV R4, R10 ;  /* 0x0000000a00047202 */ /* 0x002fe20000000f00 */
[----:B-----5:R-:W-:Y:S02]  /*3d7a0*/  IMAD.X R11, R11, 0x1, R135, P4 ;  /* 0x000000010b0b7824 */ /* 0x020fe400020e0687 */
[----:B------:R2:W-:Y:S02]  /*3d7b0*/  STL [R1+0x5b0], R12 ;  /* 0x0005b00c01007387 */ /* 0x0005e40000100800 */
[----:B------:R-:W-:Y:S02]  /*3d7c0*/  IMAD.MOV.U32 R5, RZ, RZ, R11 ;  /* 0x000000ffff057224 */ /* 0x000fe400078e000b */
[----:B------:R2:W-:Y:S01]  /*3d7d0*/  STL [R1+0x5ac], R13 ;  /* 0x0005ac0d01007387 */ /* 0x0005e20000100800 */
[----:B------:R-:W-:-:S03]  /*3d7e0*/  IMAD.X R9, R9, 0x1, R135, P5 ;  /* 0x0000000109097824 */ /* 0x000fc600028e0687 */
[----:B------:R2:W-:Y:S04]  /*3d7f0*/  STL [R1+0x5f0], R10 ;  /* 0x0005f00a01007387 */ /* 0x0005e80000100800 */
[----:B------:R2:W-:Y:S04]  /*3d800*/  STL [R1+0x5ec], R11 ;  /* 0x0005ec0b01007387 */ /* 0x0005e80000100800 */
[----:B------:R1:W-:Y:S04]  /*3d810*/  LDGSTS.E [R6+0x3b80], desc[UR22][R4.64], P2 ;  /* 0x03b8000004067fae */ /* 0x0003e800091a1016 */
[----:B------:R2:W-:Y:S04]  /*3d820*/  STL [R1+0x630], R8 ;  /* 0x0006300801007387 */ /* 0x0005e80000100800 */
[----:B------:R2:W-:Y:S01]  /*3d830*/  STL [R1+0x62c], R9 ;  /* 0x00062c0901007387 */ /* 0x0005e20000100800 */
[----:B-1----:R-:W-:-:S02]  /*3d840*/  IMAD.MOV.U32 R4, RZ, RZ, R8 ;  /* 0x000000ffff047224 */ /* 0x002fc400078e0008 */
[----:B------:R-:W-:Y:S01]  /*3d850*/  IMAD.MOV.U32 R5, RZ, RZ, R9 ;  /* 0x000000ffff057224 */ /* 0x000fe200078e0009 */
[----:B------:R-:W-:-:S04]  /*3d860*/  UIADD3 UR13, UPT, UPT, UR13, 0x1, URZ ;  /* 0x000000010d0d7890 */ /* 0x000fc8000fffe0ff */
[----:B------:R1:W-:Y:S01]  /*3d870*/  LDGSTS.E [R6+0x3f80], desc[UR22][R4.64], P2 ;  /* 0x03f8000004067fae */ /* 0x0003e200091a1016 */
[----:B------:R-:W-:-:S03]  /*3d880*/  UISETP.GT.AND UP1, UPT, UR13, 0x1, UPT ;  /* 0x000000010d00788c */ /* 0x000fc6000bf24270 */
[----:B------:R-:W0:Y:S01]  /*3d890*/  LDGDEPBAR ;  /* 0x00000000000079af */ /* 0x000e220000000000 */
[----:B------:R-:W-:Y:S02]  /*3d8a0*/  USEL UR5, URZ, 0x1, !UP1 ;  /* 0x00000001ff057887 */ /* 0x000fe4000c800000 */
[----:B------:R-:W-:Y:S02]  /*3d8b0*/  USEL UR13, UR13, URZ, !UP1 ;  /* 0x000000ff0d0d7287 */ /* 0x000fe4000c800000 */
[----:B------:R-:W-:Y:S02]  /*3d8c0*/  ULOP3.LUT UR5, UR6, UR5, URZ, 0x3c, !UPT ;  /* 0x0000000506057292 */ /* 0x000fe4000f8e3cff */
[----:B-1----:R-:W-:Y:S01]  /*3d8d0*/  IMAD.U32 R4, RZ, RZ, UR6 ;  /* 0x00000006ff047e24 */ /* 0x002fe2000f8e00ff */
[C---:B----4-:R-:W-:Y:S02]  /*3d8e0*/  ISETP.NE.U32.AND P2, PT, R250.reuse, R7, PT ;  /* 0x00000007fa00720c */ /* 0x050fe40003f45070 */
[----:B------:R-:W-:-:S11]  /*3d8f0*/  IADD3 R250, PT, PT, R250, 0x1, RZ ;  /* 0x00000001fafa7810 */ /* 0x000fd60007ffe0ff */
[----:B--2---:R-:W-:Y:S05]  /*3d900*/  @P2 BRA `(.L_x_11) ;  /* 0xffffff5000902947 */ /* 0x004fea000383ffff */
.L_x_8:
[----:B------:R-:W2:Y:S01]  /*3d910*/  LDL.LU R8, [R1+0xa08] ;  /* 0x000a080001087983 */ /* 0x000ea20000300800 */
[----:B------:R-:W1:Y:S03]  /*3d920*/  LDCU UR5, c[0x0][0x3b8] ;  /* 0x00007700ff0577ac */ /* 0x000e660008000800 */
[----:B------:R-:W3:Y:S01]  /*3d930*/  LDL.LU R7, [R1+0xa1c] ;  /* 0x000a1c0001077983 */ /* 0x000ee20000300800 */
[----:B------:R-:W2:Y:S03]  /*3d940*/  LDCU.128 UR12, c[0x0][0x390] ;  /* 0x00007200ff0c77ac */ /* 0x000ea60008000c00 */
[----:B------:R-:W4:Y:S01]  /*3d950*/  LDL.LU R6, [R1+0xa18] ;  /* 0x000a180001067983 */ /* 0x000f220000300800 */
[----:B------:R-:W5:Y:S01]  /*3d960*/  LDCU UR7, c[0x0][0x3b4] ;  /* 0x00007680ff0777ac */ /* 0x000f620008000800 */
[----:B-1----:R-:W-:-:S04]  /*3d970*/  IMAD R3, R133, UR5, RZ ;  /* 0x0000000585037c24 */ /* 0x002fc8000f8e02ff */
[----:B------:R-:W-:Y:S01]  /*3d980*/  VIADD R5, R3, UR5 ;  /* 0x0000000503057c36 */ /* 0x000fe20008000000 */
[C---:B--2---:R-:W-:Y:S01]  /*3d990*/  ISETP.GE.AND P2, PT, R8.reuse, UR14, PT ;  /* 0x0000000e08007c0c */ /* 0x044fe2000bf46270 */
[----:B-----5:R-:W-:-:S03]  /*3d9a0*/  IMAD R174, R8, UR7, RZ ;  /* 0x0000000708ae7c24 */ /* 0x020fc6000f8e02ff */
[----:B---3--:R-:W-:Y:S01]  /*3d9b0*/  ISETP.LT.AND P5, PT, R7, UR15, !P2 ;  /* 0x0000000f07007c0c */ /* 0x008fe2000d7a1270 */
[----:B------:R-:W-:Y:S01]  /*3d9c0*/  VIADD R7, R5, UR5 ;  /* 0x0000000505077c36 */ /* 0x000fe20008000000 */
[----:B------:R-:W-:Y:S02]  /*3d9d0*/  ISETP.LT.AND P6, PT, R133, UR15, !P2 ;  /* 0x0000000f85007c0c */ /* 0x000fe4000d7c1270 */
[----:B----4-:R-:W-:Y:S02]  /*3d9e0*/  ISETP.LT.AND P0, PT, R6, UR15, !P2 ;  /* 0x0000000f06007c0c */ /* 0x010fe4000d701270 */
[----:B------:R-:W-:Y:S02]  /*3d9f0*/  IADD3 R9, PT, PT, R7, UR5, RZ ;  /* 0x0000000507097c10 */ /* 0x000fe4000fffe0ff */
[----:B------:R-:W-:-:S03]  /*3da00*/  LEA R0, P4, R174, UR12, 0x2 ;  /* 0x0000000cae007c11 */ /* 0x000fc6000f8810ff */
[----:B------:R-:W-:Y:S01]  /*3da10*/  VIADD R11, R9, UR5 ;  /* 0x00000005090b7c36 */ /* 0x000fe20008000000 */
[----:B------:R-:W-:Y:S09]  /*3da20*/  @!P3 BRA `(.L_x_12) ;  /* 0x000000000010b947 */ /* 0x000ff20003800000 */
[----:B------:R-:W-:-:S06]  /*3da30*/  USHF.L.U32 UR6, UR6, 0x1f, URZ ;  /* 0x0000001f06067899 */ /* 0x000fcc00080006ff */
[----:B------:R-:W-:-:S04]  /*3da40*/  IMAD.U32 R2, RZ, RZ, UR6 ;  /* 0x00000006ff027e24 */ /* 0x000fc8000f8e00ff */
[----:B------:R-:W1:Y:S02]  /*3da50*/  SYNCS.PHASECHK.TRANS64.TRYWAIT P3, [UR4], R2 ;  /* 0x00000002ff0075a7 */ /* 0x000e640008061104 */
[----:B-1----:R-:W-:Y:S05]  /*3da60*/  @!P3 BRA `(.L_x_13) ;  /* 0x000000380078b947 */ /* 0x002fea0003800000 */
.L_x_12:
[----:B------:R-:W2:Y:S01]  /*3da70*/  LDL.LU R8, [R1+0xa14] ;  /* 0x000a140001087983 */ /* 0x000ea20000300800 */
[----:B------:R-:W-:-:S04]  /*3da80*/  DEPBAR.LE SB0, 0x0 ;  /* 0x000080000000791a */ /* 0x000fc80000000000 */
[----:B------:R-:W3:Y:S01]  /*3da90*/  LDL.LU R6, [R1+0xa10] ;  /* 0x000a100001067983 */ /* 0x000ee20000300800 */
[----:B------:R-:W-:Y:S01]  /*3daa0*/  VIADD R13, R11, UR5 ;  /* 0x000000050b0d7c36 */ /* 0x000fe20008000000 */
[----:B------:R-:W-:Y:S01]  /*3dab0*/  LEA.HI.X.SX32 R174, R174, UR13, 0x2, P4 ;  /* 0x0000000daeae7c11 */ /* 0x000fe2000a0f16ff */
[----:B------:R-:W1:Y:S01]  /*3dac0*/  LDCU UR4, c[0x0][0x39c] ;  /* 0x00007380ff0477ac */ /* 0x000e620008000800 */
[----:B------:R-:W4:Y:S01]  /*3dad0*/  LDL.LU R4, [R1+0xa0c] ;  /* 0x000a0c0001047983 */ /* 0x000f220000300800 */
[----:B------:R-:W-:Y:S01]  /*3dae0*/  BAR.SYNC.DEFER_BLOCKING 0x0 ;  /* 0x0000000000007b1d */ /* 0x000fe20000010000 */
[----:B------:R-:W-:-:S05]  /*3daf0*/  LEA R2, P3, R3, R0, 0x2 ;  /* 0x0000000003027211 */ /* 0x000fca00078610ff */
[----:B------:R-:W5:Y:S01]  /*3db00*/  LDCU UR6, c[0x0][0x39c] ;  /* 0x00007380ff0677ac */ /* 0x000f620008000800 */
[----:B------:R-:W5:Y:S01]  /*3db10*/  LDL.LU R167, [R1+0xac8] ;  /* 0x000ac80001a77983 */ /* 0x000f620000300800 */
[----:B------:R-:W1:Y:S03]  /*3db20*/  LDCU UR7, c[0x0][0x39c] ;  /* 0x00007380ff0777ac */ /* 0x000e660008000800 */
[----:B------:R-:W5:Y:S01]  /*3db30*/  LDL.LU R172, [R1+0xacc] ;  /* 0x000acc0001ac7983 */ /* 0x000f620000300800 */
[----:B------:R-:W-:Y:S01]  /*3db40*/  IADD3 R15, PT, PT, R13, UR5, RZ ;  /* 0x000000050d0f7c10 */ /* 0x000fe2000fffe0ff */
[----:B------:R-:W1:Y:S01]  /*3db50*/  LDCU UR8, c[0x0][0x39c] ;  /* 0x00007380ff0877ac */ /* 0x000e620008000800 */
[----:B------:R-:W-:Y:S01]  /*3db60*/  LEA R132, P4, R5, R0, 0x2 ;  /* 0x0000000005847211 */ /* 0x000fe200078810ff */
[----:B------:R-:W5:Y:S01]  /*3db70*/  LDL.LU R169, [R1+0xac4] ;  /* 0x000ac40001a97983 */ /* 0x000f620000300800 */
[-C--:B------:R-:W-:Y:S01]  /*3db80*/  LEA.HI.X.SX32 R3, R3, R174.reuse, 0x2, P3 ;  /* 0x000000ae03037211 */ /* 0x080fe200018f16ff */
[----:B------:R-:W-:Y:S01]  /*3db90*/  VIADD R17, R15, UR5 ;  /* 0x000000050f117c36 */ /* 0x000fe20008000000 */
[----:B------:R-:W-:Y:S01]  /*3dba0*/  LEA.HI.X.SX32 R133, R5, R174, 0x2, P4 ;  /* 0x000000ae05857211 */ /* 0x000fe200020f16ff */
[----:B------:R-:W5:Y:S01]  /*3dbb0*/  LDL.LU R170, [R1+0xad0] ;  /* 0x000ad00001aa7983 */ /* 0x000f620000300800 */
[-C--:B------:R-:W-:Y:S01]  /*3dbc0*/  LEA R134, P3, R7, R0.reuse, 0x2 ;  /* 0x0000000007867211 */ /* 0x080fe200078610ff */
[----:B------:R-:W-:Y:S01]  /*3dbd0*/  VIADD R5, R17, UR5 ;  /* 0x0000000511057c36 */ /* 0x000fe20008000000 */
[----:B------:R-:W-:Y:S01]  /*3dbe0*/  LEA R136, P4, R9, R0, 0x2 ;  /* 0x0000000009887211 */ /* 0x000fe200078810ff */
[----:B------:R-:W1:Y:S02]  /*3dbf0*/  @!P1 SYNCS.CCTL.IV [UR9+0xd0000] ;  /* 0x0d000000ff0099b1 */ /* 0x000e640008000009 */
[----:B-1----:R-:W-:Y:S01]  /*3dc00*/  BAR.SYNC.DEFER_BLOCKING 0x0 ;  /* 0x0000000000007b1d */ /* 0x002fe20000010000 */
[-C--:B------:R-:W-:Y:S01]  /*3dc10*/  LEA.HI.X.SX32 R135, R7, R174.reuse, 0x2, P3 ;  /* 0x000000ae07877211 */ /* 0x080fe200018f16ff */
[----:B------:R-:W-:Y:S01]  /*3dc20*/  VIADD R7, R5, UR5 ;  /* 0x0000000505077c36 */ /* 0x000fe20008000000 */
[----:B------:R-:W-:-:S02]  /*3dc30*/  LEA.HI.X.SX32 R137, R9, R174, 0x2, P4 ;  /* 0x000000ae09897211 */ /* 0x000fc400020f16ff */
[----:B------:R-:W-:Y:S02]  /*3dc40*/  LEA R138, P3, R11, R0, 0x2 ;  /* 0x000000000b8a7211 */ /* 0x000fe400078610ff */
[----:B------:R-:W-:Y:S01]  /*3dc50*/  IADD3 R9, PT, PT, R7, UR5, RZ ;  /* 0x0000000507097c10 */ /* 0x000fe2000fffe0ff */
[----:B------:R-:W5:Y:S01]  /*3dc60*/  LDL.LU R171, [R1+0xac0] ;  /* 0x000ac00001ab7983 */ /* 0x000f620000300800 */
[----:B------:R-:W-:Y:S02]  /*3dc70*/  LEA.HI.X.SX32 R139, R11, R174, 0x2, P3 ;  /* 0x000000ae0b8b7211 */ /* 0x000fe400018f16ff */
[----:B------:R-:W-:Y:S01]  /*3dc80*/  LEA R142, P3, R15, R0, 0x2 ;  /* 0x000000000f8e7211 */ /* 0x000fe200078610ff */
[----:B------:R-:W-:-:S03]  /*3dc90*/  VIADD R11, R9, UR5 ;  /* 0x00000005090b7c36 */ /* 0x000fc60008000000 */
[----:B------:R-:W-:Y:S02]  /*3dca0*/  LEA.HI.X.SX32 R143, R15, R174, 0x2, P3 ;  /* 0x000000ae0f8f7211 */ /* 0x000fe400018f16ff */
[----:B------:R-:W-:-:S04]  /*3dcb0*/  LEA R146, P3, R5, R0, 0x2 ;  /* 0x0000000005927211 */ /* 0x000fc800078610ff */
[----:B------:R-:W-:Y:S02]  /*3dcc0*/  LEA.HI.X.SX32 R147, R5, R174, 0x2, P3 ;  /* 0x000000ae05937211 */ /* 0x000fe400018f16ff */
[-C--:B------:R-:W-:Y:S01]  /*3dcd0*/  LEA R150, P3, R9, R0.reuse, 0x2 ;  /* 0x0000000009967211 */ /* 0x080fe200078610ff */
[----:B------:R-:W1:Y:S01]  /*3dce0*/  @!P1 SYNCS.CCTL.IV [UR9+0xd0008] ;  /* 0x0d000800ff0099b1 */ /* 0x000e620008000009 */
[----:B------:R-:W-:Y:S02]  /*3dcf0*/  LEA R140, P1, R13, R0, 0x2 ;  /* 0x000000000d8c7211 */ /* 0x000fe400078210ff */
[-C--:B------:R-:W-:Y:S02]  /*3dd00*/  LEA.HI.X.SX32 R151, R9, R174.reuse, 0x2, P3 ;  /* 0x000000ae09977211 */ /* 0x080fe400018f16ff */
[----:B------:R-:W-:Y:S01]  /*3dd10*/  LEA.HI.X.SX32 R141, R13, R174, 0x2, P1 ;  /* 0x000000ae0d8d7211 */ /* 0x000fe200008f16ff */
[----:B------:R-:W-:Y:S01]  /*3dd20*/  VIADD R13, R11, UR5 ;  /* 0x000000050b0d7c36 */ /* 0x000fe20008000000 */
[----:B------:R-:W-:-:S03]  /*3dd30*/  LEA R144, P1, R17, R0, 0x2 ;  /* 0x0000000011907211 */ /* 0x000fc600078210ff */
[----:B------:R-:W-:Y:S01]  /*3dd40*/  VIADD R15, R13, UR5 ;  /* 0x000000050d0f7c36 */ /* 0x000fe20008000000 */
[----:B------:R-:W-:Y:S02]  /*3dd50*/  LEA.HI.X.SX32 R145, R17, R174, 0x2, P1 ;  /* 0x000000ae11917211 */ /* 0x000fe400008f16ff */
[----:B------:R-:W-:Y:S02]  /*3dd60*/  LEA R148, P1, R7, R0, 0x2 ;  /* 0x0000000007947211 */ /* 0x000fe400078210ff */
[----:B------:R-:W-:Y:S02]  /*3dd70*/  IADD3 R5, PT, PT, R15, UR5, RZ ;  /* 0x000000050f057c10 */ /* 0x000fe4000fffe0ff */
[----:B------:R-:W-:Y:S02]  /*3dd80*/  LEA.HI.X.SX32 R149, R7, R174, 0x2, P1 ;  /* 0x000000ae07957211 */ /* 0x000fe400008f16ff */
[-C--:B------:R-:W-:Y:S01]  /*3dd90*/  LEA R152, P1, R11, R0.reuse, 0x2 ;  /* 0x000000000b987211 */ /* 0x080fe200078210ff */
[----:B------:R-:W-:Y:S01]  /*3dda0*/  VIADD R7, R5, UR5 ;  /* 0x0000000505077c36 */ /* 0x000fe20008000000 */
[----:B------:R-:W-:-:S02]  /*3ddb0*/  LEA R154, P3, R13, R0, 0x2 ;  /* 0x000000000d9a7211 */ /* 0x000fc400078610ff */
[----:B------:R-:W-:Y:S01]  /*3ddc0*/  LEA.HI.X.SX32 R153, R11, R174, 0x2, P1 ;  /* 0x000000ae0b997211 */ /* 0x000fe200008f16ff */
[----:B------:R-:W-:Y:S01]  /*3ddd0*/  VIADD R9, R7, UR5 ;  /* 0x0000000507097c36 */ /* 0x000fe20008000000 */
[----:B------:R-:W-:Y:S02]  /*3dde0*/  LEA R156, P1, R15, R0, 0x2 ;  /* 0x000000000f9c7211 */ /* 0x000fe400078210ff */
[-C--:B------:R-:W-:Y:S01]  /*3ddf0*/  LEA.HI.X.SX32 R155, R13, R174.reuse, 0x2, P3 ;  /* 0x000000ae0d9b7211 */ /* 0x080fe200018f16ff */
[----:B------:R-:W-:Y:S01]  /*3de00*/  VIADD R166, R9, UR5 ;  /* 0x0000000509a67c36 */ /* 0x000fe20008000000 */
[----:B------:R-:W-:Y:S02]  /*3de10*/  LEA.HI.X.SX32 R157, R15, R174, 0x2, P1 ;  /* 0x000000ae0f9d7211 */ /* 0x000fe400008f16ff */
[-C--:B------:R-:W-:Y:S02]  /*3de20*/  LEA R158, P3, R5, R0.reuse, 0x2 ;  /* 0x00000000059e7211 */ /* 0x080fe400078610ff */
[----:B------:R-:W-:-:S02]  /*3de30*/  LEA R160, P1, R7, R0, 0x2 ;  /* 0x0000000007a07211 */ /* 0x000fc400078210ff */
[-C--:B------:R-:W-:Y:S02]  /*3de40*/  LEA.HI.X.SX32 R159, R5, R174.reuse, 0x2, P3 ;  /* 0x000000ae059f7211 */ /* 0x080fe400018f16ff */
[----:B------:R-:W-:Y:S02]  /*3de50*/  LEA.HI.X.SX32 R161, R7, R174, 0x2, P1 ;  /* 0x000000ae07a17211 */ /* 0x000fe400008f16ff */
[CC--:B------:R-:W-:Y:S02]  /*3de60*/  LEA R162, P3, R9.reuse, R0.reuse, 0x2 ;  /* 0x0000000009a27211 */ /* 0x0c0fe400078610ff */
[C---:B------:R-:W-:Y:S02]  /*3de70*/  LEA R164, P1, R166.reuse, R0, 0x2 ;  /* 0x00000000a6a47211 */ /* 0x040fe400078210ff */
[-C--:B------:R-:W-:Y:S02]  /*3de80*/  LEA.HI.X.SX32 R163, R9, R174.reuse, 0x2, P3 ;  /* 0x000000ae09a37211 */ /* 0x080fe400018f16ff */
[----:B------:R-:W-:-:S02]  /*3de90*/  LEA.HI.X.SX32 R165, R166, R174, 0x2, P1 ;  /* 0x000000aea6a57211 */ /* 0x000fc400008f16ff */
[----:B--2---:R-:W-:Y:S02]  /*3dea0*/  ISETP.LT.AND P4, PT, R8, UR15, !P2 ;  /* 0x0000000f08007c0c */ /* 0x004fe4000d781270 */
[----:B---3--:R-:W-:Y:S02]  /*3deb0*/  ISETP.LT.AND P3, PT, R6, UR15, !P2 ;  /* 0x0000000f06007c0c */ /* 0x008fe4000d761270 */
[----:B----4-:R-:W-:Y:S02]  /*3dec0*/  ISETP.LT.AND P1, PT, R4, UR15, !P2 ;  /* 0x0000000f04007c0c */ /* 0x010fe4000d721270 */
[----:B------:R-:W2:Y:S01]  /*3ded0*/  LDTM.x128 R4, tmem[UR11] ;  /* 0x0000000b000479ee */ /* 0x000ea200083c0000 */
[----:B------:R-:W-:Y:S01]  /*3dee0*/  NOP ;  /* 0x0000000000007918 */ /* 0x000fe20000000000 */
[----:B--2---:R2:W-:Y:S04]  /*3def0*/  @P6 STG.E desc[UR22][R2.64], R4 ;  /* 0x0000000402006986 */ /* 0x0045e8000c101916 */
[----:B------:R3:W-:Y:S01]  /*3df00*/  @P5 STG.E desc[UR22][R132.64], R5 ;  /* 0x0000000584005986 */ /* 0x0007e2000c101916 */
[----:B-----5:R-:W-:-:S03]  /*3df10*/  ISETP.LT.AND P5, PT, R172, UR15, !P2 ;  /* 0x0000000fac007c0c */ /* 0x020fc6000d7a1270 */
[----:B------:R-:W4:Y:S04]  /*3df20*/  LDL.LU R172, [R1+0xad4] ;  /* 0x000ad40001ac7983 */ /* 0x000f280000300800 */
[----:B------:R-:W5:Y:S04]  /*3df30*/  LDL.LU R173, [R1+0xabc] ;  /* 0x000abc0001ad7983 */ /* 0x000f680000300800 */
[----:B------:R-:W5:Y:S01]  /*3df40*/  LDL.LU R184, [R1+0xbb4] ;  /* 0x000bb40001b87983 */ /* 0x000f620000300800 */
[----:B------:R-:W-:Y:S02]  /*3df50*/  ISETP.LT.AND P6, PT, R167, UR15, !P2 ;  /* 0x0000000fa7007c0c */ /* 0x000fe4000d7c1270 */
[----:B------:R-:W-:Y:S01]  /*3df60*/  IADD3 R166, PT, PT, R166, UR5, RZ ;  /* 0x00000005a6a67c10 */ /* 0x000fe2000fffe0ff */
[----:B------:R-:W5:Y:S01]  /*3df70*/  LDL.LU R183, [R1+0xbb0] ;  /* 0x000bb00001b77983 */ /* 0x000f620000300800 */
[----:B--2---:R-:W-:-:S02]  /*3df80*/  P2R R4, PR, RZ, 0x40 ;  /* 0x00000040ff047803 */ /* 0x004fc40000000000 */
[C---:B------:R-:W-:Y:S01]  /*3df90*/  LEA R2, P6, R166.reuse, R0, 0x2 ;  /* 0x00000000a6027211 */ /* 0x040fe200078c10ff */
[C---:B------:R-:W-:Y:S01]  /*3dfa0*/  VIADD R168, R166.reuse, UR5 ;  /* 0x00000005a6a87c36 */ /* 0x040fe20008000000 */
[----:B------:R-:W-:Y:S01]  /*3dfb0*/  P2R R175, PR, RZ, 0x20 ;  /* 0x00000020ffaf7803 */ /* 0x000fe20000000000 */
[----:B------:R-:W2:Y:S01]  /*3dfc0*/  LDL.LU R182, [R1+0xbac] ;  /* 0x000bac0001b67983 */ /* 0x000ea20000300800 */
[----:B------:R-:W-:Y:S02]  /*3dfd0*/  LEA.HI.X.SX32 R3, R166, R174, 0x2, P6 ;  /* 0x000000aea6037211 */ /* 0x000fe400030f16ff */
[C---:B------:R-:W-:Y:S01]  /*3dfe0*/  LEA R166, P6, R168.reuse, R0, 0x2 ;  /* 0x00000000a8a67211 */ /* 0x040fe200078c10ff */
[----:B------:R-:W2:Y:S03]  /*3dff0*/  LDL.LU R181, [R1+0xba8] ;  /* 0x000ba80001b57983 */ /* 0x000ea60000300800 */
[C---:B------:R-:W-:Y:S01]  /*3e000*/  LEA.HI.X.SX32 R167, R168.reuse, R174, 0x2, P6 ;  /* 0x000000aea8a77211 */ /* 0x040fe200030f16ff */
[----:B------:R-:W-:Y:S01]  /*3e010*/  VIADD R168, R168, UR5 ;  /* 0x00000005a8a87c36 */ /* 0x000fe20008000000 */
[----:B------:R1:W-:Y:S04]  /*3e020*/  @P0 STG.E desc[UR22][R134.64], R6 ;  /* 0x0000000686000986 */ /* 0x0003e8000c101916 */
[C---:B---3--:R-:W-:Y:S01]  /*3e030*/  LEA R132, P5, R168.reuse, R0, 0x2 ;  /* 0x00000000a8847211 */ /* 0x048fe200078a10ff */
[----:B------:R-:W3:Y:S03]  /*3e040*/  LDL.LU R180, [R1+0xba4] ;  /* 0x000ba40001b47983 */ /* 0x000ee60000300800 */
[C---:B------:R-:W-:Y:S01]  /*3e050*/  LEA.HI.X.SX32 R133, R168.reuse, R174, 0x2, P5 ;  /* 0x000000aea8857211 */ /* 0x040fe200028f16ff */
[----:B------:R-:W-:Y:S01]  /*3e060*/  VIADD R168, R168, UR5 ;  /* 0x00000005a8a87c36 */ /* 0x000fe20008000000 */
[----:B------:R-:W-:Y:S01]  /*3e070*/  ISETP.NE.AND P6, PT, R4, RZ, PT ;  /* 0x000000ff0400720c */ /* 0x000fe20003fc5270 */
[----:B------:R-:W2:Y:S03]  /*3e080*/  LDL.LU R179, [R1+0xa20] ;  /* 0x000a200001b37983 */ /* 0x000ea60000300800 */
[C---:B------:R-:W-:Y:S01]  /*3e090*/  LEA R4, P5, R168.reuse, R0, 0x2 ;  /* 0x00000000a8047211 */ /* 0x040fe200078a10ff */
[----:B------:R-:W2:Y:S01]  /*3e0a0*/  LDL.LU R178, [R1+0xba0] ;  /* 0x000ba00001b27983 */ /* 0x000ea20000300800 */
[----:B-1----:R-:W-:-:S02]  /*3e0b0*/  IADD3 R6, PT, PT, R168, UR5, RZ ;  /* 0x00000005a8067c10 */ /* 0x002fc4000fffe0ff */
[----:B------:R-:W-:Y:S02]  /*3e0c0*/  LEA.HI.X.SX32 R5, R168, R174, 0x2, P5 ;  /* 0x000000aea8057211 */ /* 0x000fe400028f16ff */
[----:B------:R-:W-:Y:S01]  /*3e0d0*/  ISETP.LT.AND P0, PT, R169, UR15, !P2 ;  /* 0x0000000fa9007c0c */ /* 0x000fe2000d701270 */
[----:B------:R1:W-:Y:S01]  /*3e0e0*/  @P4 STG.E desc[UR22][R136.64], R7 ;  /* 0x0000000788004986 */ /* 0x0003e2000c101916 */
[----:B------:R-:W-:-:S03]  /*3e0f0*/  LEA R134, P5, R6, R0, 0x2 ;  /* 0x0000000006867211 */ /* 0x000fc600078a10ff */
[----:B------:R-:W2:Y:S01]  /*3e100*/  LDL.LU R177, [R1+0xb9c] ;  /* 0x000b9c0001b17983 */ /* 0x000ea20000300800 */
[C---:B------:R-:W-:Y:S01]  /*3e110*/  LEA.HI.X.SX32 R135, R6.reuse, R174, 0x2, P5 ;  /* 0x000000ae06877211 */ /* 0x040fe200028f16ff */
[----:B------:R-:W-:Y:S01]  /*3e120*/  VIADD R6, R6, UR5 ;  /* 0x0000000506067c36 */ /* 0x000fe20008000000 */
[----:B------:R-:W-:Y:S01]  /*3e130*/  ISETP.LT.AND P4, PT, R170, UR15, !P2 ;  /* 0x0000000faa007c0c */ /* 0x000fe2000d781270 */
[----:B------:R1:W-:Y:S03]  /*3e140*/  @P3 STG.E desc[UR22][R138.64], R8 ;  /* 0x000000088a003986 */ /* 0x0003e6000c101916 */
[C---:B------:R-:W-:Y:S01]  /*3e150*/  LEA R168, P5, R6.reuse, R0, 0x2 ;  /* 0x0000000006a87211 */ /* 0x040fe200078a10ff */
[----:B------:R-:W2:Y:S03]  /*3e160*/  LDL.LU R176, [R1+0xb98] ;  /* 0x000b980001b07983 */ /* 0x000ea60000300800 */
[C---:B------:R-:W-:Y:S01]  /*3e170*/  LEA.HI.X.SX32 R169, R6.reuse, R174, 0x2, P5 ;  /* 0x000000ae06a97211 */ /* 0x040fe200028f16ff */
[----:B------:R-:W-:-:S04]  /*3e180*/  VIADD R6, R6, UR5 ;  /* 0x0000000506067c36 */ /* 0x000fc80008000000 */
[C---:B------:R-:W-:Y:S01]  /*3e190*/  VIADD R170, R6.reuse, UR5 ;  /* 0x0000000506aa7c36 */ /* 0x040fe20008000000 */
[----:B-1----:R-:W-:-:S04]  /*3e1a0*/  LEA R136, P5, R6, R0, 0x2 ;  /* 0x0000000006887211 */ /* 0x002fc800078a10ff */
[----:B------:R-:W-:-:S04]  /*3e1b0*/  IADD3 R8, PT, PT, R170, UR5, RZ ;  /* 0x00000005aa087c10 */ /* 0x000fc8000fffe0ff */
[----:B------:R-:W-:Y:S02]  /*3e1c0*/  LEA R138, P3, R8, R0, 0x2 ;  /* 0x00000000088a7211 */ /* 0x000fe400078610ff */
[-C--:B------:R-:W-:Y:S02]  /*3e1d0*/  LEA.HI.X.SX32 R137, R6, R174.reuse, 0x2, P5 ;  /* 0x000000ae06897211 */ /* 0x080fe400028f16ff */
[C---:B------:R-:W-:Y:S01]  /*3e1e0*/  LEA.HI.X.SX32 R139, R8.reuse, R174, 0x2, P3 ;  /* 0x000000ae088b7211 */ /* 0x040fe200018f16ff */
[----:B------:R-:W-:Y:S01]  /*3e1f0*/  VIADD R8, R8, UR5 ;  /* 0x0000000508087c36 */ /* 0x000fe20008000000 */
[----:B------:R-:W-:-:S04]  /*3e200*/  LEA R6, P5, R170, R0, 0x2 ;  /* 0x00000000aa067211 */ /* 0x000fc800078a10ff */
[----:B------:R-:W-:Y:S02]  /*3e210*/  LEA.HI.X.SX32 R7, R170, R174, 0x2, P5 ;  /* 0x000000aeaa077211 */ /* 0x000fe400028f16ff */
[C---:B------:R-:W-:Y:S02]  /*3e220*/  LEA R170, P3, R8.reuse, R0, 0x2 ;  /* 0x0000000008aa7211 */ /* 0x040fe400078610ff */
[----:B------:R-:W-:Y:S02]  /*3e230*/  ISETP.LT.AND P5, PT, R171, UR15, !P2 ;  /* 0x0000000fab007c0c */ /* 0x000fe4000d7a1270 */
[C---:B------:R-:W-:Y:S01]  /*3e240*/  LEA.HI.X.SX32 R171, R8.reuse, R174, 0x2, P3 ;  /* 0x000000ae08ab7211 */ /* 0x040fe200018f16ff */
[----:B------:R-:W-:Y:S01]  /*3e250*/  VIADD R8, R8, UR5 ;  /* 0x0000000508087c36 */ /* 0x000fe20008000000 */
[----:B------:R1:W-:Y:S04]  /*3e260*/  @P1 STG.E desc[UR22][R140.64], R9 ;  /* 0x000000098c001986 */ /* 0x0003e8000c101916 */
[----:B------:R4:W-:Y:S01]  /*3e270*/  @P6 STG.E desc[UR22][R142.64], R10 ;  /* 0x0000000a8e006986 */ /* 0x0009e2000c101916 */
[----:B-1----:R-:W-:-:S04]  /*3e280*/  LEA R140, P3, R8, R0, 0x2 ;  /* 0x00000000088c7211 */ /* 0x002fc800078610ff */
[----:B------:R-:W-:Y:S02]  /*3e290*/  LEA.HI.X.SX32 R141, R8, R174, 0x2, P3 ;  /* 0x000000ae088d7211 */ /* 0x000fe400018f16ff */
[----:B----4-:R-:W-:Y:S01]  /*3e2a0*/  ISETP.LT.AND P1, PT, R172, UR15, !P2 ;  /* 0x0000000fac007c0c */ /* 0x010fe2000d721270 */
[----:B------:R-:W-:-:S05]  /*3e2b0*/  VIADD R172, R8, UR5 ;  /* 0x0000000508ac7c36 */ /* 0x000fca0008000000 */
[----:B------:R-:W-:-:S04]  /*3e2c0*/  IADD3 R10, PT, PT, R172, UR5, RZ ;  /* 0x00000005ac0a7c10 */ /* 0x000fc8000fffe0ff */
[-C--:B------:R-:W-:Y:S02]  /*3e2d0*/  LEA R142, P6, R10, R0.reuse, 0x2 ;  /* 0x000000000a8e7211 */ /* 0x080fe400078c10ff */
[----:B------:R-:W-:Y:S02]  /*3e2e0*/  LEA R8, P3, R172, R0, 0x2 ;  /* 0x00000000ac087211 */ /* 0x000fe400078610ff */
[CC--:B------:R-:W-:Y:S01]  /*3e2f0*/  LEA.HI.X.SX32 R143, R10.reuse, R174.reuse, 0x2, P6 ;  /* 0x000000ae0a8f7211 */ /* 0x0c0fe200030f16ff */
[----:B------:R-:W-:Y:S01]  /*3e300*/  VIADD R10, R10, UR5 ;  /* 0x000000050a0a7c36 */ /* 0x000fe20008000000 */
[----:B------:R-:W-:-:S04]  /*3e310*/  LEA.HI.X.SX32 R9, R172, R174, 0x2, P3 ;  /* 0x000000aeac097211 */ /* 0x000fc800018f16ff */
[C---:B------:R-:W-:Y:S02]  /*3e320*/  LEA R172, P6, R10.reuse, R0, 0x2 ;  /* 0x000000000aac7211 */ /* 0x040fe400078c10ff */
[----:B-----5:R-:W-:Y:S02]  /*3e330*/  ISETP.LT.AND P3, PT, R173, UR15, !P2 ;  /* 0x0000000fad007c0c */ /* 0x020fe4000d761270 */
[----:B------:R-:W-:Y:S02]  /*3e340*/  LEA.HI.X.SX32 R173, R10, R174, 0x2, P6 ;  /* 0x000000ae0aad7211 */ /* 0x000fe400030f16ff */
[----:B------:R-:W-:Y:S02]  /*3e350*/  ISETP.NE.AND P6, PT, R175, RZ, PT ;  /* 0x000000ffaf00720c */ /* 0x000fe40003fc5270 */
[----:B------:R-:W4:Y:S11]  /*3e360*/  LDL.LU R175, [R1+0xb94] ;  /* 0x000b940001af7983 */ /* 0x000f360000300800 */
[----:B------:R-:W-:Y:S04]  /*3e370*/  @P6 STG.E desc[UR22][R144.64], R11 ;  /* 0x0000000b90006986 */ /* 0x000fe8000c101916 */
[----:B------:R1:W-:Y:S04]  /*3e380*/  @P0 STG.E desc[UR22][R146.64], R12 ;  /* 0x0000000c92000986 */ /* 0x0003e8000c101916 */
[----:B-1----:R-:W5:Y:S04]  /*3e390*/  LDL.LU R12, [R1+0xb90] ;  /* 0x000b9000010c7983 */ /* 0x002f680000300800 */
[----:B------:R-:W5:Y:S04]  /*3e3a0*/  LDL.LU R145, [R1+0xb8c] ;  /* 0x000b8c0001917983 */ /* 0x000f680000300800 */
[----:B------:R-:W5:Y:S04]  /*3e3b0*/  LDL.LU R11, [R1+0xb88] ;  /* 0x000b8800010b7983 */ /* 0x000f680000300800 */
[----:B------:R-:W5:Y:S01]  /*3e3c0*/  LDL.LU R144, [R1+0xb84] ;  /* 0x000b840001907983 */ /* 0x000f620000300800 */
[----:B------:R-:W-:-:S03]  /*3e3d0*/  ISETP.LT.AND P6, PT, R184, UR15, !P2 ;  /* 0x0000000fb8007c0c */ /* 0x000fc6000d7c1270 */
[----:B------:R-:W-:Y:S04]  /*3e3e0*/  @P4 STG.E desc[UR22][R148.64], R13 ;  /* 0x0000000d94004986 */ /* 0x000fe8000c101916 */
[----:B------:R-:W-:Y:S04]  /*3e3f0*/  @P5 STG.E desc[UR22][R150.64], R14 ;  /* 0x0000000e96005986 */ /* 0x000fe8000c101916 */
[----:B------:R-:W-:Y:S04]  /*3e400*/  @P1 STG.E desc[UR22][R152.64], R15 ;  /* 0x0000000f98001986 */ /* 0x000fe8000c101916 */
[----:B------:R-:W-:Y:S04]  /*3e410*/  @P3 STG.E desc[UR22][R154.64], R16 ;  /* 0x000000109a003986 */ /* 0x000fe8000c101916 */
[----:B------:R1:W-:Y:S04]  /*3e420*/  @P6 STG.E desc[UR22][R156.64], R17 ;  /* 0x000000119c006986 */ /* 0x0003e8000c101916 */
[----:B-1----:R-:W5:Y:S04]  /*3e430*/  LDL.LU R17, [R1+0xb80] ;  /* 0x000b800001117983 */ /* 0x002f680000300800 */
[----:B------:R-:W5:Y:S04]  /*3e440*/  LDL.LU R16, [R1+0xb7c] ;  /* 0x000b7c0001107983 */ /* 0x000f680000300800 */
[----:B------:R-:W5:Y:S04]  /*3e450*/  LDL.LU R15, [R1+0xb78] ;  /* 0x000b7800010f7983 */ /* 0x000f680000300800 */
[----:B------:R-:W5:Y:S01]  /*3e460*/  LDL.LU R14, [R1+0xb74] ;  /* 0x000b7400010e7983 */ /* 0x000f620000300800 */
[----:B--2---:R-:W-:Y:S01]  /*3e470*/  ISETP.LT.AND P3, PT, R179, UR4, !P2 ;  /* 0x00000004b3007c0c */ /* 0x004fe2000d761270 */
[----:B------:R-:W1:Y:S01]  /*3e480*/  LDCU UR4, c[0x0][0x39c] ;  /* 0x00007380ff0477ac */ /* 0x000e620008000800 */
[----:B------:R-:W-:Y:S01]  /*3e490*/  ISETP.LT.AND P0, PT, R183, UR15, !P2 ;  /* 0x0000000fb7007c0c */ /* 0x000fe2000d701270 */
[----:B------:R-:W2:Y:S01]  /*3e4a0*/  LDL.LU R13, [R1+0xb70] ;  /* 0x000b7000010d7983 */ /* 0x000ea20000300800 */
[----:B-1----:R-:W-:Y:S01]  /*3e4b0*/  ISETP.LT.AND P6, PT, R178, UR4, !P2 ;  /* 0x00000004b2007c0c */ /* 0x002fe2000d7c1270 */
[----:B------:R-:W1:Y:S10]  /*3e4c0*/  LDCU UR4, c[0x0][0x39c] ;  /* 0x00007380ff0477ac */ /* 0x000e740008000800 */
[----:B------:R-:W-:Y:S01]  /*3e4d0*/  @P0 STG.E desc[UR22][R158.64], R18 ;  /* 0x000000129e000986 */ /* 0x000fe2000c101916 */
[----:B------:R-:W-:-:S02]  /*3e4e0*/  ISETP.LT.AND P4, PT, R182, UR15, !P2 ;  /* 0x0000000fb6007c0c */ /* 0x000fc4000d781270 */
[----:B-1----:R-:W-:Y:S01]  /*3e4f0*/  ISETP.LT.AND P0, PT, R177, UR4, !P2 ;  /* 0x00000004b1007c0c */ /* 0x002fe2000d701270 */
[----:B------:R-:W1:Y:S10]  /*3e500*/  LDCU UR4, c[0x0][0x39c] ;  /* 0x00007380ff0477ac */ /* 0x000e740008000800 */
[----:B------:R-:W-:Y:S01]  /*3e510*/  @P4 STG.E desc[UR22][R160.64], R19 ;  /* 0x00000013a0004986 */ /* 0x000fe2000c101916 */
[----:B------:R-:W-:-:S02]  /*3e520*/  ISETP.LT.AND P5, PT, R181, UR15, !P2 ;  /* 0x0000000fb5007c0c */ /* 0x000fc4000d7a1270 */
[----:B-1----:R-:W-:Y:S01]  /*3e530*/  ISETP.LT.AND P4, PT, R176, UR4, !P2 ;  /* 0x00000004b0007c0c */ /* 0x002fe2000d781270 */
[----:B------:R-:W4:Y:S10]  /*3e540*/  LDCU UR4, c[0x0][0x39c] ;  /* 0x00007380ff0477ac */ /* 0x000f340008000800 */
[----:B------:R-:W-:Y:S01]  /*3e550*/  @P5 STG.E desc[UR22][R162.64], R20 ;  /* 0x00000014a2005986 */ /* 0x000fe2000c101916 */
[----:B---3--:R-:W-:-:S13]  /*3e560*/  ISETP.LT.AND P1, PT, R180, UR15, !P2 ;  /* 0x0000000fb4007c0c */ /* 0x008fda000d721270 */
[----:B------:R-:W-:Y:S04]  /*3e570*/  @P1 STG.E desc[UR22][R164.64], R21 ;  /* 0x00000015a4001986 */ /* 0x000fe8000c101916 */
[----:B------:R1:W-:Y:S04]  /*3e580*/  @P6 STG.E desc[UR22][R2.64], R22 ;  /* 0x0000001602006986 */ /* 0x0003e8000c101916 */
[----:B------:R-:W-:Y:S04]  /*3e590*/  @P0 STG.E desc[UR22][R166.64], R23 ;  /* 0x00000017a6000986 */ /* 0x000fe8000c101916 */
[----:B------:R-:W-:Y:S01]  /*3e5a0*/  @P4 STG.E desc[UR22][R132.64], R24 ;  /* 0x0000001884004986 */ /* 0x000fe2000c101916 */
[----:B----4-:R-:W-:Y:S01]  /*3e5b0*/  ISETP.LT.AND P5, PT, R175, UR4, !P2 ;  /* 0x00000004af007c0c */ /* 0x010fe2000d7a1270 */
[----:B------:R-:W5:Y:S02]  /*3e5c0*/  LDCU UR4, c[0x0][0x39c] ;  /* 0x00007380ff0477ac */ /* 0x000f640008000800 */
[----:B-----5:R-:W-:Y:S01]  /*3e5d0*/  ISETP.LT.AND P1, PT, R12, UR4, !P2 ;  /* 0x000000040c007c0c */ /* 0x020fe2000d721270 */
[----:B------:R-:W3:Y:S09]  /*3e5e0*/  LDCU UR4, c[0x0][0x39c] ;  /* 0x00007380ff0477ac */ /* 0x000ef20008000800 */
[----:B------:R4:W-:Y:S04]  /*3e5f0*/  @P5 STG.E desc[UR22][R4.64], R25 ;  /* 0x0000001904005986 */ /* 0x0009e8000c101916 */
[----:B------:R-:W5:Y:S01]  /*3e600*/  LDL.LU R12, [R1+0xb6c] ;  /* 0x000b6c00010c7983 */ /* 0x000f620000300800 */
[----:B---3--:R-:W-:Y:S01]  /*3e610*/  ISETP.LT.AND P6, PT, R145, UR4, !P2 ;  /* 0x0000000491007c0c */ /* 0x008fe2000d7c1270 */
[----:B------:R-:W3:Y:S02]  /*3e620*/  LDCU UR4, c[0x0][0x39c] ;  /* 0x00007380ff0477ac */ /* 0x000ee40008000800 */
[----:B---3--:R-:W-:Y:S01]  /*3e630*/  ISETP.LT.AND P0, PT, R11, UR4, !P2 ;  /* 0x000000040b007c0c */ /* 0x008fe2000d701270 */
[----:B------:R-:W3:Y:S01]  /*3e640*/  LDCU UR4, c[0x0][0x39c] ;  /* 0x00007380ff0477ac */ /* 0x000ee20008000800 */
[----:B------:R-:W-:Y:S04]  /*3e650*/  @P1 STG.E desc[UR22][R134.64], R26 ;  /* 0x0000001a86001986 */ /* 0x000fe8000c101916 */
[----:B------:R-:W5:Y:S04]  /*3e660*/  LDL.LU R11, [R1+0xb68] ;  /* 0x000b6800010b7983 */ /* 0x000f680000300800 */
[----:B-1----:R-:W5:Y:S01]  /*3e670*/  LDL.LU R3, [R1+0xb64] ;  /* 0x000b640001037983 */ /* 0x002f620000300800 */
[----:B---3--:R-:W-:Y:S01]  /*3e680*/  ISETP.LT.AND P4, PT, R144, UR4, !P2 ;  /* 0x0000000490007c0c */ /* 0x008fe2000d781270 */
[----:B------:R-:W1:Y:S02]  /*3e690*/  LDCU UR4, c[0x0][0x39c] ;  /* 0x00007380ff0477ac */ /* 0x000e640008000800 */
[----:B------:R-:W-:Y:S04]  /*3e6a0*/  @P6 STG.E desc[UR22][R168.64], R27 ;  /* 0x0000001ba8006986 */ /* 0x000fe8000c101916 */
[----:B------:R-:W3:Y:S04]  /*3e6b0*/  LDL.LU R2, [R1+0xb60] ;  /* 0x000b600001027983 */ /* 0x000ee80000300800 */
[----:B----4-:R-:W4:Y:S01]  /*3e6c0*/  LDL.LU R4, [R1+0xbbc] ;  /* 0x000bbc0001047983 */ /* 0x010f220000300800 */
[----:B-1----:R-:W-:Y:S01]  /*3e6d0*/  ISETP.LT.AND P5, PT, R17, UR4, !P2 ;  /* 0x0000000411007c0c */ /* 0x002fe2000d7a1270 */
[----:B------:R-:W1:Y:S02]  /*3e6e0*/  LDCU UR4, c[0x0][0x39c] ;  /* 0x00007380ff0477ac */ /* 0x000e640008000800 */
[----:B-1----:R-:W-:Y:S01]  /*3e6f0*/  ISETP.LT.AND P1, PT, R16, UR4, !P2 ;  /* 0x0000000410007c0c */ /* 0x002fe2000d721270 */
[----:B------:R-:W1:Y:S02]  /*3e700*/  LDCU UR4, c[0x0][0x39c] ;  /* 0x00007380ff0477ac */ /* 0x000e640008000800 */
[----:B-1----:R-:W-:Y:S01]  /*3e710*/  ISETP.LT.AND P6, PT, R15, UR4, !P2 ;  /* 0x000000040f007c0c */ /* 0x002fe2000d7c1270 */
[----:B------:R-:W1:Y:S01]  /*3e720*/  LDCU UR4, c[0x0][0x39c] ;  /* 0x00007380ff0477ac */ /* 0x000e620008000800 */
[----:B------:R-:W-:Y:S04]  /*3e730*/  @P0 STG.E desc[UR22][R136.64], R28 ;  /* 0x0000001c88000986 */ /* 0x000fe8000c101916 */
[----:B------:R1:W-:Y:S02]  /*3e740*/  @P4 STG.E desc[UR22][R6.64], R29 ;  /* 0x0000001d06004986 */ /* 0x0003e4000c101916 */
[----:B-1----:R-:W-:Y:S01]  /*3e750*/  ISETP.LT.AND P0, PT, R14, UR4, !P2 ;  /* 0x000000040e007c0c */ /* 0x002fe2000d701270 */
[----:B------:R-:W2:Y:S01]  /*3e760*/  LDCU UR4, c[0x0][0x39c] ;  /* 0x00007380ff0477ac */ /* 0x000ea20008000800 */
[----:B------:R-:W4:Y:S04]  /*3e770*/  LDL.LU R14, [R1+0xbc0] ;  /* 0x000bc000010e7983 */ /* 0x000f280000300800 */
[----:B------:R-:W4:Y:S01]  /*3e780*/  LDL.LU R6, [R1+0xbc8] ;  /* 0x000bc80001067983 */ /* 0x000f220000300800 */
[----:B--2---:R-:W-:Y:S01]  /*3e790*/  ISETP.LT.AND P4, PT, R13, UR4, !P2 ;  /* 0x000000040d007c0c */ /* 0x004fe2000d781270 */
[----:B------:R-:W5:Y:S02]  /*3e7a0*/  LDCU UR4, c[0x0][0x39c] ;  /* 0x00007380ff0477ac */ /* 0x000f640008000800 */
[----:B------:R-:W-:Y:S04]  /*3e7b0*/  @P5 STG.E desc[UR22][R138.64], R30 ;  /* 0x0000001e8a005986 */ /* 0x000fe8000c101916 */
[----:B------:R-:W-:Y:S04]  /*3e7c0*/  @P1 STG.E desc[UR22][R170.64], R31 ;  /* 0x0000001faa001986 */ /* 0x000fe8000c101916 */
[----:B------:R-:W-:Y:S04]  /*3e7d0*/  @P6 STG.E desc[UR22][R140.64], R32 ;  /* 0x000000208c006986 */ /* 0x000fe8000c101916 */
[----:B------:R-:W2:Y:S04]  /*3e7e0*/  LDL.LU R13, [R1+0xbcc] ;  /* 0x000bcc00010d7983 */ /* 0x000ea80000300800 */
[----:B------:R-:W-:Y:S04]  /*3e7f0*/  @P0 STG.E desc[UR22][R8.64], R33 ;  /* 0x0000002108000986 */ /* 0x000fe8000c101916 */
[----:B------:R-:W-:Y:S01]  /*3e800*/  @P4 STG.E desc[UR22][R142.64], R34 ;  /* 0x000000228e004986 */ /* 0x000fe2000c101916 */
[----:B-----5:R-:W-:Y:S01]  /*3e810*/  ISETP.LT.AND P5, PT, R12, UR4, !P2 ;  /* 0x000000040c007c0c */ /* 0x020fe2000d7a1270 */
[----:B------:R-:W1:Y:S02]  /*3e820*/  LDCU UR4, c[0x0][0x39c] ;  /* 0x00007380ff0477ac */ /* 0x000e640008000800 */
[----:B------:R-:W5:Y:S10]  /*3e830*/  LDL.LU R12, [R1+0xbd4] ;  /* 0x000bd400010c7983 */ /* 0x000f740000300800 */
[----:B------:R-:W-:Y:S01]  /*3e840*/  @P5 STG.E desc[UR22][R172.64], R35 ;  /* 0x00000023ac005986 */ /* 0x000fe2000c101916 */
[----:B-1----:R-:W-:Y:S01]  /*3e850*/  ISETP.LT.AND P1, PT, R11, UR4, !P2 ;  /* 0x000000040b007c0c */ /* 0x002fe2000d721270 */
[----:B------:R-:W1:Y:S02]  /*3e860*/  LDCU UR4, c[0x0][0x39c] ;  /* 0x00007380ff0477ac */ /* 0x000e640008000800 */
[----:B------:R-:W5:Y:S01]  /*3e870*/  LDL.LU R11, [R1+0xbd8] ;  /* 0x000bd800010b7983 */ /* 0x000f620000300800 */
[----:B------:R-:W-:Y:S01]  /*3e880*/  ISETP.LT.AND P6, PT, R3, UR6, !P2 ;  /* 0x0000000603007c0c */ /* 0x000fe2000d7c1270 */
[----:B------:R-:W-:Y:S01]  /*3e890*/  VIADD R3, R10, UR5 ;  /* 0x000000050a037c36 */ /* 0x000fe20008000000 */
[----:B------:R-:W1:Y:S01]  /*3e8a0*/  LDCU UR6, c[0x0][0x39c] ;  /* 0x00007380ff0677ac */ /* 0x000e620008000800 */
[----:B------:R-:W5:Y:S02]  /*3e8b0*/  LDL.LU R10, [R1+0xbe0] ;  /* 0x000be000010a7983 */ /* 0x000f640000300800 */
[C---:B------:R-:W-:Y:S01]  /*3e8c0*/  VIADD R5, R3.reuse, UR5 ;  /* 0x0000000503057c36 */ /* 0x040fe20008000000 */
[----:B---3--:R-:W-:Y:S01]  /*3e8d0*/  ISETP.LT.AND P0, PT, R2, UR7, !P2 ;  /* 0x0000000702007c0c */ /* 0x008fe2000d701270 */
[----:B------:R-:W2:Y:S01]  /*3e8e0*/  LDCU UR7, c[0x0][0x39c] ;  /* 0x00007380ff0777ac */ /* 0x000ea20008000800 */
[----:B------:R-:W-:-:S04]  /*3e8f0*/  LEA R2, P4, R3, R0, 0x2 ;  /* 0x0000000003027211 */ /* 0x000fc800078810ff */
[----:B------:R-:W-:Y:S02]  /*3e900*/  LEA.HI.X.SX32 R3, R3, R174, 0x2, P4 ;  /* 0x000000ae03037211 */ /* 0x000fe400020f16ff */
[----:B----4-:R-:W-:Y:S02]  /*3e910*/  ISETP.LT.AND P4, PT, R4, UR8, !P2 ;  /* 0x0000000804007c0c */ /* 0x010fe4000d781270 */
[C---:B------:R-:W-:Y:S02]  /*3e920*/  LEA R4, P5, R5.reuse, R0, 0x2 ;  /* 0x0000000005047211 */ /* 0x040fe400078a10ff */
[C---:B------:R-:W-:Y:S01]  /*3e930*/  IADD3 R7, PT, PT, R5.reuse, UR5, RZ ;  /* 0x0000000505077c10 */ /* 0x040fe2000fffe0ff */
[----:B------:R3:W-:Y:S01]  /*3e940*/  @P1 STG.E desc[UR22][R2.64], R36 ;  /* 0x0000002402001986 */ /* 0x0007e2000c101916 */
[----:B------:R-:W-:Y:S02]  /*3e950*/  LEA.HI.X.SX32 R5, R5, R174, 0x2, P5 ;  /* 0x000000ae05057211 */ /* 0x000fe400028f16ff */
[----:B---3--:R-:W-:-:S04]  /*3e960*/  LEA R2, P5, R7, R0, 0x2 ;  /* 0x0000000007027211 */ /* 0x008fc800078a10ff */
[C---:B------:R-:W-:Y:S02]  /*3e970*/  LEA.HI.X.SX32 R3, R7.reuse, R174, 0x2, P5 ;  /* 0x000000ae07037211 */ /* 0x040fe400028f16ff */
[----:B-1----:R-:W-:Y:S02]  /*3e980*/  ISETP.LT.AND P5, PT, R6, UR6, !P2 ;  /* 0x0000000606007c0c */ /* 0x002fe4000d7a1270 */
[----:B------:R-:W-:Y:S01]  /*3e990*/  ISETP.LT.AND P1, PT, R14, UR4, !P2 ;  /* 0x000000040e007c0c */ /* 0x000fe2000d721270 */
[----:B------:R-:W3:Y:S01]  /*3e9a0*/  LDL.LU R6, [R1+0xbe4] ;  /* 0x000be40001067983 */ /* 0x000ee20000300800 */
[----:B------:R-:W5:Y:S03]  /*3e9b0*/  LDCU UR4, c[0x0][0x39c] ;  /* 0x00007380ff0477ac */ /* 0x000f660008000800 */
[----:B------:R-:W4:Y:S01]  /*3e9c0*/  LDL.LU R8, [R1+0xbec] ;  /* 0x000bec0001087983 */ /* 0x000f220000300800 */
[----:B------:R-:W-:Y:S01]  /*3e9d0*/  VIADD R9, R7, UR5 ;  /* 0x0000000507097c36 */ /* 0x000fe20008000000 */
[----:B------:R-:W1:Y:S02]  /*3e9e0*/  LDCU UR6, c[0x0][0x39c] ;  /* 0x00007380ff0677ac */ /* 0x000e640008000800 */
[----:B------:R1:W-:Y:S01]  /*3e9f0*/  @P6 STG.E desc[UR22][R4.64], R37 ;  /* 0x0000002504006986 */ /* 0x0003e2000c101916 */
[----:B------:R-:W-:-:S03]  /*3ea00*/  VIADD R7, R9, UR5 ;  /* 0x0000000509077c36 */ /* 0x000fc60008000000 */
[----:B------:R1:W-:Y:S02]  /*3ea10*/  @P0 STG.E desc[UR22][R2.64], R38 ;  /* 0x0000002602000986 */ /* 0x0003e4000c101916 */
[----:B-1----:R-:W-:-:S04]  /*3ea20*/  LEA R4, P6, R9, R0, 0x2 ;  /* 0x0000000009047211 */ /* 0x002fc800078c10ff */
[----:B------:R-:W-:Y:S01]  /*3ea30*/  LEA.HI.X.SX32 R5, R9, R174, 0x2, P6 ;  /* 0x000000ae09057211 */ /* 0x000fe200030f16ff */
[C---:B------:R-:W-:Y:S01]  /*3ea40*/  VIADD R9, R7.reuse, UR5 ;  /* 0x0000000507097c36 */ /* 0x040fe20008000000 */
[----:B------:R-:W-:Y:S02]  /*3ea50*/  LEA R2, P6, R7, R0, 0x2 ;  /* 0x0000000007027211 */ /* 0x000fe400078c10ff */
[----:B--2---:R-:W-:Y:S01]  /*3ea60*/  ISETP.LT.AND P0, PT, R13, UR7, !P2 ;  /* 0x000000070d007c0c */ /* 0x004fe2000d701270 */
[----:B------:R1:W-:Y:S01]  /*3ea70*/  @P4 STG.E desc[UR22][R4.64], R39 ;  /* 0x0000002704004986 */ /* 0x0003e2000c101916 */
[----:B------:R-:W2:Y:S01]  /*3ea80*/  LDCU UR7, c[0x0][0x39c] ;  /* 0x00007380ff0777ac */ /* 0x000ea20008000800 */
[----:B------:R-:W-:Y:S02]  /*3ea90*/  LEA.HI.X.SX32 R3, R7, R174, 0x2, P6 ;  /* 0x000000ae07037211 */ /* 0x000fe400030f16ff */
[----:B------:R-:W-:-:S03]  /*3eaa0*/  IADD3 R7, PT, PT, R9, UR5, RZ ;  /* 0x0000000509077c10 */ /* 0x000fc6000fffe0ff */
[----:B------:R2:W-:Y:S01]  /*3eab0*/  @P1 STG.E desc[UR22][R2.64], R40 ;  /* 0x0000002802001986 */ /* 0x0005e2000c101916 */
[----:B-1----:R-:W-:-:S04]  /*3eac0*/  LEA R4, P6, R9, R0, 0x2 ;  /* 0x0000000009047211 */ /* 0x002fc800078c10ff */
[----:B------:R-:W-:Y:S02]  /*3ead0*/  LEA.HI.X.SX32 R5, R9, R174, 0x2, P6 ;  /* 0x000000ae09057211 */ /* 0x000fe400030f16ff */
[C---:B--2---:R-:W-:Y:S01]  /*3eae0*/  LEA R2, P6, R7.reuse, R0, 0x2 ;  /* 0x0000000007027211 */ /* 0x044fe200078c10ff */
[----:B------:R-:W-:-:S03]  /*3eaf0*/  VIADD R9, R7, UR5 ;  /* 0x0000000507097c36 */ /* 0x000fc60008000000 */
[----:B------:R-:W-:Y:S01]  /*3eb00*/  LEA.HI.X.SX32 R3, R7, R174, 0x2, P6 ;  /* 0x000000ae07037211 */ /* 0x000fe200030f16ff */
[----:B------:R1:W-:Y:S04]  /*3eb10*/  @P5 STG.E desc[UR22][R4.64], R41 ;  /* 0x0000002904005986 */ /* 0x0003e8000c101916 */
[----:B------:R2:W-:Y:S01]  /*3eb20*/  @P0 STG.E desc[UR22][R2.64], R42 ;  /* 0x0000002a02000986 */ /* 0x0005e2000c101916 */
[----:B-1----:R-:W-:-:S04]  /*3eb30*/  LEA R4, P6, R9, R0, 0x2 ;  /* 0x0000000009047211 */ /* 0x002fc800078c10ff */
[----:B------:R-:W-:Y:S02]  /*3eb40*/  LEA.HI.X.SX32 R5, R9, R174, 0x2, P6 ;  /* 0x000000ae09057211 */ /* 0x000fe400030f16ff */
[----:B-----5:R-:W-:Y:S01]  /*3eb50*/  ISETP.LT.AND P4, PT, R12, UR4, !P2 ;  /* 0x000000040c007c0c */ /* 0x020fe2000d781270 */
[----:B------:R-:W3:Y:S01]  /*3eb60*/  LDCU UR4, c[0x0][0x39c] ;  /* 0x00007380ff0477ac */ /* 0x000ee20008000800 */
[----:B------:R-:W5:Y:S11]  /*3eb70*/  LDL.LU R12, [R1+0xbf0] ;  /* 0x000bf000010c7983 */ /* 0x000f760000300800 */
[----:B------:R1:W-:Y:S01]  /*3eb80*/  @P4 STG.E desc[UR22][R4.64], R43 ;  /* 0x0000002b04004986 */ /* 0x0003e2000c101916 */
[----:B------:R-:W-:Y:S01]  /*3eb90*/  ISETP.LT.AND P1, PT, R11, UR6, !P2 ;  /* 0x000000060b007c0c */ /* 0x000fe2000d721270 */
[----:B------:R-:W4:Y:S02]  /*3eba0*/  LDCU UR6, c[0x0][0x39c] ;  /* 0x00007380ff0677ac */ /* 0x000f240008000800 */
[----:B------:R-:W5:Y:S01]  /*3ebb0*/  LDL.LU R11, [R1+0xbf8] ;  /* 0x000bf800010b7983 */ /* 0x000f620000300800 */
[----:B------:R-:W-:Y:S01]  /*3ebc0*/  ISETP.LT.AND P5, PT, R10, UR7, !P2 ;  /* 0x000000070a007c0c */ /* 0x000fe2000d7a1270 */
[----:B------:R-:W5:Y:S02]  /*3ebd0*/  LDCU UR7, c[0x0][0x39c] ;  /* 0x00007380ff0777ac */ /* 0x000f640008000800 */
[----:B------:R-:W5:Y:S01]  /*3ebe0*/  LDL.LU R10, [R1+0xbfc] ;  /* 0x000bfc00010a7983 */ /* 0x000f620000300800 */
[----:B---3--:R-:W-:Y:S01]  /*3ebf0*/  ISETP.LT.AND P0, PT, R6, UR4, !P2 ;  /* 0x0000000406007c0c */ /* 0x008fe2000d701270 */
[----:B------:R-:W-:-:S02]  /*3ec00*/  VIADD R7, R9, UR5 ;  /* 0x0000000509077c36 */ /* 0x000fc40008000000 */
[----:B------:R-:W3:Y:S01]  /*3ec10*/  LDL.LU R6, [R1+0xc04] ;  /* 0x000c040001067983 */ /* 0x000ee20000300800 */
[----:B------:R-:W5:Y:S01]  /*3ec20*/  LDCU UR4, c[0x0][0x39c] ;  /* 0x00007380ff0477ac */ /* 0x000f620008000800 */
[----:B----4-:R-:W-:Y:S02]  /*3ec30*/  ISETP.LT.AND P4, PT, R8, UR6, !P2 ;  /* 0x0000000608007c0c */ /* 0x010fe4000d781270 */
[----:B------:R-:W4:Y:S01]  /*3ec40*/  LDL.LU R8, [R1+0xc00] ;  /* 0x000c000001087983 */ /* 0x000f220000300800 */
[C---:B--2---:R-:W-:Y:S01]  /*3ec50*/  LEA R2, P6, R7.reuse, R0, 0x2 ;  /* 0x0000000007027211 */ /* 0x044fe200078c10ff */
[C---:B------:R-:W-:Y:S01]  /*3ec60*/  VIADD R9, R7.reuse, UR5 ;  /* 0x0000000507097c36 */ /* 0x040fe20008000000 */
[----:B------:R-:W2:Y:S01]  /*3ec70*/  LDCU UR6, c[0x0][0x39c] ;  /* 0x00007380ff0677ac */ /* 0x000ea20008000800 */
[----:B------:R-:W4:Y:S04]  /*3ec80*/  LDL.LU R15, [R1+0xbf4] ;  /* 0x000bf400010f7983 */ /* 0x000f280000300800 */
[----:B------:R-:W4:Y:S01]  /*3ec90*/  LDL.LU R14, [R1+0xbe8] ;  /* 0x000be800010e7983 */ /* 0x000f220000300800 */
[----:B------:R-:W-:-:S02]  /*3eca0*/  LEA.HI.X.SX32 R3, R7, R174, 0x2, P6 ;  /* 0x000000ae07037211 */ /* 0x000fc400030f16ff */
[C---:B-1----:R-:W-:Y:S01]  /*3ecb0*/  LEA R4, P6, R9.reuse, R0, 0x2 ;  /* 0x0000000009047211 */ /* 0x042fe200078c10ff */
[----:B------:R-:W4:Y:S01]  /*3ecc0*/  LDL.LU R13, [R1+0xbdc] ;  /* 0x000bdc00010d7983 */ /* 0x000f220000300800 */
[----:B------:R-:W-:-:S03]  /*3ecd0*/  IADD3 R7, PT, PT, R9, UR5, RZ ;  /* 0x0000000509077c10 */ /* 0x000fc6000fffe0ff */
[----:B------:R1:W-:Y:S01]  /*3ece0*/  @P1 STG.E desc[UR22][R2.64], R44 ;  /* 0x0000002c02001986 */ /* 0x0003e2000c101916 */
[----:B------:R-:W-:Y:S01]  /*3ecf0*/  LEA.HI.X.SX32 R5, R9, R174, 0x2, P6 ;  /* 0x000000ae09057211 */ /* 0x000fe200030f16ff */
[----:B------:R-:W-:-:S04]  /*3ed00*/  VIADD R9, R7, UR5 ;  /* 0x0000000507097c36 */ /* 0x000fc80008000000 */
[----:B------:R2:W-:Y:S01]  /*3ed10*/  @P5 STG.E desc[UR22][R4.64], R45 ;  /* 0x0000002d04005986 */ /* 0x0005e2000c101916 */
[----:B-1----:R-:W-:-:S04]  /*3ed20*/  LEA R2, P6, R7, R0, 0x2 ;  /* 0x0000000007027211 */ /* 0x002fc800078c10ff */
[----:B------:R-:W-:Y:S02]  /*3ed30*/  LEA.HI.X.SX32 R3, R7, R174, 0x2, P6 ;  /* 0x000000ae07037211 */ /* 0x000fe400030f16ff */
[C---:B--2---:R-:W-:Y:S01]  /*3ed40*/  LEA R4, P6, R9.reuse, R0, 0x2 ;  /* 0x0000000009047211 */ /* 0x044fe200078c10ff */
[----:B------:R-:W-:-:S03]  /*3ed50*/  VIADD R7, R9, UR5 ;  /* 0x0000000509077c36 */ /* 0x000fc60008000000 */
[----:B------:R-:W-:Y:S01]  /*3ed60*/  LEA.HI.X.SX32 R5, R9, R174, 0x2, P6 ;  /* 0x000000ae09057211 */ /* 0x000fe200030f16ff */
[----:B------:R1:W-:Y:S01]  /*3ed70*/  @P0 STG.E desc[UR22][R2.64], R46 ;  /* 0x0000002e02000986 */ /* 0x0003e2000c101916 */
[----:B------:R-:W-:-:S03]  /*3ed80*/  VIADD R9, R7, UR5 ;  /* 0x0000000507097c36 */ /* 0x000fc60008000000 */
[----:B------:R2:W-:Y:S01]  /*3ed90*/  @P4 STG.E desc[UR22][R4.64], R47 ;  /* 0x0000002f04004986 */ /* 0x0005e2000c101916 */
[----:B-1----:R-:W-:-:S04]  /*3eda0*/  LEA R2, P6, R7, R0, 0x2 ;  /* 0x0000000007027211 */ /* 0x002fc800078c10ff */
[----:B------:R-:W-:Y:S02]  /*3edb0*/  LEA.HI.X.SX32 R3, R7, R174, 0x2, P6 ;  /* 0x000000ae07037211 */ /* 0x000fe400030f16ff */
[----:B-----5:R-:W-:Y:S01]  /*3edc0*/  ISETP.LT.AND P1, PT, R12, UR7, !P2 ;  /* 0x000000070c007c0c */ /* 0x020fe2000d721270 */
[----:B------:R-:W3:Y:S01]  /*3edd0*/  LDCU UR7, c[0x0][0x39c] ;  /* 0x00007380ff0777ac */ /* 0x000ee20008000800 */
[----:B------:R-:W5:Y:S11]  /*3ede0*/  LDL.LU R12, [R1+0xbd0] ;  /* 0x000bd000010c7983 */ /* 0x000f760000300800 */
[----:B------:R-:W-:Y:S01]  /*3edf0*/  @P1 STG.E desc[UR22][R2.64], R48 ;  /* 0x0000003002001986 */ /* 0x000fe2000c101916 */
[----:B------:R-:W-:Y:S01]  /*3ee00*/  ISETP.LT.AND P5, PT, R11, UR4, !P2 ;  /* 0x000000040b007c0c */ /* 0x000fe2000d7a1270 */
[----:B------:R-:W4:Y:S01]  /*3ee10*/  LDCU UR4, c[0x0][0x39c] ;  /* 0x00007380ff0477ac */ /* 0x000f220008000800 */
[----:B------:R-:W-:Y:S01]  /*3ee20*/  ISETP.LT.AND P0, PT, R10, UR6, !P2 ;  /* 0x000000060a007c0c */ /* 0x000fe2000d701270 */
[----:B------:R-:W1:Y:S01]  /*3ee30*/  LDCU UR6, c[0x0][0x39c] ;  /* 0x00007380ff0677ac */ /* 0x000e620008000800 */
[----:B------:R-:W5:Y:S01]  /*3ee40*/  LDL.LU R10, [R1+0xbc4] ;  /* 0x000bc400010a7983 */ /* 0x000f620000300800 */
[----:B------:R-:W-:-:S02]  /*3ee50*/  IADD3 R11, PT, PT, R9, UR5, RZ ;  /* 0x00000005090b7c10 */ /* 0x000fc4000fffe0ff */
[----:B---3--:R-:W-:Y:S01]  /*3ee60*/  ISETP.LT.AND P4, PT, R6, UR7, !P2 ;  /* 0x0000000706007c0c */ /* 0x008fe2000d781270 */
[----:B------:R-:W3:Y:S01]  /*3ee70*/  LDCU UR7, c[0x0][0x39c] ;  /* 0x00007380ff0777ac */ /* 0x000ee20008000800 */
[C---:B------:R-:W-:Y:S02]  /*3ee80*/  LEA R6, P6, R9.reuse, R0, 0x2 ;  /* 0x0000000009067211 */ /* 0x040fe400078c10ff */
[----:B----4-:R-:W-:Y:S01]  /*3ee90*/  ISETP.LT.AND P1, PT, R8, UR4, !P2 ;  /* 0x0000000408007c0c */ /* 0x010fe2000d721270 */
[----:B------:R-:W4:Y:S01]  /*3eea0*/  LDCU UR4, c[0x0][0x39c] ;  /* 0x00007380ff0477ac */ /* 0x000f220008000800 */
[----:B------:R-:W-:Y:S02]  /*3eeb0*/  LEA.HI.X.SX32 R7, R9, R174, 0x2, P6 ;  /* 0x000000ae09077211 */ /* 0x000fe400030f16ff */
[----:B------:R-:W-:-:S04]  /*3eec0*/  LEA R8, P6, R11, R0, 0x2 ;  /* 0x000000000b087211 */ /* 0x000fc800078c10ff */
[----:B------:R-:W-:Y:S01]  /*3eed0*/  LEA.HI.X.SX32 R9, R11, R174, 0x2, P6 ;  /* 0x000000ae0b097211 */ /* 0x000fe200030f16ff */
[----:B------:R4:W-:Y:S01]  /*3eee0*/  @P5 STG.E desc[UR22][R6.64], R49 ;  /* 0x0000003106005986 */ /* 0x0009e2000c101916 */
[----:B-1----:R-:W-:Y:S01]  /*3eef0*/  ISETP.LT.AND P5, PT, R15, UR6, !P2 ;  /* 0x000000060f007c0c */ /* 0x002fe2000d7a1270 */
[----:B--2---:R-:W-:Y:S01]  /*3ef00*/  VIADD R5, R11, UR5 ;  /* 0x000000050b057c36 */ /* 0x004fe20008000000 */
[----:B------:R-:W5:Y:S01]  /*3ef10*/  LDCU UR6, c[0x0][0x39c] ;  /* 0x00007380ff0677ac */ /* 0x000f620008000800 */
[----:B------:R1:W-:Y:S01]  /*3ef20*/  @P0 STG.E desc[UR22][R8.64], R50 ;  /* 0x0000003208000986 */ /* 0x0003e2000c101916 */
[----:B---3--:R-:W-:-:S03]  /*3ef30*/  ISETP.LT.AND P0, PT, R14, UR7, !P2 ;  /* 0x000000070e007c0c */ /* 0x008fc6000d701270 */
[----:B------:R-:W2:Y:S01]  /*3ef40*/  LDL.LU R15, [R1+0xbb8] ;  /* 0x000bb800010f7983 */ /* 0x000ea20000300800 */
[C---:B------:R-:W-:Y:S01]  /*3ef50*/  LEA R4, P6, R5.reuse, R0, 0x2 ;  /* 0x0000000005047211 */ /* 0x040fe200078c10ff */
[C---:B------:R-:W-:Y:S01]  /*3ef60*/  VIADD R11, R5.reuse, UR5 ;  /* 0x00000005050b7c36 */ /* 0x040fe20008000000 */
[----:B------:R-:W3:Y:S01]  /*3ef70*/  LDCU UR7, c[0x0][0x39c] ;  /* 0x00007380ff0777ac */ /* 0x000ee20008000800 */
[----:B------:R-:W2:Y:S01]  /*3ef80*/  LDL.LU R14, [R1+0xb5c] ;  /* 0x000b5c00010e7983 */ /* 0x000ea20000300800 */
[----:B------:R-:W-:-:S05]  /*3ef90*/  LEA.HI.X.SX32 R5, R5, R174, 0x2, P6 ;  /* 0x000000ae05057211 */ /* 0x000fca00030f16ff */
[----:B------:R3:W-:Y:S01]  /*3efa0*/  @P4 STG.E desc[UR22][R4.64], R51 ;  /* 0x0000003304004986 */ /* 0x0007e2000c101916 */
[----:B----4-:R-:W-:Y:S01]  /*3efb0*/  ISETP.LT.AND P4, PT, R13, UR4, !P2 ;  /* 0x000000040d007c0c */ /* 0x010fe2000d781270 */
[C---:B------:R-:W-:Y:S01]  /*3efc0*/  VIADD R7, R11.reuse, UR5 ;  /* 0x000000050b077c36 */ /* 0x040fe20008000000 */
[C---:B------:R-:W-:Y:S01]  /*3efd0*/  LEA R2, P6, R11.reuse, R0, 0x2 ;  /* 0x000000000b027211 */ /* 0x040fe200078c10ff */
[----:B------:R-:W4:Y:S01]  /*3efe0*/  LDL.LU R13, [R1+0xb58] ;  /* 0x000b5800010d7983 */ /* 0x000f220000300800 */
[----:B------:R-:W2:Y:S02]  /*3eff0*/  LDCU UR4, c[0x0][0x39c] ;  /* 0x00007380ff0477ac */ /* 0x000ea40008000800 */
[----:B------:R-:W-:Y:S02]  /*3f000*/  LEA.HI.X.SX32 R3, R11, R174, 0x2, P6 ;  /* 0x000000ae0b037211 */ /* 0x000fe400030f16ff */
[C---:B------:R-:W-:Y:S02]  /*3f010*/  LEA R6, P6, R7.reuse, R0, 0x2 ;  /* 0x0000000007067211 */ /* 0x040fe400078c10ff */
[----:B-1----:R-:W-:-:S02]  /*3f020*/  IADD3 R9, PT, PT, R7, UR5, RZ ;  /* 0x0000000507097c10 */ /* 0x002fc4000fffe0ff */
[----:B------:R-:W-:Y:S01]  /*3f030*/  LEA.HI.X.SX32 R7, R7, R174, 0x2, P6 ;  /* 0x000000ae07077211 */ /* 0x000fe200030f16ff */
[----:B------:R1:W-:Y:S01]  /*3f040*/  @P1 STG.E desc[UR22][R2.64], R52 ;  /* 0x0000003402001986 */ /* 0x0003e2000c101916 */
[----:B------:R-:W-:-:S03]  /*3f050*/  LEA R8, P6, R9, R0, 0x2 ;  /* 0x0000000009087211 */ /* 0x000fc600078c10ff */
[----:B------:R1:W-:Y:S01]  /*3f060*/  @P5 STG.E desc[UR22][R6.64], R53 ;  /* 0x0000003506005986 */ /* 0x0003e2000c101916 */
[C---:B------:R-:W-:Y:S01]  /*3f070*/  VIADD R11, R9.reuse, UR5 ;  /* 0x00000005090b7c36 */ /* 0x040fe20008000000 */
[----:B------:R-:W-:-:S04]  /*3f080*/  LEA.HI.X.SX32 R9, R9, R174, 0x2, P6 ;  /* 0x000000ae09097211 */ /* 0x000fc800030f16ff */
[----:B---3--:R-:W-:-:S04]  /*3f090*/  LEA R4, P6, R11, R0, 0x2 ;  /* 0x000000000b047211 */ /* 0x008fc800078c10ff */
[----:B------:R-:W-:Y:S01]  /*3f0a0*/  LEA.HI.X.SX32 R5, R11, R174, 0x2, P6 ;  /* 0x000000ae0b057211 */ /* 0x000fe200030f16ff */
[----:B------:R3:W-:Y:S04]  /*3f0b0*/  @P0 STG.E desc[UR22][R8.64], R54 ;  /* 0x0000003608000986 */ /* 0x0007e8000c101916 */
[----:B------:R1:W-:Y:S01]  /*3f0c0*/  @P4 STG.E desc[UR22][R4.64], R55 ;  /* 0x0000003704004986 */ /* 0x0003e2000c101916 */
[----:B-----5:R-:W-:Y:S01]  /*3f0d0*/  ISETP.LT.AND P1, PT, R12, UR6, !P2 ;  /* 0x000000060c007c0c */ /* 0x020fe2000d721270 */
[----:B------:R-:W5:Y:S02]  /*3f0e0*/  LDCU UR6, c[0x0][0x39c] ;  /* 0x00007380ff0677ac */ /* 0x000f640008000800 */
[----:B------:R-:W3:Y:S01]  /*3f0f0*/  LDL.LU R12, [R1+0xb54] ;  /* 0x000b5400010c7983 */ /* 0x000ee20000300800 */
[----:B------:R-:W-:Y:S01]  /*3f100*/  ISETP.LT.AND P5, PT, R10, UR7, !P2 ;  /* 0x000000070a007c0c */ /* 0x000fe2000d7a1270 */
[----:B------:R-:W4:Y:S02]  /*3f110*/  LDCU UR7, c[0x0][0x39c] ;  /* 0x00007380ff0777ac */ /* 0x000f240008000800 */
[----:B------:R-:W3:Y:S01]  /*3f120*/  LDL.LU R10, [R1+0xb50] ;  /* 0x000b5000010a7983 */ /* 0x000ee20000300800 */
[----:B--2---:R-:W-:Y:S01]  /*3f130*/  ISETP.LT.AND P0, PT, R15, UR4, !P2 ;  /* 0x000000040f007c0c */ /* 0x004fe2000d701270 */
[----:B-1----:R-:W-:-:S02]  /*3f140*/  VIADD R3, R11, UR5 ;  /* 0x000000050b037c36 */ /* 0x002fc40008000000 */
[----:B------:R-:W2:Y:S01]  /*3f150*/  LDL.LU R15, [R1+0xb4c] ;  /* 0x000b4c00010f7983 */ /* 0x000ea20000300800 */
[----:B------:R-:W1:Y:S01]  /*3f160*/  LDCU UR4, c[0x0][0x39c] ;  /* 0x00007380ff0477ac */ /* 0x000e620008000800 */
[----:B-----5:R-:W-:Y:S02]  /*3f170*/  ISETP.LT.AND P4, PT, R14, UR6, !P2 ;  /* 0x000000060e007c0c */ /* 0x020fe4000d781270 */
[----:B------:R-:W5:Y:S01]  /*3f180*/  LDL.LU R14, [R1+0xb48] ;  /* 0x000b4800010e7983 */ /* 0x000f620000300800 */
[C---:B------:R-:W-:Y:S01]  /*3f190*/  LEA R2, P6, R3.reuse, R0, 0x2 ;  /* 0x0000000003027211 */ /* 0x040fe200078c10ff */
[C---:B------:R-:W-:Y:S01]  /*3f1a0*/  VIADD R7, R3.reuse, UR5 ;  /* 0x0000000503077c36 */ /* 0x040fe20008000000 */
[----:B------:R-:W1:Y:S02]  /*3f1b0*/  LDCU UR6, c[0x0][0x39c] ;  /* 0x00007380ff0677ac */ /* 0x000e640008000800 */
[----:B------:R-:W-:-:S05]  /*3f1c0*/  LEA.HI.X.SX32 R3, R3, R174, 0x2, P6 ;  /* 0x000000ae03037211 */ /* 0x000fca00030f16ff */
[----:B------:R1:W-:Y:S01]  /*3f1d0*/  @P1 STG.E desc[UR22][R2.64], R56 ;  /* 0x0000003802001986 */ /* 0x0003e2000c101916 */
[----:B----4-:R-:W-:Y:S01]  /*3f1e0*/  ISETP.LT.AND P1, PT, R13, UR7, !P2 ;  /* 0x000000070d007c0c */ /* 0x010fe2000d721270 */
[----:B------:R-:W2:Y:S02]  /*3f1f0*/  LDCU UR7, c[0x0][0x39c] ;  /* 0x00007380ff0777ac */ /* 0x000ea40008000800 */
[----:B------:R-:W4:Y:S01]  /*3f200*/  LDL.LU R13, [R1+0xb44] ;  /* 0x000b4400010d7983 */ /* 0x000f220000300800 */
[C---:B------:R-:W-:Y:S02]  /*3f210*/  LEA R6, P6, R7.reuse, R0, 0x2 ;  /* 0x0000000007067211 */ /* 0x040fe400078c10ff */
[C---:B------:R-:W-:Y:S02]  /*3f220*/  IADD3 R11, PT, PT, R7.reuse, UR5, RZ ;  /* 0x00000005070b7c10 */ /* 0x040fe4000fffe0ff */
[----:B------:R-:W-:Y:S02]  /*3f230*/  LEA.HI.X.SX32 R7, R7, R174, 0x2, P6 ;  /* 0x000000ae07077211 */ /* 0x000fe400030f16ff */
[C---:B---3--:R-:W-:Y:S01]  /*3f240*/  LEA R8, P6, R11.reuse, R0, 0x2 ;  /* 0x000000000b087211 */ /* 0x048fe200078c10ff */
[----:B------:R-:W-:-:S03]  /*3f250*/  VIADD R5, R11, UR5 ;  /* 0x000000050b057c36 */ /* 0x000fc60008000000 */
[----:B------:R-:W-:Y:S01]  /*3f260*/  LEA.HI.X.SX32 R9, R11, R174, 0x2, P6 ;  /* 0x000000ae0b097211 */ /* 0x000fe200030f16ff */
[----:B------:R3:W-:Y:S01]  /*3f270*/  @P5 STG.E desc[UR22][R6.64], R57 ;  /* 0x0000003906005986 */ /* 0x0007e2000c101916 */
[----:B------:R-:W-:-:S03]  /*3f280*/  LEA R4, P6, R5, R0, 0x2 ;  /* 0x0000000005047211 */ /* 0x000fc600078c10ff */
[----:B------:R2:W-:Y:S01]  /*3f290*/  @P0 STG.E desc[UR22][R8.64], R58 ;  /* 0x0000003a08000986 */ /* 0x0005e2000c101916 */
[C---:B-1----:R-:W-:Y:S01]  /*3f2a0*/  VIADD R3, R5.reuse, UR5 ;  /* 0x0000000505037c36 */ /* 0x042fe20008000000 */
[----:B------:R-:W-:-:S04]  /*3f2b0*/  LEA.HI.X.SX32 R5, R5, R174, 0x2, P6 ;  /* 0x000000ae05057211 */ /* 0x000fc800030f16ff */
[C---:B------:R-:W-:Y:S01]  /*3f2c0*/  LEA R2, P6, R3.reuse, R0, 0x2 ;  /* 0x0000000003027211 */ /* 0x040fe200078c10ff */
[----:B------:R-:W-:-:S03]  /*3f2d0*/  VIADD R11, R3, UR5 ;  /* 0x00000005030b7c36 */ /* 0x000fc60008000000 */
[----:B------:R-:W-:Y:S01]  /*3f2e0*/  LEA.HI.X.SX32 R3, R3, R174, 0x2, P6 ;  /* 0x000000ae03037211 */ /* 0x000fe200030f16ff */
[----:B------:R1:W-:Y:S04]  /*3f2f0*/  @P4 STG.E desc[UR22][R4.64], R59 ;  /* 0x0000003b04004986 */ /* 0x0003e8000c101916 */
[----:B------:R1:W-:Y:S01]  /*3f300*/  @P1 STG.E desc[UR22][R2.64], R60 ;  /* 0x0000003c02001986 */ /* 0x0003e2000c101916 */
[----:B------:R-:W-:Y:S01]  /*3f310*/  ISETP.LT.AND P5, PT, R12, UR4, !P2 ;  /* 0x000000040c007c0c */ /* 0x000fe2000d7a1270 */
[----:B------:R-:W5:Y:S02]  /*3f320*/  LDCU UR4, c[0x0][0x39c] ;  /* 0x00007380ff0477ac */ /* 0x000f640008000800 */
[----:B------:R-:W4:Y:S01]  /*3f330*/  LDL.LU R12, [R1+0xb40] ;  /* 0x000b4000010c7983 */ /* 0x000f220000300800 */
[----:B------:R-:W-:Y:S01]  /*3f340*/  ISETP.LT.AND P0, PT, R10, UR6, !P2 ;  /* 0x000000060a007c0c */ /* 0x000fe2000d701270 */
[----:B------:R-:W4:Y:S02]  /*3f350*/  LDCU UR6, c[0x0][0x39c] ;  /* 0x00007380ff0677ac */ /* 0x000f240008000800 */
[----:B------:R-:W4:Y:S01]  /*3f360*/  LDL.LU R10, [R1+0xb3c] ;  /* 0x000b3c00010a7983 */ /* 0x000f220000300800 */
[----:B--2---:R-:W-:Y:S01]  /*3f370*/  ISETP.LT.AND P4, PT, R15, UR7, !P2 ;  /* 0x000000070f007c0c */ /* 0x004fe2000d781270 */
[----:B------:R-:W2:Y:S02]  /*3f380*/  LDCU UR7, c[0x0][0x39c] ;  /* 0x00007380ff0777ac */ /* 0x000ea40008000800 */
[----:B------:R-:W4:Y:S01]  /*3f390*/  LDL.LU R15, [R1+0xb38] ;  /* 0x000b3800010f7983 */ /* 0x000f220000300800 */
[----:B-----5:R-:W-:Y:S01]  /*3f3a0*/  ISETP.LT.AND P1, PT, R14, UR4, !P2 ;  /* 0x000000040e007c0c */ /* 0x020fe2000d721270 */
[----:B------:R-:W5:Y:S02]  /*3f3b0*/  LDCU UR4, c[0x0][0x39c] ;  /* 0x00007380ff0477ac */ /* 0x000f640008000800 */
[----:B------:R-:W4:Y:S01]  /*3f3c0*/  LDL.LU R14, [R1+0xb34] ;  /* 0x000b3400010e7983 */ /* 0x000f220000300800 */
[----:B---3--:R-:W-:-:S04]  /*3f3d0*/  LEA R6, P6, R11, R0, 0x2 ;  /* 0x000000000b067211 */ /* 0x008fc800078c10ff */
[C---:B------:R-:W-:Y:S02]  /*3f3e0*/  LEA.HI.X.SX32 R7, R11.reuse, R174, 0x2, P6 ;  /* 0x000000ae0b077211 */ /* 0x040fe400030f16ff */
[----:B------:R-:W-:-:S03]  /*3f3f0*/  IADD3 R9, PT, PT, R11, UR5, RZ ;  /* 0x000000050b097c10 */ /* 0x000fc6000fffe0ff */
[----:B------:R3:W-:Y:S01]  /*3f400*/  @P5 STG.E desc[UR22][R6.64], R61 ;  /* 0x0000003d06005986 */ /* 0x0007e2000c101916 */
[----:B----4-:R-:W-:Y:S01]  /*3f410*/  ISETP.LT.AND P5, PT, R13, UR6, !P2 ;  /* 0x000000060d007c0c */ /* 0x010fe2000d7a1270 */
[C---:B-1----:R-:W-:Y:S02]  /*3f420*/  VIADD R5, R9.reuse, UR5 ;  /* 0x0000000509057c36 */ /* 0x042fe40008000000 */
[----:B------:R-:W4:Y:S01]  /*3f430*/  LDL.LU R13, [R1+0xb30] ;  /* 0x000b3000010d7983 */ /* 0x000f220000300800 */
[C---:B------:R-:W-:Y:S01]  /*3f440*/  LEA R8, P6, R9.reuse, R0, 0x2 ;  /* 0x0000000009087211 */ /* 0x040fe200078c10ff */
[----:B------:R-:W1:Y:S03]  /*3f450*/  LDCU UR6, c[0x0][0x39c] ;  /* 0x00007380ff0677ac */ /* 0x000e660008000800 */
[----:B------:R-:W-:Y:S02]  /*3f460*/  LEA.HI.X.SX32 R9, R9, R174, 0x2, P6 ;  /* 0x000000ae09097211 */ /* 0x000fe400030f16ff */
[C---:B------:R-:W-:Y:S01]  /*3f470*/  LEA R4, P6, R5.reuse, R0, 0x2 ;  /* 0x0000000005047211 */ /* 0x040fe200078c10ff */
[----:B------:R-:W-:-:S03]  /*3f480*/  VIADD R11, R5, UR5 ;  /* 0x00000005050b7c36 */ /* 0x000fc60008000000 */
[----:B------:R-:W-:Y:S01]  /*3f490*/  LEA.HI.X.SX32 R5, R5, R174, 0x2, P6 ;  /* 0x000000ae05057211 */ /* 0x000fe200030f16ff */
[----:B------:R1:W-:Y:S01]  /*3f4a0*/  @P0 STG.E desc[UR22][R8.64], R62 ;  /* 0x0000003e08000986 */ /* 0x0003e2000c101916 */
[----:B------:R-:W-:-:S03]  /*3f4b0*/  LEA R2, P6, R11, R0, 0x2 ;  /* 0x000000000b027211 */ /* 0x000fc600078c10ff */
[----:B------:R-:W-:Y:S01]  /*3f4c0*/  @P4 STG.E desc[UR22][R4.64], R63 ;  /* 0x0000003f04004986 */ /* 0x000fe2000c101916 */
[C---:B---3--:R-:W-:Y:S01]  /*3f4d0*/  VIADD R7, R11.reuse, UR5 ;  /* 0x000000050b077c36 */ /* 0x048fe20008000000 */
[----:B------:R-:W-:-:S04]  /*3f4e0*/  LEA.HI.X.SX32 R3, R11, R174, 0x2, P6 ;  /* 0x000000ae0b037211 */ /* 0x000fc800030f16ff */
[C---:B------:R-:W-:Y:S02]  /*3f4f0*/  LEA R6, P6, R7.reuse, R0, 0x2 ;  /* 0x0000000007067211 */ /* 0x040fe400078c10ff */
[C---:B-1----:R-:W-:Y:S02]  /*3f500*/  IADD3 R9, PT, PT, R7.reuse, UR5, RZ ;  /* 0x0000000507097c10 */ /* 0x042fe4000fffe0ff */
[----:B------:R-:W-:Y:S01]  /*3f510*/  LEA.HI.X.SX32 R7, R7, R174, 0x2, P6 ;  /* 0x000000ae07077211 */ /* 0x000fe200030f16ff */
[----:B------:R1:W-:Y:S04]  /*3f520*/  @P1 STG.E desc[UR22][R2.64], R64 ;  /* 0x0000004002001986 */ /* 0x0003e8000c101916 */
[----:B------:R3:W-:Y:S01]  /*3f530*/  @P5 STG.E desc[UR22][R6.64], R65 ;  /* 0x0000004106005986 */ /* 0x0007e2000c101916 */
[----:B--2---:R-:W-:Y:S01]  /*3f540*/  ISETP.LT.AND P0, PT, R12, UR7, !P2 ;  /* 0x000000070c007c0c */ /* 0x004fe2000d701270 */
[----:B------:R-:W2:Y:S02]  /*3f550*/  LDCU UR7, c[0x0][0x39c] ;  /* 0x00007380ff0777ac */ /* 0x000ea40008000800 */
[----:B------:R-:W3:Y:S01]  /*3f560*/  LDL.LU R12, [R1+0xb2c] ;  /* 0x000b2c00010c7983 */ /* 0x000ee20000300800 */
[----:B-----5:R-:W-:Y:S01]  /*3f570*/  ISETP.LT.AND P4, PT, R10, UR4, !P2 ;  /* 0x000000040a007c0c */ /* 0x020fe2000d781270 */
[----:B------:R-:W4:Y:S02]  /*3f580*/  LDCU UR4, c[0x0][0x39c] ;  /* 0x00007380ff0477ac */ /* 0x000f240008000800 */
[----:B------:R-:W5:Y:S01]  /*3f590*/  LDL.LU R10, [R1+0xb28] ;  /* 0x000b2800010a7983 */ /* 0x000f620000300800 */
[----:B------:R-:W-:Y:S01]  /*3f5a0*/  ISETP.LT.AND P1, PT, R15, UR6, !P2 ;  /* 0x000000060f007c0c */ /* 0x000fe2000d721270 */
[----:B------:R-:W-:-:S02]  /*3f5b0*/  VIADD R11, R9, UR5 ;  /* 0x00000005090b7c36 */ /* 0x000fc40008000000 */
[----:B------:R-:W5:Y:S01]  /*3f5c0*/  LDL.LU R15, [R1+0xb24] ;  /* 0x000b2400010f7983 */ /* 0x000f620000300800 */
[C---:B------:R-:W-:Y:S01]  /*3f5d0*/  LEA R8, P6, R9.reuse, R0, 0x2 ;  /* 0x0000000009087211 */ /* 0x040fe200078c10ff */
[----:B------:R-:W3:Y:S01]  /*3f5e0*/  LDCU UR6, c[0x0][0x39c] ;  /* 0x00007380ff0677ac */ /* 0x000ee20008000800 */
[----:B--2---:R-:W-:Y:S02]  /*3f5f0*/  ISETP.LT.AND P5, PT, R14, UR7, !P2 ;  /* 0x000000070e007c0c */ /* 0x004fe4000d7a1270 */
[----:B------:R-:W2:Y:S01]  /*3f600*/  LDL.LU R14, [R1+0xb20] ;  /* 0x000b2000010e7983 */ /* 0x000ea20000300800 */
[----:B------:R-:W-:Y:S01]  /*3f610*/  LEA.HI.X.SX32 R9, R9, R174, 0x2, P6 ;  /* 0x000000ae09097211 */ /* 0x000fe200030f16ff */
[----:B------:R-:W5:Y:S04]  /*3f620*/  LDCU UR7, c[0x0][0x39c] ;  /* 0x00007380ff0777ac */ /* 0x000f680008000800 */
[----:B------:R3:W-:Y:S01]  /*3f630*/  @P0 STG.E desc[UR22][R8.64], R66 ;  /* 0x0000004208000986 */ /* 0x0007e2000c101916 */
[----:B----4-:R-:W-:Y:S01]  /*3f640*/  ISETP.LT.AND P0, PT, R13, UR4, !P2 ;  /* 0x000000040d007c0c */ /* 0x010fe2000d701270 */
[----:B-1----:R-:W-:-:S02]  /*3f650*/  VIADD R3, R11, UR5 ;  /* 0x000000050b037c36 */ /* 0x002fc40008000000 */
[----:B------:R-:W4:Y:S01]  /*3f660*/  LDL.LU R13, [R1+0xb1c] ;  /* 0x000b1c00010d7983 */ /* 0x000f220000300800 */
[C---:B------:R-:W-:Y:S01]  /*3f670*/  LEA R4, P6, R11.reuse, R0, 0x2 ;  /* 0x000000000b047211 */ /* 0x040fe200078c10ff */
[----:B------:R-:W1:Y:S03]  /*3f680*/  LDCU UR4, c[0x0][0x39c] ;  /* 0x00007380ff0477ac */ /* 0x000e660008000800 */
[----:B------:R-:W-:Y:S02]  /*3f690*/  LEA.HI.X.SX32 R5, R11, R174, 0x2, P6 ;  /* 0x000000ae0b057211 */ /* 0x000fe400030f16ff */
[C---:B------:R-:W-:Y:S01]  /*3f6a0*/  LEA R2, P6, R3.reuse, R0, 0x2 ;  /* 0x0000000003027211 */ /* 0x040fe200078c10ff */
[----:B---3--:R-:W-:-:S03]  /*3f6b0*/  VIADD R7, R3, UR5 ;  /* 0x0000000503077c36 */ /* 0x008fc60008000000 */
[----:B------:R-:W-:Y:S01]  /*3f6c0*/  LEA.HI.X.SX32 R3, R3, R174, 0x2, P6 ;  /* 0x000000ae03037211 */ /* 0x000fe200030f16ff */
[----:B------:R3:W-:Y:S01]  /*3f6d0*/  @P4 STG.E desc[UR22][R4.64], R67 ;  /* 0x0000004304004986 */ /* 0x0007e2000c101916 */
[----:B------:R-:W-:-:S03]  /*3f6e0*/  LEA R6, P6, R7, R0, 0x2 ;  /* 0x0000000007067211 */ /* 0x000fc600078c10ff */
[----:B------:R1:W-:Y:S01]  /*3f6f0*/  @P1 STG.E desc[UR22][R2.64], R68 ;  /* 0x0000004402001986 */ /* 0x0003e2000c101916 */
[C---:B------:R-:W-:Y:S02]  /*3f700*/  IADD3 R11, PT, PT, R7.reuse, UR5, RZ ;  /* 0x00000005070b7c10 */ /* 0x040fe4000fffe0ff */
[----:B------:R-:W-:Y:S02]  /*3f710*/  LEA.HI.X.SX32 R7, R7, R174, 0x2, P6 ;  /* 0x000000ae07077211 */ /* 0x000fe400030f16ff */
[----:B------:R-:W-:-:S04]  /*3f720*/  LEA R8, P6, R11, R0, 0x2 ;  /* 0x000000000b087211 */ /* 0x000fc800078c10ff */
[----:B------:R-:W-:Y:S01]  /*3f730*/  LEA.HI.X.SX32 R9, R11, R174, 0x2, P6 ;  /* 0x000000ae0b097211 */ /* 0x000fe200030f16ff */
[----:B------:R1:W-:Y:S04]  /*3f740*/  @P5 STG.E desc[UR22][R6.64], R69 ;  /* 0x0000004506005986 */ /* 0x0003e8000c101916 */
[----:B------:R1:W-:Y:S01]  /*3f750*/  @P0 STG.E desc[UR22][R8.64], R70 ;  /* 0x0000004608000986 */ /* 0x0003e2000c101916 */
[----:B------:R-:W-:Y:S01]  /*3f760*/  ISETP.LT.AND P4, PT, R12, UR6, !P2 ;  /* 0x000000060c007c0c */ /* 0x000fe2000d781270 */
[----:B------:R-:W2:Y:S02]  /*3f770*/  LDCU UR6, c[0x0][0x39c] ;  /* 0x00007380ff0677ac */ /* 0x000ea40008000800 */
[----:B------:R-:W4:Y:S01]  /*3f780*/  LDL.LU R12, [R1+0xb18] ;  /* 0x000b1800010c7983 */ /* 0x000f220000300800 */
[----:B-----5:R-:W-:Y:S01]  /*3f790*/  ISETP.LT.AND P1, PT, R10, UR7, !P2 ;  /* 0x000000070a007c0c */ /* 0x020fe2000d721270 */
[----:B------:R-:W4:Y:S02]  /*3f7a0*/  LDCU UR7, c[0x0][0x39c] ;  /* 0x00007380ff0777ac */ /* 0x000f240008000800 */
[----:B------:R-:W5:Y:S01]  /*3f7b0*/  LDL.LU R10, [R1+0xb14] ;  /* 0x000b1400010a7983 */ /* 0x000f620000300800 */
[----:B-1----:R-:W-:Y:S01]  /*3f7c0*/  ISETP.LT.AND P5, PT, R15, UR4, !P2 ;  /* 0x000000040f007c0c */ /* 0x002fe2000d7a1270 */
[----:B---3--:R-:W-:-:S02]  /*3f7d0*/  VIADD R5, R11, UR5 ;  /* 0x000000050b057c36 */ /* 0x008fc40008000000 */
[----:B------:R-:W3:Y:S01]  /*3f7e0*/  LDL.LU R15, [R1+0xb10] ;  /* 0x000b1000010f7983 */ /* 0x000ee20000300800 */
[----:B------:R-:W1:Y:S01]  /*3f7f0*/  LDCU UR4, c[0x0][0x39c] ;  /* 0x00007380ff0477ac */ /* 0x000e620008000800 */
[----:B--2---:R-:W-:Y:S02]  /*3f800*/  ISETP.LT.AND P0, PT, R14, UR6, !P2 ;  /* 0x000000060e007c0c */ /* 0x004fe4000d701270 */
[----:B------:R-:W2:Y:S01]  /*3f810*/  LDL.LU R14, [R1+0xb0c] ;  /* 0x000b0c00010e7983 */ /* 0x000ea20000300800 */
[C---:B------:R-:W-:Y:S01]  /*3f820*/  LEA R4, P6, R5.reuse, R0, 0x2 ;  /* 0x0000000005047211 */ /* 0x040fe200078c10ff */
[C---:B------:R-:W-:Y:S01]  /*3f830*/  VIADD R3, R5.reuse, UR5 ;  /* 0x0000000505037c36 */ /* 0x040fe20008000000 */
[----:B------:R-:W5:Y:S02]  /*3f840*/  LDCU UR6, c[0x0][0x39c] ;  /* 0x00007380ff0677ac */ /* 0x000f640008000800 */
[----:B------:R-:W-:-:S05]  /*3f850*/  LEA.HI.X.SX32 R5, R5, R174, 0x2, P6 ;  /* 0x000000ae05057211 */ /* 0x000fca00030f16ff */
[----:B------:R1:W-:Y:S01]  /*3f860*/  @P4 STG.E desc[UR22][R4.64], R71 ;  /* 0x0000004704004986 */ /* 0x0003e2000c101916 */
[----:B----4-:R-:W-:Y:S01]  /*3f870*/  ISETP.LT.AND P4, PT, R13, UR7, !P2 ;  /* 0x000000070d007c0c */ /* 0x010fe2000d781270 */
[C---:B------:R-:W-:Y:S01]  /*3f880*/  VIADD R11, R3.reuse, UR5 ;  /* 0x00000005030b7c36 */ /* 0x040fe20008000000 */
[C---:B------:R-:W-:Y:S01]  /*3f890*/  LEA R2, P6, R3.reuse, R0, 0x2 ;  /* 0x0000000003027211 */ /* 0x040fe200078c10ff */
[----:B------:R-:W4:Y:S01]  /*3f8a0*/  LDL.LU R13, [R1+0xb08] ;  /* 0x000b0800010d7983 */ /* 0x000f220000300800 */
[----:B------:R-:W3:Y:S02]  /*3f8b0*/  LDCU UR7, c[0x0][0x39c] ;  /* 0x00007380ff0777ac */ /* 0x000ee40008000800 */
[----:B------:R-:W-:Y:S02]  /*3f8c0*/  LEA.HI.X.SX32 R3, R3, R174, 0x2, P6 ;  /* 0x000000ae03037211 */ /* 0x000fe400030f16ff */
[----:B------:R-:W-:-:S04]  /*3f8d0*/  LEA R6, P6, R11, R0, 0x2 ;  /* 0x000000000b067211 */ /* 0x000fc800078c10ff */
[C---:B------:R-:W-:Y:S01]  /*3f8e0*/  LEA.HI.X.SX32 R7, R11.reuse, R174, 0x2, P6 ;  /* 0x000000ae0b077211 */ /* 0x040fe200030f16ff */
[----:B------:R-:W-:Y:S01]  /*3f8f0*/  @P1 STG.E desc[UR22][R2.64], R72 ;  /* 0x0000004802001986 */ /* 0x000fe2000c101916 */
[----:B------:R-:W-:-:S03]  /*3f900*/  IADD3 R9, PT, PT, R11, UR5, RZ ;  /* 0x000000050b097c10 */ /* 0x000fc6000fffe0ff */
[----:B------:R2:W-:Y:S01]  /*3f910*/  @P5 STG.E desc[UR22][R6.64], R73 ;  /* 0x0000004906005986 */ /* 0x0005e2000c101916 */
[C---:B------:R-:W-:Y:S01]  /*3f920*/  LEA R8, P6, R9.reuse, R0, 0x2 ;  /* 0x0000000009087211 */ /* 0x040fe200078c10ff */
[----:B-1----:R-:W-:-:S03]  /*3f930*/  VIADD R5, R9, UR5 ;  /* 0x0000000509057c36 */ /* 0x002fc60008000000 */
[----:B------:R-:W-:Y:S02]  /*3f940*/  LEA.HI.X.SX32 R9, R9, R174, 0x2, P6 ;  /* 0x000000ae09097211 */ /* 0x000fe400030f16ff */
[C---:B------:R-:W-:Y:S01]  /*3f950*/  LEA R4, P6, R5.reuse, R0, 0x2 ;  /* 0x0000000005047211 */ /* 0x040fe200078c10ff */
[----:B------:R-:W-:-:S03]  /*3f960*/  VIADD R11, R5, UR5 ;  /* 0x00000005050b7c36 */ /* 0x000fc60008000000 */
        /* <DEDUP_REMOVED lines=9> */
[----:B---3--:R-:W-:Y:S01]  /*3fa00*/  ISETP.LT.AND P0, PT, R15, UR7, !P2 ;  /* 0x000000070f007c0c */ /* 0x008fe2000d701270 */
[----:B------:R-:W3:Y:S02]  /*3fa10*/  LDCU UR7, c[0x0][0x39c] ;  /* 0x00007380ff0777ac */ /* 0x000ee40008000800 */
[----:B------:R-:W5:Y:S01]  /*3fa20*/  LDL.LU R15, [R1+0xafc] ;  /* 0x000afc00010f7983 */ /* 0x000f620000300800 */
[----:B--2---:R-:W-:Y:S01]  /*3fa30*/  ISETP.LT.AND P4, PT, R14, UR4, !P2 ;  /* 0x000000040e007c0c */ /* 0x004fe2000d781270 */
[----:B------:R-:W-:-:S02]  /*3fa40*/  VIADD R7, R11, UR5 ;  /* 0x000000050b077c36 */ /* 0x000fc40008000000 */
[----:B------:R-:W2:Y:S01]  /*3fa50*/  LDL.LU R14, [R1+0xaf8] ;  /* 0x000af800010e7983 */ /* 0x000ea20000300800 */
[C---:B------:R-:W-:Y:S01]  /*3fa60*/  LEA R2, P6, R11.reuse, R0, 0x2 ;  /* 0x000000000b027211 */ /* 0x040fe200078c10ff */
[----:B------:R-:W5:Y:S03]  /*3fa70*/  LDCU UR4, c[0x0][0x39c] ;  /* 0x00007380ff0477ac */ /* 0x000f660008000800 */
[----:B------:R-:W-:-:S05]  /*3fa80*/  LEA.HI.X.SX32 R3, R11, R174, 0x2, P6 ;  /* 0x000000ae0b037211 */ /* 0x000fca00030f16ff */
[----:B------:R3:W-:Y:S01]  /*3fa90*/  @P1 STG.E desc[UR22][R2.64], R76 ;  /* 0x0000004c02001986 */ /* 0x0007e2000c101916 */
[----:B----4-:R-:W-:Y:S01]  /*3faa0*/  ISETP.LT.AND P1, PT, R13, UR6, !P2 ;  /* 0x000000060d007c0c */ /* 0x010fe2000d721270 */
[----:B------:R-:W4:Y:S02]  /*3fab0*/  LDCU UR6, c[0x0][0x39c] ;  /* 0x00007380ff0677ac */ /* 0x000f240008000800 */
[----:B------:R-:W2:Y:S01]  /*3fac0*/  LDL.LU R13, [R1+0xaf4] ;  /* 0x000af400010d7983 */ /* 0x000ea20000300800 */
[C---:B------:R-:W-:Y:S02]  /*3fad0*/  LEA R6, P6, R7.reuse, R0, 0x2 ;  /* 0x0000000007067211 */ /* 0x040fe400078c10ff */
[C---:B-1----:R-:W-:Y:S02]  /*3fae0*/  IADD3 R9, PT, PT, R7.reuse, UR5, RZ ;  /* 0x0000000507097c10 */ /* 0x042fe4000fffe0ff */
        /* <DEDUP_REMOVED lines=9> */
[C---:B------:R-:W-:Y:S01]  /*3fb80*/  LEA R2, P6, R3.reuse, R0, 0x2 ;  /* 0x0000000003027211 */ /* 0x040fe200078c10ff */
[----:B-1----:R-:W-:-:S03]  /*3fb90*/  VIADD R7, R3, UR5 ;  /* 0x0000000503077c36 */ /* 0x002fc60008000000 */
[----:B------:R-:W-:Y:S01]  /*3fba0*/  LEA.HI.X.SX32 R3, R3, R174, 0x2, P6 ;  /* 0x000000ae03037211 */ /* 0x000fe200030f16ff */
[----:B------:R1:W-:Y:S04]  /*3fbb0*/  @P4 STG.E desc[UR22][R4.64], R79 ;  /* 0x0000004f04004986 */ /* 0x0003e8000c101916 */
[----:B------:R3:W-:Y:S01]  /*3fbc0*/  @P1 STG.E desc[UR22][R2.64], R80 ;  /* 0x0000005002001986 */ /* 0x0007e2000c101916 */
[----:B------:R-:W-:Y:S01]  /*3fbd0*/  ISETP.LT.AND P5, PT, R12, UR7, !P2 ;  /* 0x000000070c007c0c */ /* 0x000fe2000d7a1270 */
[----:B------:R-:W2:Y:S02]  /*3fbe0*/  LDCU UR7, c[0x0][0x39c] ;  /* 0x00007380ff0777ac */ /* 0x000ea40008000800 */
[----:B------:R-:W3:Y:S01]  /*3fbf0*/  LDL.LU R12, [R1+0xaf0] ;  /* 0x000af000010c7983 */ /* 0x000ee20000300800 */
[----:B-----5:R-:W-:Y:S01]  /*3fc00*/  ISETP.LT.AND P0, PT, R10, UR4, !P2 ;  /* 0x000000040a007c0c */ /* 0x020fe2000d701270 */
[----:B------:R-:W5:Y:S02]  /*3fc10*/  LDCU UR4, c[0x0][0x39c] ;  /* 0x00007380ff0477ac */ /* 0x000f640008000800 */
[----:B------:R-:W3:Y:S01]  /*3fc20*/  LDL.LU R10, [R1+0xaec] ;  /* 0x000aec00010a7983 */ /* 0x000ee20000300800 */
[----:B----4-:R-:W-:Y:S01]  /*3fc30*/  ISETP.LT.AND P4, PT, R15, UR6, !P2 ;  /* 0x000000060f007c0c */ /* 0x010fe2000d781270 */
[----:B------:R-:W4:Y:S02]  /*3fc40*/  LDCU UR6, c[0x0][0x39c] ;  /* 0x00007380ff0677ac */ /* 0x000f240008000800 */
[----:B------:R-:W3:Y:S01]  /*3fc50*/  LDL.LU R15, [R1+0xae8] ;  /* 0x000ae800010f7983 */ /* 0x000ee20000300800 */
[----:B--2---:R-:W-:Y:S01]  /*3fc60*/  ISETP.LT.AND P1, PT, R14, UR7, !P2 ;  /* 0x000000070e007c0c */ /* 0x004fe2000d721270 */
[----:B------:R-:W2:Y:S02]  /*3fc70*/  LDCU UR7, c[0x0][0x39c] ;  /* 0x00007380ff0777ac */ /* 0x000ea40008000800 */
[----:B------:R-:W3:Y:S01]  /*3fc80*/  LDL.LU R14, [R1+0xae4] ;  /* 0x000ae400010e7983 */ /* 0x000ee20000300800 */
[----:B------:R-:W-:-:S02]  /*3fc90*/  LEA R6, P6, R7, R0, 0x2 ;  /* 0x0000000007067211 */ /* 0x000fc400078c10ff */
[C---:B------:R-:W-:Y:S02]  /*3fca0*/  IADD3 R11, PT, PT, R7.reuse, UR5, RZ ;  /* 0x00000005070b7c10 */ /* 0x040fe4000fffe0ff */
[----:B------:R-:W-:-:S05]  /*3fcb0*/  LEA.HI.X.SX32 R7, R7, R174, 0x2, P6 ;  /* 0x000000ae07077211 */ /* 0x000fca00030f16ff */
[----:B------:R2:W-:Y:S01]  /*3fcc0*/  @P5 STG.E desc[UR22][R6.64], R81 ;  /* 0x0000005106005986 */ /* 0x0005e2000c101916 */
[----:B-----5:R-:W-:Y:S01]  /*3fcd0*/  ISETP.LT.AND P5, PT, R13, UR4, !P2 ;  /* 0x000000040d007c0c */ /* 0x020fe2000d7a1270 */
[C---:B-1----:R-:W-:Y:S02]  /*3fce0*/  VIADD R5, R11.reuse, UR5 ;  /* 0x000000050b057c36 */ /* 0x042fe40008000000 */
[----:B------:R-:W5:Y:S01]  /*3fcf0*/  LDL.LU R13, [R1+0xae0] ;  /* 0x000ae000010d7983 */ /* 0x000f620000300800 */
        /* <DEDUP_REMOVED lines=9> */
[C---:B------:R-:W-:Y:S01]  /*3fd90*/  VIADD R11, R3.reuse, UR5 ;  /* 0x00000005030b7c36 */ /* 0x040fe20008000000 */
[----:B------:R-:W-:-:S04]  /*3fda0*/  LEA.HI.X.SX32 R3, R3, R174, 0x2, P6 ;  /* 0x000000ae03037211 */ /* 0x000fc800030f16ff */
[----:B--2---:R-:W-:-:S04]  /*3fdb0*/  LEA R6, P6, R11, R0, 0x2 ;  /* 0x000000000b067211 */ /* 0x004fc800078c10ff */
[----:B------:R-:W-:Y:S01]  /*3fdc0*/  LEA.HI.X.SX32 R7, R11, R174, 0x2, P6 ;  /* 0x000000ae0b077211 */ /* 0x000fe200030f16ff */
[----:B------:R2:W-:Y:S04]  /*3fdd0*/  @P1 STG.E desc[UR22][R2.64], R84 ;  /* 0x0000005402001986 */ /* 0x0005e8000c101916 */
[----:B------:R1:W-:Y:S01]  /*3fde0*/  @P5 STG.E desc[UR22][R6.64], R85 ;  /* 0x0000005506005986 */ /* 0x0003e2000c101916 */
[----:B----4-:R-:W-:Y:S01]  /*3fdf0*/  ISETP.LT.AND P0, PT, R12, UR6, !P2 ;  /* 0x000000060c007c0c */ /* 0x010fe2000d701270 */
[----:B------:R-:W4:Y:S02]  /*3fe00*/  LDCU UR6, c[0x0][0x39c] ;  /* 0x00007380ff0677ac */ /* 0x000f240008000800 */
[----:B------:R-:W2:Y:S01]  /*3fe10*/  LDL.LU R12, [R1+0xadc] ;  /* 0x000adc00010c7983 */ /* 0x000ea20000300800 */
[----:B------:R-:W-:Y:S01]  /*3fe20*/  ISETP.LT.AND P4, PT, R10, UR7, !P2 ;  /* 0x000000070a007c0c */ /* 0x000fe2000d781270 */
[----:B------:R-:W5:Y:S02]  /*3fe30*/  LDCU UR7, c[0x0][0x39c] ;  /* 0x00007380ff0777ac */ /* 0x000f640008000800 */
[----:B------:R-:W2:Y:S01]  /*3fe40*/  LDL.LU R10, [R1+0xad8] ;  /* 0x000ad800010a7983 */ /* 0x000ea20000300800 */
[----:B-1----:R-:W-:Y:S01]  /*3fe50*/  ISETP.LT.AND P1, PT, R15, UR4, !P2 ;  /* 0x000000040f007c0c */ /* 0x002fe2000d721270 */
[----:B------:R-:W1:Y:S02]  /*3fe60*/  LDCU UR4, c[0x0][0x39c] ;  /* 0x00007380ff0477ac */ /* 0x000e640008000800 */
[----:B------:R-:W2:Y:S01]  /*3fe70*/  LDL.LU R15, [R1+0xab8] ;  /* 0x000ab800010f7983 */ /* 0x000ea20000300800 */
[----:B----4-:R-:W-:Y:S01]  /*3fe80*/  ISETP.LT.AND P5, PT, R14, UR6, !P2 ;  /* 0x000000060e007c0c */ /* 0x010fe2000d7a1270 */
[----:B------:R-:W4:Y:S02]  /*3fe90*/  LDCU UR6, c[0x0][0x39c] ;  /* 0x00007380ff0677ac */ /* 0x000f240008000800 */
[----:B------:R-:W2:Y:S01]  /*3fea0*/  LDL.LU R14, [R1+0xab4] ;  /* 0x000ab400010e7983 */ /* 0x000ea20000300800 */
[----:B---3--:R-:W-:-:S04]  /*3feb0*/  IADD3 R9, PT, PT, R11, UR5, RZ ;  /* 0x000000050b097c10 */ /* 0x008fc8000fffe0ff */
[C---:B------:R-:W-:Y:S01]  /*3fec0*/  LEA R8, P6, R9.reuse, R0, 0x2 ;  /* 0x0000000009087211 */ /* 0x040fe200078c10ff */
[----:B------:R-:W-:-:S03]  /*3fed0*/  VIADD R5, R9, UR5 ;  /* 0x0000000509057c36 */ /* 0x000fc60008000000 */
[----:B------:R-:W-:-:S05]  /*3fee0*/  LEA.HI.X.SX32 R9, R9, R174, 0x2, P6 ;  /* 0x000000ae09097211 */ /* 0x000fca00030f16ff */
[----:B------:R3:W-:Y:S01]  /*3fef0*/  @P0 STG.E desc[UR22][R8.64], R86 ;  /* 0x0000005608000986 */ /* 0x0007e2000c101916 */
[----:B-----5:R-:W-:Y:S01]  /*3ff00*/  ISETP.LT.AND P0, PT, R13, UR7, !P2 ;  /* 0x000000070d007c0c */ /* 0x020fe2000d701270 */
[C---:B------:R-:W-:Y:S01]  /*3ff10*/  VIADD R11, R5.reuse, UR5 ;  /* 0x00000005050b7c36 */ /* 0x040fe20008000000 */
[C---:B------:R-:W-:Y:S01]  /*3ff20*/  LEA R4, P6, R5.reuse, R0, 0x2 ;  /* 0x0000000005047211 */ /* 0x040fe200078c10ff */
[----:B------:R-:W5:Y:S01]  /*3ff30*/  LDL.LU R13, [R1+0xab0] ;  /* 0x000ab000010d7983 */ /* 0x000f620000300800 */
[----:B------:R-:W1:Y:S02]  /*3ff40*/  LDCU UR7, c[0x0][0x39c] ;  /* 0x00007380ff0777ac */ /* 0x000e640008000800 */
[----:B------:R-:W-:Y:S02]  /*3ff50*/  LEA.HI.X.SX32 R5, R5, R174, 0x2, P6 ;  /* 0x000000ae05057211 */ /* 0x000fe400030f16ff */
[C---:B--2---:R-:W-:Y:S01]  /*3ff60*/  LEA R2, P6, R11.reuse, R0, 0x2 ;  /* 0x000000000b027211 */ /* 0x044fe200078c10ff */
[----:B------:R-:W-:-:S03]  /*3ff70*/  VIADD R7, R11, UR5 ;  /* 0x000000050b077c36 */ /* 0x000fc60008000000 */
[----:B------:R-:W-:Y:S01]  /*3ff80*/  LEA.HI.X.SX32 R3, R11, R174, 0x2, P6 ;  /* 0x000000ae0b037211 */ /* 0x000fe200030f16ff */
[----:B------:R-:W-:Y:S01]  /*3ff90*/  @P4 STG.E desc[UR22][R4.64], R87 ;  /* 0x0000005704004986 */ /* 0x000fe2000c101916 */
[----:B------:R-:W-:-:S03]  /*3ffa0*/  LEA R6, P6, R7, R0, 0x2 ;  /* 0x0000000007067211 */ /* 0x000fc600078c10ff */
[----:B------:R2:W-:Y:S01]  /*3ffb0*/  @P1 STG.E desc[UR22][R2.64], R88 ;  /* 0x0000005802001986 */ /* 0x0005e2000c101916 */
[C---:B---3--:R-:W-:Y:S02]  /*3ffc0*/  IADD3 R9, PT, PT, R7.reuse, UR5, RZ ;  /* 0x0000000507097c10 */ /* 0x048fe4000fffe0ff */
[----:B------:R-:W-:Y:S02]  /*3ffd0*/  LEA.HI.X.SX32 R7, R7, R174, 0x2, P6 ;  /* 0x000000ae07077211 */ /* 0x000fe400030f16ff */
[C---:B------:R-:W-:Y:S01]  /*3ffe0*/  LEA R8, P6, R9.reuse, R0, 0x2 ;  /* 0x0000000009087211 */ /* 0x040fe200078c10ff */
[----:B------:R-:W-:-:S03]  /*3fff0*/  VIADD R11, R9, UR5 ;  /* 0x00000005090b7c36 */ /* 0x000fc60008000000 */
[----:B------:R-:W-:Y:S01]  /*40000*/  LEA.HI.X.SX32 R9, R9, R174, 0x2, P6 ;  /* 0x000000ae09097211 */ /* 0x000fe200030f16ff */
[----:B------:R3:W-:Y:S04]  /*40010*/  @P5 STG.E desc[UR22][R6.64], R89 ;  /* 0x0000005906005986 */ /* 0x0007e8000c101916 */
[----:B------:R1:W-:Y:S02]  /*40020*/  @P0 STG.E desc[UR22][R8.64], R90 ;  /* 0x0000005a08000986 */ /* 0x0003e4000c101916 */
[----:B-1----:R-:W-:Y:S01]  /*40030*/  ISETP.LT.AND P4, PT, R12, UR4, !P2 ;  /* 0x000000040c007c0c */ /* 0x002fe2000d781270 */
[----:B------:R-:W1:Y:S01]  /*40040*/  LDCU UR4, c[0x0][0x39c] ;  /* 0x00007380ff0477ac */ /* 0x000e620008000800 */
[----:B------:R-:W3:Y:S01]  /*40050*/  LDL.LU R12, [R1+0xaac] ;  /* 0x000aac00010c7983 */ /* 0x000ee20000300800 */
[----:B----4-:R-:W-:Y:S01]  /*40060*/  ISETP.LT.AND P1, PT, R10, UR6, !P2 ;  /* 0x000000060a007c0c */ /* 0x010fe2000d721270 */
[----:B------:R-:W5:Y:S02]  /*40070*/  LDCU UR6, c[0x0][0x39c] ;  /* 0x00007380ff0677ac */ /* 0x000f640008000800 */
[----:B------:R-:W4:Y:S01]  /*40080*/  LDL.LU R10, [R1+0xaa8] ;  /* 0x000aa800010a7983 */ /* 0x000f220000300800 */
[----:B------:R-:W-:Y:S01]  /*40090*/  ISETP.LT.AND P5, PT, R15, UR7, !P2 ;  /* 0x000000070f007c0c */ /* 0x000fe2000d7a1270 */
[----:B------:R-:W3:Y:S02]  /*400a0*/  LDCU UR7, c[0x0][0x39c] ;  /* 0x00007380ff0777ac */ /* 0x000ee40008000800 */
[----:B------:R-:W4:Y:S01]  /*400b0*/  LDL.LU R15, [R1+0xaa4] ;  /* 0x000aa400010f7983 */ /* 0x000f220000300800 */
[----:B-1----:R-:W-:Y:S01]  /*400c0*/  ISETP.LT.AND P0, PT, R14, UR4, !P2 ;  /* 0x000000040e007c0c */ /* 0x002fe2000d701270 */
[----:B--2---:R-:W-:-:S02]  /*400d0*/  VIADD R3, R11, UR5 ;  /* 0x000000050b037c36 */ /* 0x004fc40008000000 */
[----:B------:R-:W2:Y:S01]  /*400e0*/  LDL.LU R14, [R1+0xaa0] ;  /* 0x000aa000010e7983 */ /* 0x000ea20000300800 */
[C---:B------:R-:W-:Y:S01]  /*400f0*/  LEA R4, P6, R11.reuse, R0, 0x2 ;  /* 0x000000000b047211 */ /* 0x040fe200078c10ff */
[----:B------:R-:W4:Y:S03]  /*40100*/  LDCU UR4, c[0x0][0x39c] ;  /* 0x00007380ff0477ac */ /* 0x000f260008000800 */
[----:B------:R-:W-:-:S05]  /*40110*/  LEA.HI.X.SX32 R5, R11, R174, 0x2, P6 ;  /* 0x000000ae0b057211 */ /* 0x000fca00030f16ff */
[----:B------:R1:W-:Y:S01]  /*40120*/  @P4 STG.E desc[UR22][R4.64], R91 ;  /* 0x0000005b04004986 */ /* 0x0003e2000c101916 */
[----:B------:R-:W-:Y:S02]  /*40130*/  LEA R2, P6, R3, R0, 0x2 ;  /* 0x0000000003027211 */ /* 0x000fe400078c10ff */
[----:B-----5:R-:W-:Y:S01]  /*40140*/  ISETP.LT.AND P4, PT, R13, UR6, !P2 ;  /* 0x000000060d007c0c */ /* 0x020fe2000d781270 */
[C---:B---3--:R-:W-:Y:S01]  /*40150*/  VIADD R7, R3.reuse, UR5 ;  /* 0x0000000503077c36 */ /* 0x048fe20008000000 */
[----:B------:R-:W3:Y:S01]  /*40160*/  LDL.LU R13, [R1+0xa9c] ;  /* 0x000a9c00010d7983 */ /* 0x000ee20000300800 */
[----:B------:R-:W-:Y:S01]  /*40170*/  LEA.HI.X.SX32 R3, R3, R174, 0x2, P6 ;  /* 0x000000ae03037211 */ /* 0x000fe200030f16ff */
[----:B------:R-:W5:Y:S02]  /*40180*/  LDCU UR6, c[0x0][0x39c] ;  /* 0x00007380ff0677ac */ /* 0x000f640008000800 */
[C---:B------:R-:W-:Y:S02]  /*40190*/  LEA R6, P6, R7.reuse, R0, 0x2 ;  /* 0x0000000007067211 */ /* 0x040fe400078c10ff */
[----:B------:R-:W-:-:S02]  /*401a0*/  IADD3 R11, PT, PT, R7, UR5, RZ ;  /* 0x00000005070b7c10 */ /* 0x000fc4000fffe0ff */
[----:B------:R-:W-:Y:S01]  /*401b0*/  LEA.HI.X.SX32 R7, R7, R174, 0x2, P6 ;  /* 0x000000ae07077211 */ /* 0x000fe200030f16ff */
[----:B------:R5:W-:Y:S01]  /*401c0*/  @P1 STG.E desc[UR22][R2.64], R92 ;  /* 0x0000005c02001986 */ /* 0x000be2000c101916 */
[----:B------:R-:W-:-:S03]  /*401d0*/  LEA R8, P6, R11, R0, 0x2 ;  /* 0x000000000b087211 */ /* 0x000fc600078c10ff */
[----:B------:R2:W-:Y:S01]  /*401e0*/  @P5 STG.E desc[UR22][R6.64], R93 ;  /* 0x0000005d06005986 */ /* 0x0005e2000c101916 */
[C---:B-1----:R-:W-:Y:S01]  /*401f0*/  VIADD R5, R11.reuse, UR5 ;  /* 0x000000050b057c36 */ /* 0x042fe20008000000 */
[----:B------:R-:W-:-:S04]  /*40200*/  LEA.HI.X.SX32 R9, R11, R174, 0x2, P6 ;  /* 0x000000ae0b097211 */ /* 0x000fc800030f16ff */
[C---:B------:R-:W-:Y:S01]  /*40210*/  LEA R4, P6, R5.reuse, R0, 0x2 ;  /* 0x0000000005047211 */ /* 0x040fe200078c10ff */
[----:B-----5:R-:W-:-:S03]  /*40220*/  VIADD R3, R5, UR5 ;  /* 0x0000000505037c36 */ /* 0x020fc60008000000 */
[----:B------:R-:W-:Y:S01]  /*40230*/  LEA.HI.X.SX32 R5, R5, R174, 0x2, P6 ;  /* 0x000000ae05057211 */ /* 0x000fe200030f16ff */
[----:B------:R1:W-:Y:S04]  /*40240*/  @P0 STG.E desc[UR22][R8.64], R94 ;  /* 0x0000005e08000986 */ /* 0x0003e8000c101916 */
[----:B------:R5:W-:Y:S01]  /*40250*/  @P4 STG.E desc[UR22][R4.64], R95 ;  /* 0x0000005f04004986 */ /* 0x000be2000c101916 */
[----:B------:R-:W-:Y:S01]  /*40260*/  ISETP.LT.AND P1, PT, R12, UR7, !P2 ;  /* 0x000000070c007c0c */ /* 0x000fe2000d721270 */
[----:B------:R-:W2:Y:S02]  /*40270*/  LDCU UR7, c[0x0][0x39c] ;  /* 0x00007380ff0777ac */ /* 0x000ea40008000800 */
[----:B------:R-:W5:Y:S01]  /*40280*/  LDL.LU R12, [R1+0xa98] ;  /* 0x000a9800010c7983 */ /* 0x000f620000300800 */
[----:B----4-:R-:W-:Y:S01]  /*40290*/  ISETP.LT.AND P5, PT, R10, UR4, !P2 ;  /* 0x000000040a007c0c */ /* 0x010fe2000d7a1270 */
[----:B------:R-:W3:Y:S02]  /*402a0*/  LDCU UR4, c[0x0][0x39c] ;  /* 0x00007380ff0477ac */ /* 0x000ee40008000800 */
[----:B------:R-:W4:Y:S01]  /*402b0*/  LDL.LU R10, [R1+0xa94] ;  /* 0x000a9400010a7983 */ /* 0x000f220000300800 */
[----:B------:R-:W-:Y:S01]  /*402c0*/  ISETP.LT.AND P0, PT, R15, UR6, !P2 ;  /* 0x000000060f007c0c */ /* 0x000fe2000d701270 */
[----:B------:R-:W-:-:S02]  /*402d0*/  VIADD R11, R3, UR5 ;  /* 0x00000005030b7c36 */ /* 0x000fc40008000000 */
[----:B------:R-:W4:Y:S01]  /*402e0*/  LDL.LU R15, [R1+0xa90] ;  /* 0x000a9000010f7983 */ /* 0x000f220000300800 */
[C---:B------:R-:W-:Y:S01]  /*402f0*/  LEA R2, P6, R3.reuse, R0, 0x2 ;  /* 0x0000000003027211 */ /* 0x040fe200078c10ff */
[----:B------:R-:W5:Y:S01]  /*40300*/  LDCU UR6, c[0x0][0x39c] ;  /* 0x00007380ff0677ac */ /* 0x000f620008000800 */
[----:B--2---:R-:W-:Y:S02]  /*40310*/  ISETP.LT.AND P4, PT, R14, UR7, !P2 ;  /* 0x000000070e007c0c */ /* 0x004fe4000d781270 */
[----:B------:R-:W2:Y:S01]  /*40320*/  LDL.LU R14, [R1+0xa8c] ;  /* 0x000a8c00010e7983 */ /* 0x000ea20000300800 */
[----:B------:R-:W-:Y:S01]  /*40330*/  LEA.HI.X.SX32 R3, R3, R174, 0x2, P6 ;  /* 0x000000ae03037211 */ /* 0x000fe200030f16ff */
[----:B------:R-:W4:Y:S04]  /*40340*/  LDCU UR7, c[0x0][0x39c] ;  /* 0x00007380ff0777ac */ /* 0x000f280008000800 */
[----:B------:R5:W-:Y:S01]  /*40350*/  @P1 STG.E desc[UR22][R2.64], R96 ;  /* 0x0000006002001986 */ /* 0x000be2000c101916 */
[----:B------:R-:W-:-:S02]  /*40360*/  LEA R6, P6, R11, R0, 0x2 ;  /* 0x000000000b067211 */ /* 0x000fc400078c10ff */
[----:B-1----:R-:W-:Y:S02]  /*40370*/  IADD3 R9, PT, PT, R11, UR5, RZ ;  /* 0x000000050b097c10 */ /* 0x002fe4000fffe0ff */
[----:B---3--:R-:W-:Y:S02]  /*40380*/  ISETP.LT.AND P1, PT, R13, UR4, !P2 ;  /* 0x000000040d007c0c */ /* 0x008fe4000d721270 */
[----:B------:R-:W-:Y:S01]  /*40390*/  LEA.HI.X.SX32 R7, R11, R174, 0x2, P6 ;  /* 0x000000ae0b077211 */ /* 0x000fe200030f16ff */
[----:B------:R-:W3:Y:S01]  /*403a0*/  LDL.LU R13, [R1+0xa88] ;  /* 0x000a8800010d7983 */ /* 0x000ee20000300800 */
[C---:B------:R-:W-:Y:S01]  /*403b0*/  LEA R8, P6, R9.reuse, R0, 0x2 ;  /* 0x0000000009087211 */ /* 0x040fe200078c10ff */
[C---:B-----5:R-:W-:Y:S01]  /*403c0*/  VIADD R5, R9.reuse, UR5 ;  /* 0x0000000509057c36 */ /* 0x060fe20008000000 */
[----:B------:R-:W1:Y:S02]  /*403d0*/  LDCU UR4, c[0x0][0x39c] ;  /* 0x00007380ff0477ac */ /* 0x000e640008000800 */
[----:B------:R-:W-:Y:S01]  /*403e0*/  LEA.HI.X.SX32 R9, R9, R174, 0x2, P6 ;  /* 0x000000ae09097211 */ /* 0x000fe200030f16ff */
[----:B------:R5:W-:Y:S01]  /*403f0*/  @P5 STG.E desc[UR22][R6.64], R97 ;  /* 0x0000006106005986 */ /* 0x000be2000c101916 */
[----:B------:R-:W-:-:S03]  /*40400*/  LEA R4, P6, R5, R0, 0x2 ;  /* 0x0000000005047211 */ /* 0x000fc600078c10ff */
[----:B------:R1:W-:Y:S01]  /*40410*/  @P0 STG.E desc[UR22][R8.64], R98 ;  /* 0x0000006208000986 */ /* 0x0003e2000c101916 */
[C---:B------:R-:W-:Y:S01]  /*40420*/  VIADD R11, R5.reuse, UR5 ;  /* 0x00000005050b7c36 */ /* 0x040fe20008000000 */
[----:B------:R-:W-:-:S04]  /*40430*/  LEA.HI.X.SX32 R5, R5, R174, 0x2, P6 ;  /* 0x000000ae05057211 */ /* 0x000fc800030f16ff */
[----:B------:R-:W-:-:S04]  /*40440*/  LEA R2, P6, R11, R0, 0x2 ;  /* 0x000000000b027211 */ /* 0x000fc800078c10ff */
[----:B------:R-:W-:Y:S01]  /*40450*/  LEA.HI.X.SX32 R3, R11, R174, 0x2, P6 ;  /* 0x000000ae0b037211 */ /* 0x000fe200030f16ff */
[----:B------:R1:W-:Y:S04]  /*40460*/  @P4 STG.E desc[UR22][R4.64], R99 ;  /* 0x0000006304004986 */ /* 0x0003e8000c101916 */
[----:B------:R1:W-:Y:S01]  /*40470*/  @P1 STG.E desc[UR22][R2.64], R100 ;  /* 0x0000006402001986 */ /* 0x0003e2000c101916 */
[----:B------:R-:W-:Y:S01]  /*40480*/  ISETP.LT.AND P5, PT, R12, UR6, !P2 ;  /* 0x000000060c007c0c */ /* 0x000fe2000d7a1270 */
[----:B------:R-:W2:Y:S02]  /*40490*/  LDCU UR6, c[0x0][0x39c] ;  /* 0x00007380ff0677ac */ /* 0x000ea40008000800 */
[----:B------:R-:W3:Y:S01]  /*404a0*/  LDL.LU R12, [R1+0xa84] ;  /* 0x000a8400010c7983 */ /* 0x000ee20000300800 */
[----:B----4-:R-:W-:Y:S01]  /*404b0*/  ISETP.LT.AND P0, PT, R10, UR7, !P2 ;  /* 0x000000070a007c0c */ /* 0x010fe2000d701270 */
[----:B------:R-:W3:Y:S02]  /*404c0*/  LDCU UR7, c[0x0][0x39c] ;  /* 0x00007380ff0777ac */ /* 0x000ee40008000800 */
[----:B------:R-:W4:Y:S01]  /*404d0*/  LDL.LU R10, [R1+0xa80] ;  /* 0x000a8000010a7983 */ /* 0x000f220000300800 */
[----:B-1----:R-:W-:Y:S01]  /*404e0*/  ISETP.LT.AND P4, PT, R15, UR4, !P2 ;  /* 0x000000040f007c0c */ /* 0x002fe2000d781270 */
[----:B-----5:R-:W-:-:S02]  /*404f0*/  VIADD R7, R11, UR5 ;  /* 0x000000050b077c36 */ /* 0x020fc40008000000 */
[----:B------:R-:W5:Y:S01]  /*40500*/  LDL.LU R15, [R1+0xa7c] ;  /* 0x000a7c00010f7983 */ /* 0x000f620000300800 */
[----:B------:R-:W1:Y:S01]  /*40510*/  LDCU UR4, c[0x0][0x39c] ;  /* 0x00007380ff0477ac */ /* 0x000e620008000800 */
[----:B--2---:R-:W-:Y:S02]  /*40520*/  ISETP.LT.AND P1, PT, R14, UR6, !P2 ;  /* 0x000000060e007c0c */ /* 0x004fe4000d721270 */
[----:B------:R-:W2:Y:S01]  /*40530*/  LDL.LU R14, [R1+0xa78] ;  /* 0x000a7800010e7983 */ /* 0x000ea20000300800 */
[C---:B------:R-:W-:Y:S01]  /*40540*/  LEA R6, P6, R7.reuse, R0, 0x2 ;  /* 0x0000000007067211 */ /* 0x040fe200078c10ff */
[----:B------:R-:W4:Y:S01]  /*40550*/  LDCU UR6, c[0x0][0x39c] ;  /* 0x00007380ff0677ac */ /* 0x000f220008000800 */
[C---:B------:R-:W-:Y:S02]  /*40560*/  IADD3 R9, PT, PT, R7.reuse, UR5, RZ ;  /* 0x0000000507097c10 */ /* 0x040fe4000fffe0ff */
[----:B------:R-:W-:-:S05]  /*40570*/  LEA.HI.X.SX32 R7, R7, R174, 0x2, P6 ;  /* 0x000000ae07077211 */ /* 0x000fca00030f16ff */
[----:B------:R1:W-:Y:S01]  /*40580*/  @P5 STG.E desc[UR22][R6.64], R101 ;  /* 0x0000006506005986 */ /* 0x0003e2000c101916 */
[C---:B------:R-:W-:Y:S01]  /*40590*/  LEA R8, P6, R9.reuse, R0, 0x2 ;  /* 0x0000000009087211 */ /* 0x040fe200078c10ff */
[----:B------:R-:W-:Y:S01]  /*405a0*/  VIADD R11, R9, UR5 ;  /* 0x00000005090b7c36 */ /* 0x000fe20008000000 */
[----:B---3--:R-:W-:Y:S02]  /*405b0*/  ISETP.LT.AND P5, PT, R13, UR7, !P2 ;  /* 0x000000070d007c0c */ /* 0x008fe4000d7a1270 */
[----:B------:R-:W-:Y:S01]  /*405c0*/  LEA.HI.X.SX32 R9, R9, R174, 0x2, P6 ;  /* 0x000000ae09097211 */ /* 0x000fe200030f16ff */
[----:B------:R-:W3:Y:S01]  /*405d0*/  LDL.LU R13, [R1+0xa74] ;  /* 0x000a7400010d7983 */ /* 0x000ee20000300800 */
[C---:B------:R-:W-:Y:S01]  /*405e0*/  LEA R4, P6, R11.reuse, R0, 0x2 ;  /* 0x000000000b047211 */ /* 0x040fe200078c10ff */
[C---:B------:R-:W-:Y:S01]  /*405f0*/  VIADD R3, R11.reuse, UR5 ;  /* 0x000000050b037c36 */ /* 0x040fe20008000000 */
[----:B------:R-:W5:Y:S02]  /*40600*/  LDCU UR7, c[0x0][0x39c] ;  /* 0x00007380ff0777ac */ /* 0x000f640008000800 */
[----:B------:R-:W-:Y:S01]  /*40610*/  LEA.HI.X.SX32 R5, R11, R174, 0x2, P6 ;  /* 0x000000ae0b057211 */ /* 0x000fe200030f16ff */
[----:B------:R-:W-:Y:S01]  /*40620*/  @P0 STG.E desc[UR22][R8.64], R102 ;  /* 0x0000006608000986 */ /* 0x000fe2000c101916 */
[----:B------:R-:W-:-:S03]  /*40630*/  LEA R2, P6, R3, R0, 0x2 ;  /* 0x0000000003027211 */ /* 0x000fc600078c10ff */
[----:B------:R2:W-:Y:S01]  /*40640*/  @P4 STG.E desc[UR22][R4.64], R103 ;  /* 0x0000006704004986 */ /* 0x0005e2000c101916 */
[C---:B-1----:R-:W-:Y:S01]  /*40650*/  VIADD R7, R3.reuse, UR5 ;  /* 0x0000000503077c36 */ /* 0x042fe20008000000 */
[----:B------:R-:W-:-:S04]  /*40660*/  LEA.HI.X.SX32 R3, R3, R174, 0x2, P6 ;  /* 0x000000ae03037211 */ /* 0x000fc800030f16ff */
[C---:B------:R-:W-:Y:S02]  /*40670*/  LEA R6, P6, R7.reuse, R0, 0x2 ;  /* 0x0000000007067211 */ /* 0x040fe400078c10ff */
[C---:B------:R-:W-:Y:S02]  /*40680*/  IADD3 R11, PT, PT, R7.reuse, UR5, RZ ;  /* 0x00000005070b7c10 */ /* 0x040fe4000fffe0ff */
        /* <DEDUP_REMOVED lines=9> */
[----:B-----5:R-:W-:Y:S01]  /*40720*/  ISETP.LT.AND P1, PT, R15, UR7, !P2 ;  /* 0x000000070f007c0c */ /* 0x020fe2000d721270 */
[----:B------:R-:W5:Y:S02]  /*40730*/  LDCU UR7, c[0x0][0x39c] ;  /* 0x00007380ff0777ac */ /* 0x000f640008000800 */
[----:B------:R-:W4:Y:S01]  /*40740*/  LDL.LU R15, [R1+0xa68] ;  /* 0x000a6800010f7983 */ /* 0x000f220000300800 */
[----:B--2---:R-:W-:Y:S01]  /*40750*/  ISETP.LT.AND P5, PT, R14, UR4, !P2 ;  /* 0x000000040e007c0c */ /* 0x004fe2000d7a1270 */
[----:B------:R-:W-:-:S02]  /*40760*/  VIADD R5, R11, UR5 ;  /* 0x000000050b057c36 */ /* 0x000fc40008000000 */
[----:B------:R-:W2:Y:S01]  /*40770*/  LDL.LU R14, [R1+0xa64] ;  /* 0x000a6400010e7983 */ /* 0x000ea20000300800 */
[C---:B------:R-:W-:Y:S01]  /*40780*/  LEA R8, P6, R11.reuse, R0, 0x2 ;  /* 0x000000000b087211 */ /* 0x040fe200078c10ff */
[----:B------:R-:W4:Y:S03]  /*40790*/  LDCU UR4, c[0x0][0x39c] ;  /* 0x00007380ff0477ac */ /* 0x000f260008000800 */
[----:B------:R-:W-:-:S05]  /*407a0*/  LEA.HI.X.SX32 R9, R11, R174, 0x2, P6 ;  /* 0x000000ae0b097211 */ /* 0x000fca00030f16ff */
[----:B------:R3:W-:Y:S01]  /*407b0*/  @P0 STG.E desc[UR22][R8.64], R106 ;  /* 0x0000006a08000986 */ /* 0x0007e2000c101916 */
[C---:B------:R-:W-:Y:S01]  /*407c0*/  LEA R4, P6, R5.reuse, R0, 0x2 ;  /* 0x0000000005047211 */ /* 0x040fe200078c10ff */
[----:B-1----:R-:W-:Y:S01]  /*407d0*/  VIADD R3, R5, UR5 ;  /* 0x0000000505037c36 */ /* 0x002fe20008000000 */
[----:B---3--:R-:W-:Y:S02]  /*407e0*/  ISETP.LT.AND P0, PT, R13, UR6, !P2 ;  /* 0x000000060d007c0c */ /* 0x008fe4000d701270 */
[----:B------:R-:W-:Y:S01]  /*407f0*/  LEA.HI.X.SX32 R5, R5, R174, 0x2, P6 ;  /* 0x000000ae05057211 */ /* 0x000fe200030f16ff */
[----:B------:R-:W3:Y:S01]  /*40800*/  LDL.LU R13, [R1+0xa60] ;  /* 0x000a6000010d7983 */ /* 0x000ee20000300800 */
[C---:B------:R-:W-:Y:S01]  /*40810*/  LEA R2, P6, R3.reuse, R0, 0x2 ;  /* 0x0000000003027211 */ /* 0x040fe200078c10ff */
[C---:B------:R-:W-:Y:S01]  /*40820*/  VIADD R11, R3.reuse, UR5 ;  /* 0x00000005030b7c36 */ /* 0x040fe20008000000 */
[----:B------:R-:W1:Y:S02]  /*40830*/  LDCU UR6, c[0x0][0x39c] ;  /* 0x00007380ff0677ac */ /* 0x000e640008000800 */
[----:B------:R-:W-:Y:S01]  /*40840*/  LEA.HI.X.SX32 R3, R3, R174, 0x2, P6 ;  /* 0x000000ae03037211 */ /* 0x000fe200030f16ff */
[----:B------:R5:W-:Y:S01]  /*40850*/  @P4 STG.E desc[UR22][R4.64], R107 ;  /* 0x0000006b04004986 */ /* 0x000be2000c101916 */
[----:B------:R-:W-:-:S03]  /*40860*/  LEA R6, P6, R11, R0, 0x2 ;  /* 0x000000000b067211 */ /* 0x000fc600078c10ff */
[----:B------:R1:W-:Y:S01]  /*40870*/  @P1 STG.E desc[UR22][R2.64], R108 ;  /* 0x0000006c02001986 */ /* 0x0003e2000c101916 */
[C---:B------:R-:W-:Y:S02]  /*40880*/  IADD3 R9, PT, PT, R11.reuse, UR5, RZ ;  /* 0x000000050b097c10 */ /* 0x040fe4000fffe0ff */
[----:B------:R-:W-:Y:S02]  /*40890*/  LEA.HI.X.SX32 R7, R11, R174, 0x2, P6 ;  /* 0x000000ae0b077211 */ /* 0x000fe400030f16ff */
[C---:B------:R-:W-:Y:S01]  /*408a0*/  LEA R8, P6, R9.reuse, R0, 0x2 ;  /* 0x0000000009087211 */ /* 0x040fe200078c10ff */
[----:B-----5:R-:W-:-:S03]  /*408b0*/  VIADD R5, R9, UR5 ;  /* 0x0000000509057c36 */ /* 0x020fc60008000000 */
        /* <DEDUP_REMOVED lines=10> */
[----:B------:R-:W-:-:S02]  /*40960*/  VIADD R11, R5, UR5 ;  /* 0x00000005050b7c36 */ /* 0x000fc40008000000 */
[----:B------:R-:W4:Y:S01]  /*40970*/  LDL.LU R15, [R1+0xa54] ;  /* 0x000a5400010f7983 */ /* 0x000f220000300800 */
[C---:B------:R-:W-:Y:S01]  /*40980*/  LEA R4, P6, R5.reuse, R0, 0x2 ;  /* 0x0000000005047211 */ /* 0x040fe200078c10ff */
[----:B------:R-:W1:Y:S01]  /*40990*/  LDCU UR6, c[0x0][0x39c] ;  /* 0x00007380ff0677ac */ /* 0x000e620008000800 */
[----:B--2---:R-:W-:Y:S02]  /*409a0*/  ISETP.LT.AND P0, PT, R14, UR7, !P2 ;  /* 0x000000070e007c0c */ /* 0x004fe4000d701270 */
[----:B------:R-:W2:Y:S01]  /*409b0*/  LDL.LU R14, [R1+0xa50] ;  /* 0x000a5000010e7983 */ /* 0x000ea20000300800 */
[----:B------:R-:W-:Y:S01]  /*409c0*/  LEA.HI.X.SX32 R5, R5, R174, 0x2, P6 ;  /* 0x000000ae05057211 */ /* 0x000fe200030f16ff */
[----:B------:R-:W4:Y:S04]  /*409d0*/  LDCU UR7, c[0x0][0x39c] ;  /* 0x00007380ff0777ac */ /* 0x000f280008000800 */
[----:B------:R1:W-:Y:S01]  /*409e0*/  @P4 STG.E desc[UR22][R4.64], R111 ;  /* 0x0000006f04004986 */ /* 0x0003e2000c101916 */
[C---:B------:R-:W-:Y:S01]  /*409f0*/  LEA R2, P6, R11.reuse, R0, 0x2 ;  /* 0x000000000b027211 */ /* 0x040fe200078c10ff */
[----:B-----5:R-:W-:Y:S01]  /*40a00*/  VIADD R7, R11, UR5 ;  /* 0x000000050b077c36 */ /* 0x020fe20008000000 */
[----:B---3--:R-:W-:Y:S01]  /*40a10*/  ISETP.LT.AND P4, PT, R13, UR4, !P2 ;  /* 0x000000040d007c0c */ /* 0x008fe2000d781270 */
[----:B------:R-:W3:Y:S01]  /*40a20*/  LDCU UR4, c[0x0][0x39c] ;  /* 0x00007380ff0477ac */ /* 0x000ee20008000800 */
[----:B------:R-:W5:Y:S01]  /*40a30*/  LDL.LU R13, [R1+0xa4c] ;  /* 0x000a4c00010d7983 */ /* 0x000f620000300800 */
[----:B------:R-:W-:-:S02]  /*40a40*/  LEA.HI.X.SX32 R3, R11, R174, 0x2, P6 ;  /* 0x000000ae0b037211 */ /* 0x000fc400030f16ff */
[C---:B------:R-:W-:Y:S02]  /*40a50*/  LEA R6, P6, R7.reuse, R0, 0x2 ;  /* 0x0000000007067211 */ /* 0x040fe400078c10ff */
[C---:B------:R-:W-:Y:S02]  /*40a60*/  IADD3 R9, PT, PT, R7.reuse, UR5, RZ ;  /* 0x0000000507097c10 */ /* 0x040fe4000fffe0ff */
[----:B------:R-:W-:Y:S01]  /*40a70*/  LEA.HI.X.SX32 R7, R7, R174, 0x2, P6 ;  /* 0x000000ae07077211 */ /* 0x000fe200030f16ff */
[----:B------:R3:W-:Y:S01]  /*40a80*/  @P1 STG.E desc[UR22][R2.64], R112 ;  /* 0x0000007002001986 */ /* 0x0007e2000c101916 */
[----:B------:R-:W-:-:S03]  /*40a90*/  LEA R8, P6, R9, R0, 0x2 ;  /* 0x0000000009087211 */ /* 0x000fc600078c10ff */
[----:B------:R2:W-:Y:S01]  /*40aa0*/  @P5 STG.E desc[UR22][R6.64], R113 ;  /* 0x0000007106005986 */ /* 0x0005e2000c101916 */
[C---:B------:R-:W-:Y:S01]  /*40ab0*/  VIADD R11, R9.reuse, UR5 ;  /* 0x00000005090b7c36 */ /* 0x040fe20008000000 */
[----:B------:R-:W-:-:S04]  /*40ac0*/  LEA.HI.X.SX32 R9, R9, R174, 0x2, P6 ;  /* 0x000000ae09097211 */ /* 0x000fc800030f16ff */
[----:B-1----:R-:W-:-:S04]  /*40ad0*/  LEA R4, P6, R11, R0, 0x2 ;  /* 0x000000000b047211 */ /* 0x002fc800078c10ff */
[----:B------:R-:W-:Y:S01]  /*40ae0*/  LEA.HI.X.SX32 R5, R11, R174, 0x2, P6 ;  /* 0x000000ae0b057211 */ /* 0x000fe200030f16ff */
[----:B------:R1:W-:Y:S04]  /*40af0*/  @P0 STG.E desc[UR22][R8.64], R114 ;  /* 0x0000007208000986 */ /* 0x0003e8000c101916 */
[----:B------:R1:W-:Y:S01]  /*40b00*/  @P4 STG.E desc[UR22][R4.64], R115 ;  /* 0x0000007304004986 */ /* 0x0003e2000c101916 */
[----:B------:R-:W-:Y:S01]  /*40b10*/  ISETP.LT.AND P1, PT, R12, UR6, !P2 ;  /* 0x000000060c007c0c */ /* 0x000fe2000d721270 */
[----:B------:R-:W2:Y:S02]  /*40b20*/  LDCU UR6, c[0x0][0x39c] ;  /* 0x00007380ff0677ac */ /* 0x000ea40008000800 */
[----:B------:R-:W5:Y:S01]  /*40b30*/  LDL.LU R12, [R1+0xa48] ;  /* 0x000a4800010c7983 */ /* 0x000f620000300800 */
[----:B----4-:R-:W-:Y:S01]  /*40b40*/  ISETP.LT.AND P5, PT, R10, UR7, !P2 ;  /* 0x000000070a007c0c */ /* 0x010fe2000d7a1270 */
[----:B------:R-:W5:Y:S02]  /*40b50*/  LDCU UR7, c[0x0][0x39c] ;  /* 0x00007380ff0777ac */ /* 0x000f640008000800 */
[----:B------:R-:W4:Y:S01]  /*40b60*/  LDL.LU R10, [R1+0xa44] ;  /* 0x000a4400010a7983 */ /* 0x000f220000300800 */
[----:B---3--:R-:W-:Y:S01]  /*40b70*/  ISETP.LT.AND P0, PT, R15, UR4, !P2 ;  /* 0x000000040f007c0c */ /* 0x008fe2000d701270 */
[----:B------:R-:W-:-:S02]  /*40b80*/  VIADD R3, R11, UR5 ;  /* 0x000000050b037c36 */ /* 0x000fc40008000000 */
[----:B------:R-:W3:Y:S01]  /*40b90*/  LDL.LU R15, [R1+0xa40] ;  /* 0x000a4000010f7983 */ /* 0x000ee20000300800 */
[----:B------:R-:W1:Y:S01]  /*40ba0*/  LDCU UR4, c[0x0][0x39c] ;  /* 0x00007380ff0477ac */ /* 0x000e620008000800 */
[----:B--2---:R-:W-:Y:S02]  /*40bb0*/  ISETP.LT.AND P4, PT, R14, UR6, !P2 ;  /* 0x000000060e007c0c */ /* 0x004fe4000d781270 */
[----:B------:R-:W2:Y:S01]  /*40bc0*/  LDL.LU R14, [R1+0xa3c] ;  /* 0x000a3c00010e7983 */ /* 0x000ea20000300800 */
[C---:B------:R-:W-:Y:S01]  /*40bd0*/  LEA R2, P6, R3.reuse, R0, 0x2 ;  /* 0x0000000003027211 */ /* 0x040fe200078c10ff */
[C---:B------:R-:W-:Y:S01]  /*40be0*/  VIADD R7, R3.reuse, UR5 ;  /* 0x0000000503077c36 */ /* 0x040fe20008000000 */
[----:B------:R-:W4:Y:S02]  /*40bf0*/  LDCU UR6, c[0x0][0x39c] ;  /* 0x00007380ff0677ac */ /* 0x000f240008000800 */
[----:B------:R-:W-:-:S05]  /*40c00*/  LEA.HI.X.SX32 R3, R3, R174, 0x2, P6 ;  /* 0x000000ae03037211 */ /* 0x000fca00030f16ff */
[----:B------:R5:W-:Y:S01]  /*40c10*/  @P1 STG.E desc[UR22][R2.64], R116 ;  /* 0x0000007402001986 */ /* 0x000be2000c101916 */
[C---:B------:R-:W-:Y:S02]  /*40c20*/  LEA R6, P6, R7.reuse, R0, 0x2 ;  /* 0x0000000007067211 */ /* 0x040fe400078c10ff */
[----:B------:R-:W-:Y:S02]  /*40c30*/  IADD3 R11, PT, PT, R7, UR5, RZ ;  /* 0x00000005070b7c10 */ /* 0x000fe4000fffe0ff */
[----:B-----5:R-:W-:Y:S02]  /*40c40*/  ISETP.LT.AND P1, PT, R13, UR7, !P2 ;  /* 0x000000070d007c0c */ /* 0x020fe4000d721270 */
[----:B------:R-:W-:Y:S01]  /*40c50*/  LEA.HI.X.SX32 R7, R7, R174, 0x2, P6 ;  /* 0x000000ae07077211 */ /* 0x000fe200030f16ff */
[----:B------:R-:W5:Y:S01]  /*40c60*/  LDL.LU R13, [R1+0xa38] ;  /* 0x000a3800010d7983 */ /* 0x000f620000300800 */
[C---:B-1----:R-:W-:Y:S01]  /*40c70*/  LEA R8, P6, R11.reuse, R0, 0x2 ;  /* 0x000000000b087211 */ /* 0x042fe200078c10ff */
[C---:B------:R-:W-:Y:S01]  /*40c80*/  VIADD R5, R11.reuse, UR5 ;  /* 0x000000050b057c36 */ /* 0x040fe20008000000 */
[----:B------:R-:W3:Y:S02]  /*40c90*/  LDCU UR7, c[0x0][0x39c] ;  /* 0x00007380ff0777ac */ /* 0x000ee40008000800 */
[----:B------:R-:W-:Y:S01]  /*40ca0*/  LEA.HI.X.SX32 R9, R11, R174, 0x2, P6 ;  /* 0x000000ae0b097211 */ /* 0x000fe200030f16ff */
[----:B------:R1:W-:Y:S01]  /*40cb0*/  @P5 STG.E desc[UR22][R6.64], R117 ;  /* 0x0000007506005986 */ /* 0x0003e2000c101916 */
[----:B------:R-:W-:-:S03]  /*40cc0*/  LEA R4, P6, R5, R0, 0x2 ;  /* 0x0000000005047211 */ /* 0x000fc600078c10ff */
[----:B------:R1:W-:Y:S01]  /*40cd0*/  @P0 STG.E desc[UR22][R8.64], R118 ;  /* 0x0000007608000986 */ /* 0x0003e2000c101916 */
[C---:B------:R-:W-:Y:S01]  /*40ce0*/  VIADD R3, R5.reuse, UR5 ;  /* 0x0000000505037c36 */ /* 0x040fe20008000000 */
[----:B------:R-:W-:-:S04]  /*40cf0*/  LEA.HI.X.SX32 R5, R5, R174, 0x2, P6 ;  /* 0x000000ae05057211 */ /* 0x000fc800030f16ff */
[C---:B------:R-:W-:Y:S01]  /*40d00*/  LEA R2, P6, R3.reuse, R0, 0x2 ;  /* 0x0000000003027211 */ /* 0x040fe200078c10ff */
[----:B------:R-:W-:-:S03]  /*40d10*/  VIADD R11, R3, UR5 ;  /* 0x00000005030b7c36 */ /* 0x000fc60008000000 */
        /* <DEDUP_REMOVED lines=9> */
[----:B--2---:R-:W-:Y:S01]  /*40db0*/  ISETP.LT.AND P1, PT, R14, UR4, !P2 ;  /* 0x000000040e007c0c */ /* 0x004fe2000d721270 */
[----:B------:R-:W4:Y:S02]  /*40dc0*/  LDCU UR4, c[0x0][0x39c] ;  /* 0x00007380ff0477ac */ /* 0x000f240008000800 */
[----:B------:R-:W2:Y:S04]  /*40dd0*/  LDL.LU R14, [R1+0xa2c] ;  /* 0x000a2c00010e7983 */ /* 0x000ea80000300800 */
[----:B------:R-:W2:Y:S04]  /*40de0*/  LDL.LU R18, [R1+0xa28] ;  /* 0x000a280001127983 */ /* 0x000ea80000300800 */
[----:B------:R-:W2:Y:S01]  /*40df0*/  LDL.LU R16, [R1+0xa24] ;  /* 0x000a240001107983 */ /* 0x000ea20000300800 */
[----:B-1----:R-:W-:-:S02]  /*40e00*/  LEA R6, P6, R11, R0, 0x2 ;  /* 0x000000000b067211 */ /* 0x002fc400078c10ff */
[C---:B------:R-:W-:Y:S02]  /*40e10*/  IADD3 R9, PT, PT, R11.reuse, UR5, RZ ;  /* 0x000000050b097c10 */ /* 0x040fe4000fffe0ff */
[----:B------:R-:W-:Y:S02]  /*40e20*/  LEA.HI.X.SX32 R7, R11, R174, 0x2, P6 ;  /* 0x000000ae0b077211 */ /* 0x000fe400030f16ff */
[C---:B------:R-:W-:Y:S01]  /*40e30*/  LEA R8, P6, R9.reuse, R0, 0x2 ;  /* 0x0000000009087211 */ /* 0x040fe200078c10ff */
[----:B------:R-:W-:Y:S01]  /*40e40*/  VIADD R11, R9, UR5 ;  /* 0x00000005090b7c36 */ /* 0x000fe20008000000 */
[----:B---3--:R-:W-:Y:S01]  /*40e50*/  ISETP.LT.AND P4, PT, R15, UR7, !P2 ;  /* 0x000000070f007c0c */ /* 0x008fe2000d781270 */
[----:B------:R1:W-:Y:S01]  /*40e60*/  @P5 STG.E desc[UR22][R6.64], R121 ;  /* 0x0000007906005986 */ /* 0x0003e2000c101916 */
[----:B------:R-:W-:Y:S01]  /*40e70*/  LEA.HI.X.SX32 R9, R9, R174, 0x2, P6 ;  /* 0x000000ae09097211 */ /* 0x000fe200030f16ff */
[----:B------:R-:W3:Y:S01]  /*40e80*/  LDCU UR7, c[0x0][0x39c] ;  /* 0x00007380ff0777ac */ /* 0x000ee20008000800 */
[----:B-----5:R-:W-:Y:S01]  /*40e90*/  ISETP.LT.AND P5, PT, R13, UR6, !P2 ;  /* 0x000000060d007c0c */ /* 0x020fe2000d7a1270 */
[C---:B------:R-:W-:Y:S01]  /*40ea0*/  VIADD R13, R11.reuse, UR5 ;  /* 0x000000050b0d7c36 */ /* 0x040fe20008000000 */
[C---:B------:R-:W-:Y:S01]  /*40eb0*/  LEA R4, P6, R11.reuse, R0, 0x2 ;  /* 0x000000000b047211 */ /* 0x040fe200078c10ff */
[----:B------:R5:W-:Y:S01]  /*40ec0*/  @P0 STG.E desc[UR22][R8.64], R122 ;  /* 0x0000007a08000986 */ /* 0x000be2000c101916 */
[----:B------:R-:W2:Y:S02]  /*40ed0*/  LDCU UR6, c[0x0][0x39c] ;  /* 0x00007380ff0677ac */ /* 0x000ea40008000800 */
[----:B------:R-:W-:Y:S01]  /*40ee0*/  LEA.HI.X.SX32 R5, R11, R174, 0x2, P6 ;  /* 0x000000ae0b057211 */ /* 0x000fe200030f16ff */
[C---:B------:R-:W-:Y:S01]  /*40ef0*/  VIADD R11, R13.reuse, UR5 ;  /* 0x000000050d0b7c36 */ /* 0x040fe20008000000 */
[----:B------:R-:W-:-:S04]  /*40f00*/  LEA R2, P6, R13, R0, 0x2 ;  /* 0x000000000d027211 */ /* 0x000fc800078c10ff */
[----:B------:R-:W-:Y:S02]  /*40f10*/  IADD3 R15, PT, PT, R11, UR5, RZ ;  /* 0x000000050b0f7c10 */ /* 0x000fe4000fffe0ff */
[----:B------:R-:W-:Y:S02]  /*40f20*/  LEA.HI.X.SX32 R3, R13, R174, 0x2, P6 ;  /* 0x000000ae0d037211 */ /* 0x000fe400030f16ff */
[----:B-1----:R-:W-:Y:S01]  /*40f30*/  LEA R6, P6, R11, R0, 0x2 ;  /* 0x000000000b067211 */ /* 0x002fe200078c10ff */
[----:B-----5:R-:W-:Y:S01]  /*40f40*/  VIADD R9, R15, UR5 ;  /* 0x000000050f097c36 */ /* 0x020fe20008000000 */
[----:B------:R1:W-:Y:S02]  /*40f50*/  @P4 STG.E desc[UR22][R4.64], R123 ;  /* 0x0000007b04004986 */ /* 0x0003e4000c101916 */
[----:B------:R-:W-:Y:S01]  /*40f60*/  LEA.HI.X.SX32 R7, R11, R174, 0x2, P6 ;  /* 0x000000ae0b077211 */ /* 0x000fe200030f16ff */
[----:B------:R-:W-:-:S04]  /*40f70*/  VIADD R11, R9, UR5 ;  /* 0x00000005090b7c36 */ /* 0x000fc80008000000 */
[----:B------:R-:W-:Y:S01]  /*40f80*/  VIADD R13, R11, UR5 ;  /* 0x000000050b0d7c36 */ /* 0x000fe20008000000 */
[----:B------:R5:W-:Y:S01]  /*40f90*/  @P1 STG.E desc[UR22][R2.64], R124 ;  /* 0x0000007c02001986 */ /* 0x000be2000c101916 */
[-C--:B------:R-:W-:Y:S02]  /*40fa0*/  LEA R8, P6, R9, R0.reuse, 0x2 ;  /* 0x0000000009087211 */ /* 0x080fe400078c10ff */
[----:B-1----:R-:W-:Y:S02]  /*40fb0*/  LEA R4, P1, R15, R0, 0x2 ;  /* 0x000000000f047211 */ /* 0x002fe400078210ff */
[----:B------:R-:W-:Y:S02]  /*40fc0*/  IADD3 R17, PT, PT, R13, UR5, RZ ;  /* 0x000000050d117c10 */ /* 0x000fe4000fffe0ff */
[-C--:B------:R-:W-:Y:S02]  /*40fd0*/  LEA.HI.X.SX32 R5, R15, R174.reuse, 0x2, P1 ;  /* 0x000000ae0f057211 */ /* 0x080fe400008f16ff */
[----:B------:R-:W-:Y:S01]  /*40fe0*/  LEA.HI.X.SX32 R9, R9, R174, 0x2, P6 ;  /* 0x000000ae09097211 */ /* 0x000fe200030f16ff */
[----:B------:R-:W-:Y:S01]  /*40ff0*/  VIADD R15, R17, UR5 ;  /* 0x00000005110f7c36 */ /* 0x000fe20008000000 */
[----:B------:R1:W-:Y:S01]  /*41000*/  @P5 STG.E desc[UR22][R6.64], R125 ;  /* 0x0000007d06005986 */ /* 0x0003e2000c101916 */
[----:B---3--:R-:W-:Y:S01]  /*41010*/  ISETP.LT.AND P0, PT, R12, UR7, !P2 ;  /* 0x000000070c007c0c */ /* 0x008fe2000d701270 */
[----:B------:R-:W3:Y:S01]  /*41020*/  LDCU UR7, c[0x0][0x39c] ;  /* 0x00007380ff0777ac */ /* 0x000ee20008000800 */
[----:B------:R-:W-:-:S04]  /*41030*/  LEA R12, P1, R13, R0, 0x2 ;  /* 0x000000000d0c7211 */ /* 0x000fc800078210ff */
[----:B------:R-:W-:-:S07]  /*41040*/  LEA.HI.X.SX32 R13, R13, R174, 0x2, P1 ;  /* 0x000000ae0d0d7211 */ /* 0x000fce00008f16ff */
[----:B------:R1:W-:Y:S01]  /*41050*/  @P0 STG.E desc[UR22][R4.64], R126 ;  /* 0x0000007e04000986 */ /* 0x0003e2000c101916 */
[----:B----4-:R-:W-:Y:S01]  /*41060*/  ISETP.LT.AND P4, PT, R10, UR4, !P2 ;  /* 0x000000040a007c0c */ /* 0x010fe2000d781270 */
[----:B------:R-:W4:Y:S01]  /*41070*/  LDCU UR4, c[0x0][0x39c] ;  /* 0x00007380ff0477ac */ /* 0x000f220008000800 */
[----:B------:R-:W-:-:S04]  /*41080*/  LEA R10, P6, R11, R0, 0x2 ;  /* 0x000000000b0a7211 */ /* 0x000fc800078c10ff */
[----:B------:R-:W-:-:S07]  /*41090*/  LEA.HI.X.SX32 R11, R11, R174, 0x2, P6 ;  /* 0x000000ae0b0b7211 */ /* 0x000fce00030f16ff */
[----:B------:R1:W-:Y:S01]  /*410a0*/  @P4 STG.E desc[UR22][R8.64], R127 ;  /* 0x0000007f08004986 */ /* 0x0003e2000c101916 */
[----:B--2---:R-:W-:Y:S02]  /*410b0*/  ISETP.LT.AND P5, PT, R14, UR6, !P2 ;  /* 0x000000060e007c0c */ /* 0x004fe4000d7a1270 */
[C---:B------:R-:W-:Y:S02]  /*410c0*/  LEA R14, P6, R15.reuse, R0, 0x2 ;  /* 0x000000000f0e7211 */ /* 0x040fe400078c10ff */
[----:B---3--:R-:W-:Y:S02]  /*410d0*/  ISETP.LT.AND P1, PT, R18, UR7, !P2 ;  /* 0x0000000712007c0c */ /* 0x008fe4000d721270 */
[----:B----4-:R-:W-:Y:S02]  /*410e0*/  ISETP.LT.AND P2, PT, R16, UR4, !P2 ;  /* 0x0000000410007c0c */ /* 0x010fe4000d741270 */
[----:B------:R-:W-:Y:S02]  /*410f0*/  LEA.HI.X.SX32 R15, R15, R174, 0x2, P6 ;  /* 0x000000ae0f0f7211 */ /* 0x000fe400030f16ff */
[----:B-----5:R-:W-:-:S03]  /*41100*/  LEA R2, P6, R17, R0, 0x2 ;  /* 0x0000000011027211 */ /* 0x020fc600078c10ff */
[----:B------:R1:W-:Y:S01]  /*41110*/  @P5 STG.E desc[UR22][R10.64], R128 ;  /* 0x000000800a005986 */ /* 0x0003e2000c101916 */
[----:B------:R-:W-:-:S03]  /*41120*/  LEA.HI.X.SX32 R3, R17, R174, 0x2, P6 ;  /* 0x000000ae11037211 */ /* 0x000fc600030f16ff */
[----:B------:R1:W-:Y:S04]  /*41130*/  @P1 STG.E desc[UR22][R12.64], R129 ;  /* 0x000000810c001986 */ /* 0x0003e8000c101916 */
[----:B------:R1:W-:Y:S04]  /*41140*/  @P2 STG.E desc[UR22][R2.64], R130 ;  /* 0x0000008202002986 */ /* 0x0003e8000c101916 */
[----:B------:R1:W-:Y:S01]  /*41150*/  @P3 STG.E desc[UR22][R14.64], R131 ;  /* 0x000000830e003986 */ /* 0x0003e2000c101916 */
[----:B------:R-:W-:Y:S06]  /*41160*/  BAR.SYNC.DEFER_BLOCKING 0x0 ;  /* 0x0000000000007b1d */ /* 0x000fec0000010000 */
[----:B------:R-:W-:Y:S05]  /*41170*/  BRA.U UP0, `(.L_x_14) ;  /* 0x0000000100a07547 */ /* 0x000fea000b800000 */
[----:B------:R-:W2:Y:S01]  /*41180*/  S2UR UR5, SR_CgaCtaId ;  /* 0x00000000000579c3 */ /* 0x000ea20000008800 */
[----:B------:R-:W-:Y:S01]  /*41190*/  NOP ;  /* 0x0000000000007918 */ /* 0x000fe20000000000 */
[----:B------:R-:W-:Y:S01]  /*411a0*/  UMOV UR4, 0x50 ;  /* 0x0000005000047882 */ /* 0x000fe20000000000 */
[----:B------:R-:W-:Y:S02]  /*411b0*/  IMAD.U32 R0, RZ, RZ, UR10 ;  /* 0x0000000aff007e24 */ /* 0x000fe4000f8e00ff */
[----:B-1----:R-:W-:Y:S02]  /*411c0*/  HFMA2 R7, -RZ, RZ, 0, 5.9604644775390625e-08 ;  /* 0x00000001ff077431 */ /* 0x002fe400000001ff */
[----:B------:R-:W-:Y:S01]  /*411d0*/  IMAD.MOV.U32 R3, RZ, RZ, 0xff ;  /* 0x000000ffff037424 */ /* 0x000fe200078e00ff */
[----:B------:R-:W-:-:S04]  /*411e0*/  LOP3.LUT R0, R0, 0xffff, RZ, 0xc0, !PT ;  /* 0x0000ffff00007812 */ /* 0x000fc800078ec0ff */
[----:B------:R-:W-:-:S05]  /*411f0*/  SHF.R.U32.HI R0, RZ, 0x5, R0 ;  /* 0x00000005ff007819 */ /* 0x000fca0000011600 */
[----:B------:R-:W-:Y:S01]  /*41200*/  VIADD R2, R0, 0x10 ;  /* 0x0000001000027836 */ /* 0x000fe20000000000 */
[----:B------:R-:W-:Y:S01]  /*41210*/  SHF.L.U32 R0, R3, R0, RZ ;  /* 0x0000000003007219 */ /* 0x000fe200000006ff */
[----:B--2---:R-:W-:-:S03]  /*41220*/  ULEA UR6, UR5, UR4, 0x18 ;  /* 0x0000000405067291 */ /* 0x004fc6000f8ec0ff */
[----:B------:R-:W-:-:S04]  /*41230*/  SHF.L.U32 R3, R7, R2, RZ ;  /* 0x0000000207037219 */ /* 0x000fc800000006ff */
[----:B------:R-:W-:Y:S02]  /*41240*/  LOP3.LUT R0, R3, R0, RZ, 0xfc, !PT ;  /* 0x0000000003007212 */ /* 0x000fe400078efcff */
[----:B------:R-:W1:Y:S02]  /*41250*/  LDS R5, [UR6] ;  /* 0x00000006ff057984 */ /* 0x000e640008000800 */
[C---:B------:R-:W-:Y:S02]  /*41260*/  LOP3.LUT R2, R0.reuse, 0xffff, RZ, 0xc0, !PT ;  /* 0x0000ffff00027812 */ /* 0x040fe400078ec0ff */
[----:B-1----:R-:W-:-:S04]  /*41270*/  LOP3.LUT R3, R0, 0xffff, R5, 0x80, !PT ;  /* 0x0000ffff00037812 */ /* 0x002fc800078e8005 */
[----:B------:R-:W-:-:S13]  /*41280*/  ISETP.NE.AND P0, PT, R3, R2, PT ;  /* 0x000000020300720c */ /* 0x000fda0003f05270 */
[----:B------:R-:W-:Y:S05]  /*41290*/  @P0 BRA `(.L_x_15) ;  /* 0x0000000000500947 */ /* 0x000fea0003800000 */
[----:B------:R-:W-:Y:S02]  /*412a0*/  SHF.R.U32.HI R5, RZ, 0x10, R5 ;  /* 0x00000010ff057819 */ /* 0x000fe40000011605 */
[----:B------:R-:W-:-:S04]  /*412b0*/  SHF.R.U32.HI R2, RZ, 0x10, R0 ;  /* 0x00000010ff027819 */ /* 0x000fc80000011600 */
[----:B------:R-:W-:-:S04]  /*412c0*/  LOP3.LUT R5, R5, R2, RZ, 0xc0, !PT ;  /* 0x0000000205057212 */ /* 0x000fc800078ec0ff */
[----:B------:R-:W-:-:S13]  /*412d0*/  ISETP.NE.AND P0, PT, R5, R2, PT ;  /* 0x000000020500720c */ /* 0x000fda0003f05270 */
[----:B------:R-:W-:Y:S05]  /*412e0*/  @P0 BRA `(.L_x_16) ;  /* 0x0000000000300947 */ /* 0x000fea0003800000 */
[----:B------:R-:W-:Y:S01]  /*412f0*/  R2UR UR4, R0 ;  /* 0x00000000000472ca */ /* 0x000fe200000e0000 */
[----:B------:R-:W-:Y:S01]  /*41300*/  VOTEU.ANY UR5, UPT, PT ;  /* 0x0000000000057886 */ /* 0x000fe200038e0100 */
[----:B------:R-:W1:Y:S01]  /*41310*/  S2R R0, SR_LANEID ;  /* 0x0000000000007919 */ /* 0x000e620000000000 */
[----:B------:R-:W-:-:S10]  /*41320*/  UFLO.U32 UR5, UR5 ;  /* 0x00000005000572bd */ /* 0x000fd400080e0000 */
[----:B------:R-:W-:-:S06]  /*41330*/  ULOP3.LUT UR4, URZ, UR4, URZ, 0x33, !UPT ;  /* 0x00000004ff047292 */ /* 0x000fcc000f8e33ff */
[----:B------:R-:W-:-:S04]  /*41340*/  IMAD.U32 R2, RZ, RZ, UR4 ;  /* 0x00000004ff027e24 */ /* 0x000fc8000f8e00ff */
[----:B------:R-:W2:Y:S02]  /*41350*/  REDUX UR7, R2 ;  /* 0x00000000020773c4 */ /* 0x000ea40000000000 */
[----:B------:R3:W-:Y:S01]  /*41360*/  UTCATOMSWS.AND URZ, UR4 ;  /* 0x0000000400ff79e3 */ /* 0x0007e20008000000 */
[----:B-1----:R-:W-:Y:S01]  /*41370*/  ISETP.EQ.U32.AND P0, PT, R0, UR5, PT ;  /* 0x0000000500007c0c */ /* 0x002fe2000bf02070 */
[----:B--2---:R-:W-:-:S12]  /*41380*/  IMAD.U32 R0, RZ, RZ, UR7 ;  /* 0x00000007ff007e24 */ /* 0x004fd8000f8e00ff */
[----:B------:R3:W-:Y:S01]  /*41390*/  @P0 ATOMS.AND RZ, [UR6], R0 ;  /* 0x00000000ffff098c */ /* 0x0007e2000a800006 */
[----:B------:R-:W-:Y:S05]  /*413a0*/  BRA `(.L_x_14) ;  /* 0x0000000000147947 */ /* 0x000fea0003800000 */
.L_x_16:
[----:B------:R-:W-:-:S07]  /*413b0*/  MOV R2, 0x413d0 ;  /* 0x000413d000027802 */ /* 0x000fce0000000f00 */
[----:B------:R-:W-:Y:S05]  /*413c0*/  CALL.REL.NOINC `($__internal_0_$__cuda_sm10x_tcgen05_guardrail_trap_col_being_dealloced_not_returned_by_alloc) ;  /* 0x00000000002c7944 */ /* 0x000fea0003c00000 */
[----:B------:R-:W-:Y:S05]  /*413d0*/  BRA `(.L_x_14) ;  /* 0x0000000000087947 */ /* 0x000fea0003800000 */
.L_x_15:
[----:B------:R-:W-:-:S07]  /*413e0*/  MOV R2, 0x41400 ;  /* 0x0004140000027802 */ /* 0x000fce0000000f00 */
[----:B------:R-:W-:Y:S05]  /*413f0*/  CALL.REL.NOINC `($__internal_2_$__cuda_sm10x_tcgen05_guardrail_trap_unallocated_columns_being_dealloced) ;  /* 0x0000000000387944 */ /* 0x000fea0003c00000 */
.L_x_14:
[----:B------:R-:W-:Y:S01]  /*41400*/  NOP ;  /* 0x0000000000007918 */ /* 0x000fe20000000000 */
[----:B---3--:R-:W-:Y:S05]  /*41410*/  EXIT ;  /* 0x000000000000794d */ /* 0x008fea0003800000 */
.L_x_9:
[----:B------:R-:W2:Y:S02]  /*41420*/  SYNCS.PHASECHK.TRANS64.TRYWAIT P2, [UR4], R4 ;  /* 0x00000004ff0075a7 */ /* 0x000ea40008041104 */
[----:B--2---:R-:W-:Y:S05]  /*41430*/  @!P2 BRA `(.L_x_9) ;  /* 0xfffffffc00f8a947 */ /* 0x004fea000383ffff */
[----:B------:R-:W-:Y:S05]  /*41440*/  BRA `(.L_x_17) ;  /* 0xffffff1400dc7947 */ /* 0x000fea000383ffff */
.L_x_13:
[----:B------:R-:W1:Y:S02]  /*41450*/  SYNCS.PHASECHK.TRANS64.TRYWAIT P3, [UR4], R2 ;  /* 0x00000002ff0075a7 */ /* 0x000e640008061104 */
[----:B-1----:R-:W-:Y:S05]  /*41460*/  @!P3 BRA `(.L_x_13) ;  /* 0xfffffffc00f8b947 */ /* 0x002fea000383ffff */
[----:B------:R-:W-:Y:S05]  /*41470*/  BRA `(.L_x_12) ;  /* 0xffffffc4007c7947 */ /* 0x000fea000383ffff */
        .weak           $__internal_0_$__cuda_sm10x_tcgen05_guardrail_trap_col_being_dealloced_not_returned_by_alloc
        .type           $__internal_0_$__cuda_sm10x_tcgen05_guardrail_trap_col_being_dealloced_not_returned_by_alloc,@function
        .size           $__internal_0_$__cuda_sm10x_tcgen05_guardrail_trap_col_being_dealloced_not_returned_by_alloc,($__internal_1_$__cuda_sm10x_tcgen05_guardrail_trap_phase_invalid_during_alloc - $__internal_0_$__cuda_sm10x_tcgen05_guardrail_trap_col_being_dealloced_not_returned_by_alloc)
$__internal_0_$__cuda_sm10x_tcgen05_guardrail_trap_col_being_dealloced_not_returned_by_alloc:
[----:B------:R-:W-:Y:S05]  /*41480*/  BPT.TRAP 0x1 ;  /* 0x000000040000795c */ /* 0x000fea0000300000 */
[----:B------:R-:W-:-:S04]  /*41490*/  MOV R3, 0x0 ;  /* 0x0000000000037802 */ /* 0x000fc80000000f00 */
[----:B------:R-:W-:Y:S05]  /*414a0*/  RET.REL.NODEC R2 `(matmul_kernel) ;  /* 0xfffffbe802d47950 */ /* 0x000fea0003c3ffff */
        .weak           $__internal_1_$__cuda_sm10x_tcgen05_guardrail_trap_phase_invalid_during_alloc
        .type           $__internal_1_$__cuda_sm10x_tcgen05_guardrail_trap_phase_invalid_during_alloc,@function
        .size           $__internal_1_$__cuda_sm10x_tcgen05_guardrail_trap_phase_invalid_during_alloc,($__internal_2_$__cuda_sm10x_tcgen05_guardrail_trap_unallocated_columns_being_dealloced - $__internal_1_$__cuda_sm10x_tcgen05_guardrail_trap_phase_invalid_during_alloc)
$__internal_1_$__cuda_sm10x_tcgen05_guardrail_trap_phase_invalid_during_alloc:
[----:B------:R-:W-:Y:S05]  /*414b0*/  BPT.TRAP 0x1 ;  /* 0x000000040000795c */ /* 0x000fea0000300000 */
[----:B------:R-:W-:-:S04]  /*414c0*/  IMAD.MOV.U32 R3, RZ, RZ, 0x0 ;  /* 0x00000000ff037424 */ /* 0x000fc800078e00ff */
[----:B------:R-:W-:Y:S05]  /*414d0*/  RET.REL.NODEC R2 `(matmul_kernel) ;  /* 0xfffffbe802c87950 */ /* 0x000fea0003c3ffff */
        .weak           $__internal_2_$__cuda_sm10x_tcgen05_guardrail_trap_unallocated_columns_being_dealloced
        .type           $__internal_2_$__cuda_sm10x_tcgen05_guardrail_trap_unallocated_columns_being_dealloced,@function
        .size           $__internal_2_$__cuda_sm10x_tcgen05_guardrail_trap_unallocated_columns_being_dealloced,(.L_x_21 - $__internal_2_$__cuda_sm10x_tcgen05_guardrail_trap_unallocated_columns_being_dealloced)
$__internal_2_$__cuda_sm10x_tcgen05_guardrail_trap_unallocated_columns_being_dealloced:
[----:B------:R-:W-:Y:S05]  /*414e0*/  BPT.TRAP 0x1 ;  /* 0x000000040000795c */ /* 0x000fea0000300000 */
[----:B------:R-:W-:-:S04]  /*414f0*/  IMAD.MOV.U32 R3, RZ, RZ, 0x0 ;  /* 0x00000000ff037424 */ /* 0x000fc800078e00ff */
[----:B------:R-:W-:Y:S05]  /*41500*/  RET.REL.NODEC R2 `(matmul_kernel) ;  /* 0xfffffbe802bc7950 */ /* 0x000fea0003c3ffff */
.L_x_18:
[----:B------:R-:W-:-:S00]  /*41510*/  BRA `(.L_x_18) ;  /* 0xfffffffc00fc7947 */ /* 0x000fc0000383ffff */
[----:B------:R-:W-:-:S00]  /*41520*/  NOP ;  /* 0x0000000000007918 */ /* 0x000fc00000000000 */
        /* <DEDUP_REMOVED lines=13> */
.L_x_21:


//--------------------- .nv.shared.matmul_kernel  --------------------------
	.section	.nv.shared.matmul_kernel,"aw",@nobits
	.sectionflags	@""
	.align	16
	.zero		1024


//--------------------- .nv.shared.reserved.0     --------------------------
	.section	.nv.shared.reserved.0,"aw",@nobits
	.align	8
	.weak		__nv_reservedSMEM_offset_0_alias
	.size		__nv_reservedSMEM_offset_0_alias, 0, 64
	.other		__nv_reservedSMEM_offset_0_alias,@"STO_CUDA_RESERVED_SHARED STV_DEFAULT"
__nv_reservedSMEM_offset_0_alias:
	.zero		0
.nv.shared.reserved.0:
	.zero		64
	.weak		__nv_reservedSMEM_allocation_phase
	.type		__nv_reservedSMEM_allocation_phase,@object
	.size		__nv_reservedSMEM_allocation_phase,(.L_0 - __nv_reservedSMEM_allocation_phase)
__nv_reservedSMEM_allocation_phase:
	.zero		1
.L_0:
	.zero		7
	.weak		__nv_reservedSMEM_devtool_atexit_pc
	.type		__nv_reservedSMEM_devtool_atexit_pc,@object
	.size		__nv_reservedSMEM_devtool_atexit_pc,(__nv_reservedSMEM_allocation_mask - __nv_reservedSMEM_devtool_atexit_pc)
__nv_reservedSMEM_devtool_atexit_pc:
	.zero		8
	.weak		__nv_reservedSMEM_allocation_mask
	.type		__nv_reservedSMEM_allocation_mask,@object
	.size		__nv_reservedSMEM_allocation_mask,(.L_2 - __nv_reservedSMEM_allocation_mask)
__nv_reservedSMEM_allocation_mask:
	.zero		4
.L_2:


//--------------------- .nv.constant0.matmul_kernel --------------------------
	.section	.nv.constant0.matmul_kernel,"a",@progbits
	.sectionflags	@""
	.align	4
.nv.constant0.matmul_kernel:
	.zero		976


//--------------------- SYMBOLS --------------------------

	.type		.nv.reservedSmem.offset0,@object
	.size		.nv.reservedSmem.offset0,0x4
	.type		.nv.reservedSmem.cap,@object
	.size		.nv.reservedSmem.cap,0x4
